//
// Generated by NVIDIA NVVM Compiler
//
// Compiler Build ID: CL-36424714
// Cuda compilation tools, release 13.0, V13.0.88
// Based on NVVM 20.0.0
//

.version 9.0
.target sm_100
.address_size 64

	// .globl	_Z9gen_gammaPdS_S_iP17curandStateXORWOWdS_
.func  (.param .b64 func_retval0) __internal_accurate_pow
(
	.param .b64 __internal_accurate_pow_param_0,
	.param .b64 __internal_accurate_pow_param_1
)
;
.global .align 4 .b8 precalc_xorwow_matrix[102400];
.global .align 4 .b8 precalc_xorwow_offset_matrix[102400];
.global .align 4 .b8 mrg32k3aM1[2304];
.global .align 4 .b8 mrg32k3aM2[2304];
.global .align 4 .b8 mrg32k3aM1SubSeq[2016];
.global .align 4 .b8 mrg32k3aM2SubSeq[2016];
.global .align 4 .b8 mrg32k3aM1Seq[2304];
.global .align 4 .b8 mrg32k3aM2Seq[2304];
.const .align 8 .b8 __cr_lgamma_table[72];
// _ZZN3cub18CUB_300001_SM_10006detail6reduce28DeviceReduceSingleTileKernelINS2_10policy_hubIdjN4cuda3std3__44plusIdEEE10Policy1000EN6thrust24THRUST_300001_SM_1000_NS6detail15normal_iteratorINSD_10device_ptrIdEEEEPdjS9_ddNS7_10__identityEEEvT0_T1_T2_T3_T4_T6_E12temp_storage has been demoted
// _ZZN3cub18CUB_300001_SM_10006detail6reduce18DeviceReduceKernelINS2_10policy_hubIdjN4cuda3std3__44plusIdEEE10Policy1000EN6thrust24THRUST_300001_SM_1000_NS6detail15normal_iteratorINSD_10device_ptrIdEEEEjS9_dNS7_10__identityEEEvT0_PT3_T1_NS0_13GridEvenShareISN_EET2_T4_E12temp_storage has been demoted
// _ZZN3cub18CUB_300001_SM_10006detail6reduce28DeviceReduceSingleTileKernelINS2_10policy_hubIdjN4cuda3std3__44plusIdEEE10Policy1000EPdSC_iS9_ddNS7_10__identityEEEvT0_T1_T2_T3_T4_T6_E12temp_storage has been demoted
// _ZZN3cub18CUB_300001_SM_10006detail6reduce28DeviceReduceSingleTileKernelINS2_10policy_hubIdyN4cuda3std3__44plusIdEEE10Policy1000EN6thrust24THRUST_300001_SM_1000_NS6detail15normal_iteratorINSD_10device_ptrIdEEEEPdyS9_ddNS7_10__identityEEEvT0_T1_T2_T3_T4_T6_E12temp_storage has been demoted
// _ZZN3cub18CUB_300001_SM_10006detail6reduce18DeviceReduceKernelINS2_10policy_hubIdyN4cuda3std3__44plusIdEEE10Policy1000EN6thrust24THRUST_300001_SM_1000_NS6detail15normal_iteratorINSD_10device_ptrIdEEEEyS9_dNS7_10__identityEEEvT0_PT3_T1_NS0_13GridEvenShareISN_EET2_T4_E12temp_storage has been demoted
// _ZZN3cub18CUB_300001_SM_10006detail6reduce28DeviceReduceSingleTileKernelINS2_10policy_hubIdyN4cuda3std3__44plusIdEEE10Policy1000EPdSC_iS9_ddNS7_10__identityEEEvT0_T1_T2_T3_T4_T6_E12temp_storage has been demoted
.global .align 1 .b8 _ZN34_INTERNAL_d4d04151_4_k_cu_0fda79ab4cuda3std3__45__cpo5beginE[1];
.global .align 1 .b8 _ZN34_INTERNAL_d4d04151_4_k_cu_0fda79ab4cuda3std3__45__cpo3endE[1];
.global .align 1 .b8 _ZN34_INTERNAL_d4d04151_4_k_cu_0fda79ab4cuda3std3__45__cpo6cbeginE[1];
.global .align 1 .b8 _ZN34_INTERNAL_d4d04151_4_k_cu_0fda79ab4cuda3std3__45__cpo4cendE[1];
.global .align 1 .b8 _ZN34_INTERNAL_d4d04151_4_k_cu_0fda79ab4cuda3std3__45__cpo6rbeginE[1];
.global .align 1 .b8 _ZN34_INTERNAL_d4d04151_4_k_cu_0fda79ab4cuda3std3__45__cpo4rendE[1];
.global .align 1 .b8 _ZN34_INTERNAL_d4d04151_4_k_cu_0fda79ab4cuda3std3__45__cpo7crbeginE[1];
.global .align 1 .b8 _ZN34_INTERNAL_d4d04151_4_k_cu_0fda79ab4cuda3std3__45__cpo5crendE[1];
.global .align 1 .b8 _ZN34_INTERNAL_d4d04151_4_k_cu_0fda79ab4cuda3std3__436_GLOBAL__N__d4d04151_4_k_cu_0fda79ab6ignoreE[1];
.global .align 1 .b8 _ZN34_INTERNAL_d4d04151_4_k_cu_0fda79ab4cuda3std3__419piecewise_constructE[1];
.global .align 1 .b8 _ZN34_INTERNAL_d4d04151_4_k_cu_0fda79ab4cuda3std3__48in_placeE[1];
.global .align 1 .b8 _ZN34_INTERNAL_d4d04151_4_k_cu_0fda79ab4cuda3std3__420unreachable_sentinelE[1];
.global .align 1 .b8 _ZN34_INTERNAL_d4d04151_4_k_cu_0fda79ab4cuda3std3__47nulloptE[1];
.global .align 1 .b8 _ZN34_INTERNAL_d4d04151_4_k_cu_0fda79ab4cuda3std3__48unexpectE[1];
.global .align 1 .b8 _ZN34_INTERNAL_d4d04151_4_k_cu_0fda79ab4cuda3std6ranges3__45__cpo4swapE[1];
.global .align 1 .b8 _ZN34_INTERNAL_d4d04151_4_k_cu_0fda79ab4cuda3std6ranges3__45__cpo9iter_moveE[1];
.global .align 1 .b8 _ZN34_INTERNAL_d4d04151_4_k_cu_0fda79ab4cuda3std6ranges3__45__cpo5beginE[1];
.global .align 1 .b8 _ZN34_INTERNAL_d4d04151_4_k_cu_0fda79ab4cuda3std6ranges3__45__cpo3endE[1];
.global .align 1 .b8 _ZN34_INTERNAL_d4d04151_4_k_cu_0fda79ab4cuda3std6ranges3__45__cpo6cbeginE[1];
.global .align 1 .b8 _ZN34_INTERNAL_d4d04151_4_k_cu_0fda79ab4cuda3std6ranges3__45__cpo4cendE[1];
.global .align 1 .b8 _ZN34_INTERNAL_d4d04151_4_k_cu_0fda79ab4cuda3std6ranges3__45__cpo7advanceE[1];
.global .align 1 .b8 _ZN34_INTERNAL_d4d04151_4_k_cu_0fda79ab4cuda3std6ranges3__45__cpo9iter_swapE[1];
.global .align 1 .b8 _ZN34_INTERNAL_d4d04151_4_k_cu_0fda79ab4cuda3std6ranges3__45__cpo4nextE[1];
.global .align 1 .b8 _ZN34_INTERNAL_d4d04151_4_k_cu_0fda79ab4cuda3std6ranges3__45__cpo4prevE[1];
.global .align 1 .b8 _ZN34_INTERNAL_d4d04151_4_k_cu_0fda79ab4cuda3std6ranges3__45__cpo4dataE[1];
.global .align 1 .b8 _ZN34_INTERNAL_d4d04151_4_k_cu_0fda79ab4cuda3std6ranges3__45__cpo5cdataE[1];
.global .align 1 .b8 _ZN34_INTERNAL_d4d04151_4_k_cu_0fda79ab4cuda3std6ranges3__45__cpo4sizeE[1];
.global .align 1 .b8 _ZN34_INTERNAL_d4d04151_4_k_cu_0fda79ab4cuda3std6ranges3__45__cpo5ssizeE[1];
.global .align 1 .b8 _ZN34_INTERNAL_d4d04151_4_k_cu_0fda79ab4cuda3std6ranges3__45__cpo8distanceE[1];
.global .align 1 .b8 _ZN34_INTERNAL_d4d04151_4_k_cu_0fda79ab6thrust24THRUST_300001_SM_1000_NS8cuda_cub3parE[1];
.global .align 1 .b8 _ZN34_INTERNAL_d4d04151_4_k_cu_0fda79ab6thrust24THRUST_300001_SM_1000_NS8cuda_cub10par_nosyncE[1];
.global .align 1 .b8 _ZN34_INTERNAL_d4d04151_4_k_cu_0fda79ab6thrust24THRUST_300001_SM_1000_NS6system6detail10sequential3seqE[1];
.global .align 1 .b8 _ZN34_INTERNAL_d4d04151_4_k_cu_0fda79ab6thrust24THRUST_300001_SM_1000_NS6system3cpp3parE[1];
.global .align 1 .b8 _ZN34_INTERNAL_d4d04151_4_k_cu_0fda79ab6thrust24THRUST_300001_SM_1000_NS12placeholders2_1E[1];
.global .align 1 .b8 _ZN34_INTERNAL_d4d04151_4_k_cu_0fda79ab6thrust24THRUST_300001_SM_1000_NS12placeholders2_2E[1];
.global .align 1 .b8 _ZN34_INTERNAL_d4d04151_4_k_cu_0fda79ab6thrust24THRUST_300001_SM_1000_NS12placeholders2_3E[1];
.global .align 1 .b8 _ZN34_INTERNAL_d4d04151_4_k_cu_0fda79ab6thrust24THRUST_300001_SM_1000_NS12placeholders2_4E[1];
.global .align 1 .b8 _ZN34_INTERNAL_d4d04151_4_k_cu_0fda79ab6thrust24THRUST_300001_SM_1000_NS12placeholders2_5E[1];
.global .align 1 .b8 _ZN34_INTERNAL_d4d04151_4_k_cu_0fda79ab6thrust24THRUST_300001_SM_1000_NS12placeholders2_6E[1];
.global .align 1 .b8 _ZN34_INTERNAL_d4d04151_4_k_cu_0fda79ab6thrust24THRUST_300001_SM_1000_NS12placeholders2_7E[1];
.global .align 1 .b8 _ZN34_INTERNAL_d4d04151_4_k_cu_0fda79ab6thrust24THRUST_300001_SM_1000_NS12placeholders2_8E[1];
.global .align 1 .b8 _ZN34_INTERNAL_d4d04151_4_k_cu_0fda79ab6thrust24THRUST_300001_SM_1000_NS12placeholders2_9E[1];
.global .align 1 .b8 _ZN34_INTERNAL_d4d04151_4_k_cu_0fda79ab6thrust24THRUST_300001_SM_1000_NS12placeholders3_10E[1];
.global .align 1 .b8 _ZN34_INTERNAL_d4d04151_4_k_cu_0fda79ab6thrust24THRUST_300001_SM_1000_NS3seqE[1];
.global .align 1 .b8 _ZN34_INTERNAL_d4d04151_4_k_cu_0fda79ab6thrust24THRUST_300001_SM_1000_NS6deviceE[1];
.global .align 16 .b8 __cudart_sin_cos_coeffs[128] = {70, 210, 176, 44, 241, 229, 90, 190, 146, 227, 172, 105, 227, 29, 199, 62, 161, 98, 219, 25, 160, 1, 42, 191, 24, 8, 17, 17, 17, 17, 129, 63, 84, 85, 85, 85, 85, 85, 197, 191, 0, 0, 0, 0, 0, 0, 0, 0, 0, 0, 0, 0, 0, 0, 0, 0, 100, 129, 253, 32, 131, 255, 168, 189, 40, 133, 239, 193, 167, 238, 33, 62, 217, 230, 6, 142, 79, 126, 146, 190, 233, 188, 221, 25, 160, 1, 250, 62, 71, 93, 193, 22, 108, 193, 86, 191, 81, 85, 85, 85, 85, 85, 165, 63, 0, 0, 0, 0, 0, 0, 224, 191, 0, 0, 0, 0, 0, 0, 240, 63};

.visible .entry _Z9gen_gammaPdS_S_iP17curandStateXORWOWdS_(
	.param .u64 .ptr .align 1 _Z9gen_gammaPdS_S_iP17curandStateXORWOWdS__param_0,
	.param .u64 .ptr .align 1 _Z9gen_gammaPdS_S_iP17curandStateXORWOWdS__param_1,
	.param .u64 .ptr .align 1 _Z9gen_gammaPdS_S_iP17curandStateXORWOWdS__param_2,
	.param .u32 _Z9gen_gammaPdS_S_iP17curandStateXORWOWdS__param_3,
	.param .u64 .ptr .align 1 _Z9gen_gammaPdS_S_iP17curandStateXORWOWdS__param_4,
	.param .f64 _Z9gen_gammaPdS_S_iP17curandStateXORWOWdS__param_5,
	.param .u64 .ptr .align 1 _Z9gen_gammaPdS_S_iP17curandStateXORWOWdS__param_6
)
{
	.reg .pred 	%p<111>;
	.reg .b32 	%r<330>;
	.reg .b32 	%f<80>;
	.reg .b64 	%rd<25>;
	.reg .b64 	%fd<307>;

	ld.param.u64 	%rd12, [_Z9gen_gammaPdS_S_iP17curandStateXORWOWdS__param_0];
	ld.param.u64 	%rd13, [_Z9gen_gammaPdS_S_iP17curandStateXORWOWdS__param_1];
	ld.param.u64 	%rd14, [_Z9gen_gammaPdS_S_iP17curandStateXORWOWdS__param_2];
	ld.param.u32 	%r107, [_Z9gen_gammaPdS_S_iP17curandStateXORWOWdS__param_3];
	ld.param.u64 	%rd15, [_Z9gen_gammaPdS_S_iP17curandStateXORWOWdS__param_4];
	ld.param.u64 	%rd16, [_Z9gen_gammaPdS_S_iP17curandStateXORWOWdS__param_6];
	cvta.to.global.u64 	%rd1, %rd16;
	cvta.to.global.u64 	%rd2, %rd13;
	cvta.to.global.u64 	%rd3, %rd14;
	cvta.to.global.u64 	%rd17, %rd15;
	mov.u32 	%r108, %tid.x;
	mov.u32 	%r109, %ctaid.x;
	mov.u32 	%r110, %ntid.x;
	mad.lo.s32 	%r1, %r109, %r110, %r108;
	mul.wide.s32 	%rd18, %r1, 48;
	add.s64 	%rd19, %rd17, %rd18;
	ld.global.v2.u32 	{%r292, %r291}, [%rd19];
	ld.global.v2.u32 	{%r298, %r297}, [%rd19+8];
	ld.global.v2.u32 	{%r288, %r287}, [%rd19+16];
	ld.global.u32 	%r286, [%rd19+24];
	ld.global.f32 	%f75, [%rd19+32];
	setp.ge.s32 	%p8, %r1, %r107;
	@%p8 bra 	$L__BB0_72;
	ld.param.f64 	%fd285, [_Z9gen_gammaPdS_S_iP17curandStateXORWOWdS__param_5];
	cvta.to.global.u64 	%rd20, %rd12;
	mul.wide.s32 	%rd21, %r1, 8;
	add.s64 	%rd4, %rd20, %rd21;
	ld.global.f64 	%fd83, [%rd4];
	div.rn.f64 	%fd1, %fd83, %fd285;
	setp.geu.f64 	%p9, %fd1, 0d3FF0000000000000;
	@%p9 bra 	$L__BB0_42;
	add.f64 	%fd176, %fd1, 0d3FF0000000000000;
	add.f64 	%fd2, %fd176, 0dBFD5555555555555;
	mul.f64 	%fd177, %fd2, 0d4022000000000000;
	sqrt.rn.f64 	%fd178, %fd177;
	rcp.rn.f64 	%fd3, %fd178;
	mov.f64 	%fd179, 0d4008000000000000;
	{
	.reg .b32 %temp; 
	mov.b64 	{%temp, %r9}, %fd179;
	}
	and.b32  	%r10, %r9, 2146435072;
	setp.eq.s32 	%p51, %r10, 1073741824;
	setp.lt.s32 	%p52, %r9, 0;
	selp.b32 	%r11, 0, 2146435072, %p52;
	and.b32  	%r187, %r9, 2147483647;
	setp.ne.s32 	%p53, %r187, 1071644672;
	and.pred  	%p1, %p51, %p53;
	mov.b32 	%r188, 1127219200;
	mov.b32 	%r189, -2147483648;
	mov.b64 	%fd4, {%r189, %r188};
	mov.f64 	%fd180, 0d4000000000000000;
	{
	.reg .b32 %temp; 
	mov.b64 	{%temp, %r12}, %fd180;
	}
	and.b32  	%r13, %r12, 2146435072;
	setp.eq.s32 	%p54, %r13, 1062207488;
	setp.lt.s32 	%p55, %r12, 0;
	selp.b32 	%r14, 0, 2146435072, %p55;
	and.b32  	%r190, %r12, 2147483647;
	setp.ne.s32 	%p56, %r190, 1071644672;
	and.pred  	%p2, %p54, %p56;
	add.s64 	%rd5, %rd3, %rd21;
	add.s64 	%rd6, %rd2, %rd21;
	add.s64 	%rd7, %rd1, %rd21;
$L__BB0_3:
	shr.u32 	%r192, %r291, 2;
	xor.b32  	%r193, %r192, %r291;
	shl.b32 	%r194, %r287, 4;
	shl.b32 	%r195, %r193, 1;
	xor.b32  	%r196, %r194, %r195;
	xor.b32  	%r197, %r196, %r287;
	xor.b32  	%r22, %r197, %r193;
	add.s32 	%r299, %r292, 362437;
	add.s32 	%r198, %r22, %r299;
	cvt.rn.f32.u32 	%f44, %r198;
	fma.rn.f32 	%f3, %f44, 0f2F800000, 0f2F000000;
	cvt.f64.f32 	%fd5, %f3;
	setp.eq.s32 	%p57, %r286, 1;
	mov.b32 	%r286, 0;
	mov.u32 	%r294, %r22;
	mov.u32 	%r295, %r287;
	mov.u32 	%r296, %r288;
	mov.f32 	%f76, %f75;
	@%p57 bra 	$L__BB0_5;
	shr.u32 	%r200, %r298, 2;
	xor.b32  	%r201, %r200, %r298;
	shl.b32 	%r202, %r22, 4;
	shl.b32 	%r203, %r201, 1;
	xor.b32  	%r204, %r203, %r202;
	xor.b32  	%r205, %r204, %r201;
	xor.b32  	%r295, %r205, %r22;
	add.s32 	%r206, %r292, %r295;
	add.s32 	%r207, %r206, 724874;
	shr.u32 	%r208, %r297, 2;
	xor.b32  	%r209, %r208, %r297;
	shl.b32 	%r210, %r295, 4;
	shl.b32 	%r211, %r209, 1;
	xor.b32  	%r212, %r211, %r210;
	xor.b32  	%r213, %r212, %r209;
	xor.b32  	%r294, %r213, %r295;
	add.s32 	%r299, %r292, 1087311;
	add.s32 	%r214, %r294, %r299;
	cvt.rn.f32.u32 	%f45, %r207;
	fma.rn.f32 	%f46, %f45, 0f2F800000, 0f2F000000;
	cvt.rn.f32.u32 	%f47, %r214;
	fma.rn.f32 	%f48, %f47, 0f30C90FDB, 0f30490FDB;
	setp.lt.f32 	%p58, %f46, 0f00800000;
	mul.f32 	%f49, %f46, 0f4B000000;
	selp.f32 	%f50, %f49, %f46, %p58;
	selp.f32 	%f51, 0fC1B80000, 0f00000000, %p58;
	mov.b32 	%r215, %f50;
	add.s32 	%r216, %r215, -1059760811;
	and.b32  	%r217, %r216, -8388608;
	sub.s32 	%r218, %r215, %r217;
	mov.b32 	%f52, %r218;
	cvt.rn.f32.s32 	%f53, %r217;
	fma.rn.f32 	%f54, %f53, 0f34000000, %f51;
	add.f32 	%f55, %f52, 0fBF800000;
	fma.rn.f32 	%f56, %f55, 0fBE055027, 0f3E1039F6;
	fma.rn.f32 	%f57, %f56, %f55, 0fBDF8CDCC;
	fma.rn.f32 	%f58, %f57, %f55, 0f3E0F2955;
	fma.rn.f32 	%f59, %f58, %f55, 0fBE2AD8B9;
	fma.rn.f32 	%f60, %f59, %f55, 0f3E4CED0B;
	fma.rn.f32 	%f61, %f60, %f55, 0fBE7FFF22;
	fma.rn.f32 	%f62, %f61, %f55, 0f3EAAAA78;
	fma.rn.f32 	%f63, %f62, %f55, 0fBF000000;
	mul.f32 	%f64, %f55, %f63;
	fma.rn.f32 	%f65, %f64, %f55, %f55;
	fma.rn.f32 	%f66, %f54, 0f3F317218, %f65;
	setp.gt.u32 	%p59, %r215, 2139095039;
	fma.rn.f32 	%f67, %f50, 0f7F800000, 0f7F800000;
	selp.f32 	%f68, %f67, %f66, %p59;
	setp.eq.f32 	%p60, %f50, 0f00000000;
	mul.f32 	%f69, %f68, 0fC0000000;
	selp.f32 	%f70, 0f7F800000, %f69, %p60;
	sqrt.rn.f32 	%f71, %f70;
	sin.approx.f32 	%f72, %f48;
	cos.approx.f32 	%f73, %f48;
	mul.f32 	%f76, %f71, %f72;
	mul.f32 	%f75, %f71, %f73;
	mov.b32 	%r286, 1;
	mov.u32 	%r296, %r22;
	mov.u32 	%r297, %r287;
	mov.u32 	%r298, %r288;
$L__BB0_5:
	mov.u32 	%r292, %r299;
	mov.u32 	%r291, %r298;
	mov.u32 	%r298, %r297;
	mov.u32 	%r297, %r296;
	mov.u32 	%r288, %r295;
	mov.u32 	%r287, %r294;
	cvt.f64.f32 	%fd6, %f76;
	fma.rn.f64 	%fd7, %fd3, %fd6, 0d3FF0000000000000;
	{
	.reg .b32 %temp; 
	mov.b64 	{%temp, %r34}, %fd7;
	}
	abs.f64 	%fd8, %fd7;
	{ // callseq 2, 0
	.param .b64 param0;
	st.param.f64 	[param0], %fd8;
	.param .b64 param1;
	st.param.f64 	[param1], 0d4008000000000000;
	.param .b64 retval0;
	call.uni (retval0), 
	__internal_accurate_pow, 
	(
	param0, 
	param1
	);
	ld.param.f64 	%fd181, [retval0];
	} // callseq 2
	setp.lt.s32 	%p64, %r34, 0;
	neg.f64 	%fd183, %fd181;
	selp.f64 	%fd184, %fd183, %fd181, %p51;
	selp.f64 	%fd185, %fd184, %fd181, %p64;
	setp.eq.f64 	%p65, %fd7, 0d0000000000000000;
	selp.b32 	%r219, %r34, 0, %p51;
	or.b32  	%r220, %r219, 2146435072;
	selp.b32 	%r221, %r220, %r219, %p52;
	mov.b32 	%r222, 0;
	mov.b64 	%fd186, {%r222, %r221};
	selp.f64 	%fd287, %fd186, %fd185, %p65;
	add.f64 	%fd187, %fd7, 0d4008000000000000;
	{
	.reg .b32 %temp; 
	mov.b64 	{%temp, %r223}, %fd187;
	}
	and.b32  	%r224, %r223, 2146435072;
	setp.ne.s32 	%p66, %r224, 2146435072;
	@%p66 bra 	$L__BB0_10;
	setp.num.f64 	%p67, %fd7, %fd7;
	@%p67 bra 	$L__BB0_8;
	mov.f64 	%fd188, 0d4008000000000000;
	add.rn.f64 	%fd287, %fd7, %fd188;
	bra.uni 	$L__BB0_10;
$L__BB0_8:
	setp.neu.f64 	%p68, %fd8, 0d7FF0000000000000;
	@%p68 bra 	$L__BB0_10;
	or.b32  	%r225, %r11, -2147483648;
	selp.b32 	%r226, %r225, %r11, %p1;
	selp.b32 	%r227, %r226, %r11, %p64;
	mov.b32 	%r228, 0;
	mov.b64 	%fd287, {%r228, %r227};
$L__BB0_10:
	setp.eq.f64 	%p70, %fd7, 0d3FF0000000000000;
	selp.f64 	%fd13, 0d3FF0000000000000, %fd287, %p70;
	setp.leu.f64 	%p71, %fd13, 0d0000000000000000;
	mov.f64 	%fd295, 0d0000000000000000;
	@%p71 bra 	$L__BB0_31;
	{
	.reg .b32 %temp; 
	mov.b64 	{%temp, %r300}, %fd5;
	}
	{
	.reg .b32 %temp; 
	mov.b64 	{%r301, %temp}, %fd5;
	}
	setp.gt.s32 	%p72, %r300, 1048575;
	mov.b32 	%r302, -1023;
	mov.f64 	%fd288, %fd5;
	@%p72 bra 	$L__BB0_13;
	mul.f64 	%fd288, %fd5, 0d4350000000000000;
	{
	.reg .b32 %temp; 
	mov.b64 	{%temp, %r300}, %fd288;
	}
	{
	.reg .b32 %temp; 
	mov.b64 	{%r301, %temp}, %fd288;
	}
	mov.b32 	%r302, -1077;
$L__BB0_13:
	add.s32 	%r231, %r300, -1;
	setp.gt.u32 	%p73, %r231, 2146435070;
	@%p73 bra 	$L__BB0_17;
	shr.u32 	%r234, %r300, 20;
	add.s32 	%r303, %r302, %r234;
	and.b32  	%r235, %r300, 1048575;
	or.b32  	%r236, %r235, 1072693248;
	mov.b64 	%fd289, {%r301, %r236};
	setp.lt.u32 	%p75, %r236, 1073127583;
	@%p75 bra 	$L__BB0_16;
	{
	.reg .b32 %temp; 
	mov.b64 	{%r237, %temp}, %fd289;
	}
	{
	.reg .b32 %temp; 
	mov.b64 	{%temp, %r238}, %fd289;
	}
	add.s32 	%r239, %r238, -1048576;
	mov.b64 	%fd289, {%r237, %r239};
	add.s32 	%r303, %r303, 1;
$L__BB0_16:
	add.f64 	%fd191, %fd289, 0dBFF0000000000000;
	add.f64 	%fd192, %fd289, 0d3FF0000000000000;
	rcp.approx.ftz.f64 	%fd193, %fd192;
	neg.f64 	%fd194, %fd192;
	fma.rn.f64 	%fd195, %fd194, %fd193, 0d3FF0000000000000;
	fma.rn.f64 	%fd196, %fd195, %fd195, %fd195;
	fma.rn.f64 	%fd197, %fd196, %fd193, %fd193;
	mul.f64 	%fd198, %fd191, %fd197;
	fma.rn.f64 	%fd199, %fd191, %fd197, %fd198;
	mul.f64 	%fd200, %fd199, %fd199;
	fma.rn.f64 	%fd201, %fd200, 0d3EB1380B3AE80F1E, 0d3ED0EE258B7A8B04;
	fma.rn.f64 	%fd202, %fd201, %fd200, 0d3EF3B2669F02676F;
	fma.rn.f64 	%fd203, %fd202, %fd200, 0d3F1745CBA9AB0956;
	fma.rn.f64 	%fd204, %fd203, %fd200, 0d3F3C71C72D1B5154;
	fma.rn.f64 	%fd205, %fd204, %fd200, 0d3F624924923BE72D;
	fma.rn.f64 	%fd206, %fd205, %fd200, 0d3F8999999999A3C4;
	fma.rn.f64 	%fd207, %fd206, %fd200, 0d3FB5555555555554;
	sub.f64 	%fd208, %fd191, %fd199;
	add.f64 	%fd209, %fd208, %fd208;
	neg.f64 	%fd210, %fd199;
	fma.rn.f64 	%fd211, %fd210, %fd191, %fd209;
	mul.f64 	%fd212, %fd197, %fd211;
	mul.f64 	%fd213, %fd200, %fd207;
	fma.rn.f64 	%fd214, %fd213, %fd199, %fd212;
	xor.b32  	%r240, %r303, -2147483648;
	mov.b32 	%r241, 1127219200;
	mov.b64 	%fd215, {%r240, %r241};
	sub.f64 	%fd216, %fd215, %fd4;
	fma.rn.f64 	%fd217, %fd216, 0d3FE62E42FEFA39EF, %fd199;
	fma.rn.f64 	%fd218, %fd216, 0dBFE62E42FEFA39EF, %fd217;
	sub.f64 	%fd219, %fd218, %fd199;
	sub.f64 	%fd220, %fd214, %fd219;
	fma.rn.f64 	%fd221, %fd216, 0d3C7ABC9E3B39803F, %fd220;
	add.f64 	%fd290, %fd217, %fd221;
	bra.uni 	$L__BB0_18;
$L__BB0_17:
	fma.rn.f64 	%fd190, %fd288, 0d7FF0000000000000, 0d7FF0000000000000;
	{
	.reg .b32 %temp; 
	mov.b64 	{%temp, %r232}, %fd288;
	}
	and.b32  	%r233, %r232, 2147483647;
	setp.eq.s32 	%p74, %r233, 0;
	selp.f64 	%fd290, 0dFFF0000000000000, %fd190, %p74;
$L__BB0_18:
	setp.lt.s32 	%p76, %r12, 0;
	setp.eq.s32 	%p77, %r13, 1062207488;
	{
	.reg .b32 %temp; 
	mov.b64 	{%temp, %r45}, %fd6;
	}
	abs.f64 	%fd22, %fd6;
	{ // callseq 3, 0
	.param .b64 param0;
	st.param.f64 	[param0], %fd22;
	.param .b64 param1;
	st.param.f64 	[param1], 0d4000000000000000;
	.param .b64 retval0;
	call.uni (retval0), 
	__internal_accurate_pow, 
	(
	param0, 
	param1
	);
	ld.param.f64 	%fd222, [retval0];
	} // callseq 3
	setp.lt.s32 	%p79, %r45, 0;
	neg.f64 	%fd224, %fd222;
	selp.f64 	%fd225, %fd224, %fd222, %p77;
	selp.f64 	%fd226, %fd225, %fd222, %p79;
	setp.eq.f32 	%p80, %f76, 0f00000000;
	selp.b32 	%r242, %r45, 0, %p77;
	or.b32  	%r243, %r242, 2146435072;
	selp.b32 	%r244, %r243, %r242, %p76;
	mov.b32 	%r245, 0;
	mov.b64 	%fd227, {%r245, %r244};
	selp.f64 	%fd291, %fd227, %fd226, %p80;
	add.f64 	%fd228, %fd6, 0d4000000000000000;
	{
	.reg .b32 %temp; 
	mov.b64 	{%temp, %r246}, %fd228;
	}
	and.b32  	%r247, %r246, 2146435072;
	setp.ne.s32 	%p81, %r247, 2146435072;
	@%p81 bra 	$L__BB0_23;
	setp.num.f32 	%p82, %f76, %f76;
	@%p82 bra 	$L__BB0_21;
	mov.f64 	%fd229, 0d4000000000000000;
	add.rn.f64 	%fd291, %fd6, %fd229;
	bra.uni 	$L__BB0_23;
$L__BB0_21:
	setp.neu.f64 	%p83, %fd22, 0d7FF0000000000000;
	@%p83 bra 	$L__BB0_23;
	or.b32  	%r248, %r14, -2147483648;
	selp.b32 	%r249, %r248, %r14, %p2;
	selp.b32 	%r250, %r249, %r14, %p79;
	mov.b32 	%r251, 0;
	mov.b64 	%fd291, {%r251, %r250};
$L__BB0_23:
	setp.eq.f32 	%p85, %f76, 0f3F800000;
	mul.f64 	%fd230, %fd291, 0d3FE0000000000000;
	selp.f64 	%fd231, 0d3FE0000000000000, %fd230, %p85;
	add.f64 	%fd27, %fd2, %fd231;
	{
	.reg .b32 %temp; 
	mov.b64 	{%temp, %r304}, %fd13;
	}
	{
	.reg .b32 %temp; 
	mov.b64 	{%r305, %temp}, %fd13;
	}
	setp.gt.s32 	%p86, %r304, 1048575;
	mov.b32 	%r306, -1023;
	mov.f64 	%fd292, %fd13;
	@%p86 bra 	$L__BB0_25;
	mul.f64 	%fd292, %fd13, 0d4350000000000000;
	{
	.reg .b32 %temp; 
	mov.b64 	{%temp, %r304}, %fd292;
	}
	{
	.reg .b32 %temp; 
	mov.b64 	{%r305, %temp}, %fd292;
	}
	mov.b32 	%r306, -1077;
$L__BB0_25:
	add.s32 	%r254, %r304, -1;
	setp.gt.u32 	%p87, %r254, 2146435070;
	@%p87 bra 	$L__BB0_29;
	shr.u32 	%r257, %r304, 20;
	add.s32 	%r307, %r306, %r257;
	and.b32  	%r258, %r304, 1048575;
	or.b32  	%r259, %r258, 1072693248;
	mov.b64 	%fd293, {%r305, %r259};
	setp.lt.u32 	%p89, %r259, 1073127583;
	@%p89 bra 	$L__BB0_28;
	{
	.reg .b32 %temp; 
	mov.b64 	{%r260, %temp}, %fd293;
	}
	{
	.reg .b32 %temp; 
	mov.b64 	{%temp, %r261}, %fd293;
	}
	add.s32 	%r262, %r261, -1048576;
	mov.b64 	%fd293, {%r260, %r262};
	add.s32 	%r307, %r307, 1;
$L__BB0_28:
	add.f64 	%fd233, %fd293, 0dBFF0000000000000;
	add.f64 	%fd234, %fd293, 0d3FF0000000000000;
	rcp.approx.ftz.f64 	%fd235, %fd234;
	neg.f64 	%fd236, %fd234;
	fma.rn.f64 	%fd237, %fd236, %fd235, 0d3FF0000000000000;
	fma.rn.f64 	%fd238, %fd237, %fd237, %fd237;
	fma.rn.f64 	%fd239, %fd238, %fd235, %fd235;
	mul.f64 	%fd240, %fd233, %fd239;
	fma.rn.f64 	%fd241, %fd233, %fd239, %fd240;
	mul.f64 	%fd242, %fd241, %fd241;
	fma.rn.f64 	%fd243, %fd242, 0d3EB1380B3AE80F1E, 0d3ED0EE258B7A8B04;
	fma.rn.f64 	%fd244, %fd243, %fd242, 0d3EF3B2669F02676F;
	fma.rn.f64 	%fd245, %fd244, %fd242, 0d3F1745CBA9AB0956;
	fma.rn.f64 	%fd246, %fd245, %fd242, 0d3F3C71C72D1B5154;
	fma.rn.f64 	%fd247, %fd246, %fd242, 0d3F624924923BE72D;
	fma.rn.f64 	%fd248, %fd247, %fd242, 0d3F8999999999A3C4;
	fma.rn.f64 	%fd249, %fd248, %fd242, 0d3FB5555555555554;
	sub.f64 	%fd250, %fd233, %fd241;
	add.f64 	%fd251, %fd250, %fd250;
	neg.f64 	%fd252, %fd241;
	fma.rn.f64 	%fd253, %fd252, %fd233, %fd251;
	mul.f64 	%fd254, %fd239, %fd253;
	mul.f64 	%fd255, %fd242, %fd249;
	fma.rn.f64 	%fd256, %fd255, %fd241, %fd254;
	xor.b32  	%r263, %r307, -2147483648;
	mov.b32 	%r264, 1127219200;
	mov.b64 	%fd257, {%r263, %r264};
	sub.f64 	%fd258, %fd257, %fd4;
	fma.rn.f64 	%fd259, %fd258, 0d3FE62E42FEFA39EF, %fd241;
	fma.rn.f64 	%fd260, %fd258, 0dBFE62E42FEFA39EF, %fd259;
	sub.f64 	%fd261, %fd260, %fd241;
	sub.f64 	%fd262, %fd256, %fd261;
	fma.rn.f64 	%fd263, %fd258, 0d3C7ABC9E3B39803F, %fd262;
	add.f64 	%fd294, %fd259, %fd263;
	bra.uni 	$L__BB0_30;
$L__BB0_29:
	fma.rn.f64 	%fd232, %fd292, 0d7FF0000000000000, 0d7FF0000000000000;
	{
	.reg .b32 %temp; 
	mov.b64 	{%temp, %r255}, %fd292;
	}
	and.b32  	%r256, %r255, 2147483647;
	setp.eq.s32 	%p88, %r256, 0;
	selp.f64 	%fd294, 0dFFF0000000000000, %fd232, %p88;
$L__BB0_30:
	mul.f64 	%fd264, %fd2, %fd13;
	sub.f64 	%fd265, %fd27, %fd264;
	fma.rn.f64 	%fd266, %fd2, %fd294, %fd265;
	setp.lt.f64 	%p90, %fd290, %fd266;
	selp.f64 	%fd295, 0d3FF0000000000000, 0d0000000000000000, %p90;
$L__BB0_31:
	ld.param.f64 	%fd286, [_Z9gen_gammaPdS_S_iP17curandStateXORWOWdS__param_5];
	st.global.f64 	[%rd5], %fd295;
	ld.global.f64 	%fd267, [%rd4];
	div.rn.f64 	%fd268, %fd267, %fd286;
	rcp.rn.f64 	%fd38, %fd268;
	{
	.reg .b32 %temp; 
	mov.b64 	{%temp, %r56}, %fd5;
	}
	{
	.reg .b32 %temp; 
	mov.b64 	{%temp, %r57}, %fd38;
	}
	shr.u32 	%r265, %r57, 20;
	and.b32  	%r266, %r265, 2047;
	add.s32 	%r267, %r266, -1012;
	mov.b64 	%rd24, %fd38;
	shl.b64 	%rd8, %rd24, %r267;
	setp.eq.s64 	%p5, %rd8, -9223372036854775808;
	setp.neu.f32 	%p91, %f3, 0f00000000;
	@%p91 bra 	$L__BB0_33;
	setp.eq.s64 	%p94, %rd8, -9223372036854775808;
	abs.f64 	%fd277, %fd38;
	setp.neu.f64 	%p95, %fd277, 0d3FE0000000000000;
	and.pred  	%p5, %p95, %p94;
	selp.b32 	%r268, %r56, 0, %p5;
	setp.lt.s32 	%p96, %r57, 0;
	or.b32  	%r269, %r268, 2146435072;
	selp.b32 	%r270, %r269, %r268, %p96;
	mov.b32 	%r271, 0;
	mov.b64 	%fd297, {%r271, %r270};
	bra.uni 	$L__BB0_34;
$L__BB0_33:
	{ // callseq 4, 0
	.param .b64 param0;
	st.param.f64 	[param0], %fd5;
	.param .b64 param1;
	st.param.f64 	[param1], %fd38;
	.param .b64 retval0;
	call.uni (retval0), 
	__internal_accurate_pow, 
	(
	param0, 
	param1
	);
	ld.param.f64 	%fd269, [retval0];
	} // callseq 4
	setp.lt.s32 	%p92, %r56, 0;
	cvt.rzi.f64.f64 	%fd271, %fd38;
	setp.neu.f64 	%p93, %fd38, %fd271;
	neg.f64 	%fd273, %fd269;
	selp.f64 	%fd274, %fd273, %fd269, %p5;
	selp.f64 	%fd275, %fd274, %fd269, %p92;
	selp.f64 	%fd276, 0dFFF8000000000000, %fd275, %p93;
	selp.f64 	%fd297, %fd276, %fd275, %p92;
$L__BB0_34:
	add.f64 	%fd278, %fd38, %fd5;
	{
	.reg .b32 %temp; 
	mov.b64 	{%temp, %r272}, %fd278;
	}
	and.b32  	%r273, %r272, 2146435072;
	setp.ne.s32 	%p97, %r273, 2146435072;
	@%p97 bra 	$L__BB0_41;
	setp.num.f64 	%p98, %fd38, %fd38;
	@%p98 bra 	$L__BB0_37;
	add.rn.f64 	%fd297, %fd5, %fd38;
	bra.uni 	$L__BB0_41;
$L__BB0_37:
	abs.f64 	%fd279, %fd38;
	setp.neu.f64 	%p99, %fd279, 0d7FF0000000000000;
	@%p99 bra 	$L__BB0_39;
	setp.gt.f32 	%p104, %f3, 0f3F800000;
	selp.b32 	%r281, 2146435072, 0, %p104;
	setp.lt.s32 	%p105, %r57, 0;
	xor.b32  	%r282, %r281, 2146435072;
	selp.b32 	%r283, %r282, %r281, %p105;
	setp.eq.f32 	%p106, %f3, 0fBF800000;
	selp.b32 	%r284, 1072693248, %r283, %p106;
	mov.b32 	%r285, 0;
	mov.b64 	%fd297, {%r285, %r284};
	bra.uni 	$L__BB0_41;
$L__BB0_39:
	setp.neu.f32 	%p100, %f3, 0f7F800000;
	@%p100 bra 	$L__BB0_41;
	setp.lt.s32 	%p101, %r56, 0;
	setp.lt.s32 	%p102, %r57, 0;
	selp.b32 	%r274, 0, 2146435072, %p102;
	and.b32  	%r275, %r57, 2147483647;
	setp.ne.s32 	%p103, %r275, 1071644672;
	or.b32  	%r276, %r274, -2147483648;
	selp.b32 	%r277, %r276, %r274, %p103;
	selp.b32 	%r278, %r277, %r274, %p5;
	selp.b32 	%r279, %r278, %r274, %p101;
	mov.b32 	%r280, 0;
	mov.b64 	%fd297, {%r280, %r279};
$L__BB0_41:
	setp.eq.f32 	%p107, %f3, 0f3F800000;
	setp.eq.f64 	%p108, %fd38, 0d0000000000000000;
	selp.f64 	%fd280, 0d3FF0000000000000, %fd297, %p108;
	selp.f64 	%fd281, 0d3FF0000000000000, %fd280, %p107;
	mul.f64 	%fd282, %fd2, %fd13;
	mul.f64 	%fd283, %fd282, %fd281;
	st.global.f64 	[%rd6], %fd283;
	st.global.f64 	[%rd7], %fd5;
	ld.global.f64 	%fd284, [%rd5];
	setp.eq.f64 	%p109, %fd284, 0d0000000000000000;
	@%p109 bra 	$L__BB0_3;
	bra.uni 	$L__BB0_72;
$L__BB0_42:
	add.f64 	%fd46, %fd1, 0dBFD5555555555555;
	mul.f64 	%fd84, %fd46, 0d4022000000000000;
	sqrt.rn.f64 	%fd85, %fd84;
	rcp.rn.f64 	%fd47, %fd85;
	mov.f64 	%fd86, 0d4008000000000000;
	{
	.reg .b32 %temp; 
	mov.b64 	{%temp, %r58}, %fd86;
	}
	and.b32  	%r59, %r58, 2146435072;
	setp.eq.s32 	%p10, %r59, 1073741824;
	setp.lt.s32 	%p11, %r58, 0;
	selp.b32 	%r60, 0, 2146435072, %p11;
	and.b32  	%r111, %r58, 2147483647;
	setp.ne.s32 	%p12, %r111, 1071644672;
	and.pred  	%p6, %p10, %p12;
	or.b32  	%r61, %r60, -2147483648;
	mov.b32 	%r112, 1127219200;
	mov.b32 	%r113, -2147483648;
	mov.b64 	%fd48, {%r113, %r112};
	mov.f64 	%fd87, 0d4000000000000000;
	{
	.reg .b32 %temp; 
	mov.b64 	{%temp, %r62}, %fd87;
	}
	and.b32  	%r63, %r62, 2146435072;
	setp.eq.s32 	%p13, %r63, 1062207488;
	setp.lt.s32 	%p14, %r62, 0;
	selp.b32 	%r64, 0, 2146435072, %p14;
	and.b32  	%r114, %r62, 2147483647;
	setp.ne.s32 	%p15, %r114, 1071644672;
	and.pred  	%p7, %p13, %p15;
	or.b32  	%r65, %r64, -2147483648;
	add.s64 	%rd9, %rd3, %rd21;
	add.s64 	%rd10, %rd2, %rd21;
	add.s64 	%rd11, %rd1, %rd21;
	selp.b32 	%r149, %r61, %r60, %p6;
	selp.b32 	%r171, %r65, %r64, %p7;
$L__BB0_43:
	shr.u32 	%r116, %r291, 2;
	xor.b32  	%r117, %r116, %r291;
	shl.b32 	%r118, %r287, 4;
	shl.b32 	%r119, %r117, 1;
	xor.b32  	%r120, %r118, %r119;
	xor.b32  	%r121, %r120, %r287;
	xor.b32  	%r73, %r121, %r117;
	add.s32 	%r321, %r292, 362437;
	add.s32 	%r122, %r73, %r321;
	cvt.rn.f32.u32 	%f13, %r122;
	fma.rn.f32 	%f14, %f13, 0f2F800000, 0f2F000000;
	cvt.f64.f32 	%fd49, %f14;
	setp.eq.s32 	%p16, %r286, 1;
	mov.b32 	%r286, 0;
	mov.u32 	%r316, %r73;
	mov.u32 	%r317, %r287;
	mov.u32 	%r318, %r288;
	mov.f32 	%f79, %f75;
	@%p16 bra 	$L__BB0_45;
	shr.u32 	%r124, %r298, 2;
	xor.b32  	%r125, %r124, %r298;
	shl.b32 	%r126, %r73, 4;
	shl.b32 	%r127, %r125, 1;
	xor.b32  	%r128, %r127, %r126;
	xor.b32  	%r129, %r128, %r125;
	xor.b32  	%r317, %r129, %r73;
	add.s32 	%r130, %r292, %r317;
	add.s32 	%r131, %r130, 724874;
	shr.u32 	%r132, %r297, 2;
	xor.b32  	%r133, %r132, %r297;
	shl.b32 	%r134, %r317, 4;
	shl.b32 	%r135, %r133, 1;
	xor.b32  	%r136, %r135, %r134;
	xor.b32  	%r137, %r136, %r133;
	xor.b32  	%r316, %r137, %r317;
	add.s32 	%r321, %r292, 1087311;
	add.s32 	%r138, %r316, %r321;
	cvt.rn.f32.u32 	%f15, %r131;
	fma.rn.f32 	%f16, %f15, 0f2F800000, 0f2F000000;
	cvt.rn.f32.u32 	%f17, %r138;
	fma.rn.f32 	%f18, %f17, 0f30C90FDB, 0f30490FDB;
	setp.lt.f32 	%p17, %f16, 0f00800000;
	mul.f32 	%f19, %f16, 0f4B000000;
	selp.f32 	%f20, %f19, %f16, %p17;
	selp.f32 	%f21, 0fC1B80000, 0f00000000, %p17;
	mov.b32 	%r139, %f20;
	add.s32 	%r140, %r139, -1059760811;
	and.b32  	%r141, %r140, -8388608;
	sub.s32 	%r142, %r139, %r141;
	mov.b32 	%f22, %r142;
	cvt.rn.f32.s32 	%f23, %r141;
	fma.rn.f32 	%f24, %f23, 0f34000000, %f21;
	add.f32 	%f25, %f22, 0fBF800000;
	fma.rn.f32 	%f26, %f25, 0fBE055027, 0f3E1039F6;
	fma.rn.f32 	%f27, %f26, %f25, 0fBDF8CDCC;
	fma.rn.f32 	%f28, %f27, %f25, 0f3E0F2955;
	fma.rn.f32 	%f29, %f28, %f25, 0fBE2AD8B9;
	fma.rn.f32 	%f30, %f29, %f25, 0f3E4CED0B;
	fma.rn.f32 	%f31, %f30, %f25, 0fBE7FFF22;
	fma.rn.f32 	%f32, %f31, %f25, 0f3EAAAA78;
	fma.rn.f32 	%f33, %f32, %f25, 0fBF000000;
	mul.f32 	%f34, %f25, %f33;
	fma.rn.f32 	%f35, %f34, %f25, %f25;
	fma.rn.f32 	%f36, %f24, 0f3F317218, %f35;
	setp.gt.u32 	%p18, %r139, 2139095039;
	fma.rn.f32 	%f37, %f20, 0f7F800000, 0f7F800000;
	selp.f32 	%f38, %f37, %f36, %p18;
	setp.eq.f32 	%p19, %f20, 0f00000000;
	mul.f32 	%f39, %f38, 0fC0000000;
	selp.f32 	%f40, 0f7F800000, %f39, %p19;
	sqrt.rn.f32 	%f41, %f40;
	sin.approx.f32 	%f42, %f18;
	cos.approx.f32 	%f43, %f18;
	mul.f32 	%f79, %f41, %f42;
	mul.f32 	%f75, %f41, %f43;
	mov.b32 	%r286, 1;
	mov.u32 	%r318, %r73;
	mov.u32 	%r297, %r287;
	mov.u32 	%r298, %r288;
$L__BB0_45:
	mov.u32 	%r291, %r298;
	mov.u32 	%r298, %r297;
	cvt.f64.f32 	%fd50, %f79;
	fma.rn.f64 	%fd51, %fd47, %fd50, 0d3FF0000000000000;
	{
	.reg .b32 %temp; 
	mov.b64 	{%temp, %r85}, %fd51;
	}
	abs.f64 	%fd52, %fd51;
	{ // callseq 0, 0
	.param .b64 param0;
	st.param.f64 	[param0], %fd52;
	.param .b64 param1;
	st.param.f64 	[param1], 0d4008000000000000;
	.param .b64 retval0;
	call.uni (retval0), 
	__internal_accurate_pow, 
	(
	param0, 
	param1
	);
	ld.param.f64 	%fd88, [retval0];
	} // callseq 0
	setp.lt.s32 	%p23, %r85, 0;
	neg.f64 	%fd90, %fd88;
	selp.f64 	%fd91, %fd90, %fd88, %p10;
	selp.f64 	%fd92, %fd91, %fd88, %p23;
	setp.eq.f64 	%p24, %fd51, 0d0000000000000000;
	selp.b32 	%r143, %r85, 0, %p10;
	or.b32  	%r144, %r143, 2146435072;
	selp.b32 	%r145, %r144, %r143, %p11;
	mov.b32 	%r146, 0;
	mov.b64 	%fd93, {%r146, %r145};
	selp.f64 	%fd298, %fd93, %fd92, %p24;
	add.f64 	%fd94, %fd51, 0d4008000000000000;
	{
	.reg .b32 %temp; 
	mov.b64 	{%temp, %r147}, %fd94;
	}
	and.b32  	%r148, %r147, 2146435072;
	setp.ne.s32 	%p25, %r148, 2146435072;
	@%p25 bra 	$L__BB0_50;
	setp.num.f64 	%p26, %fd51, %fd51;
	@%p26 bra 	$L__BB0_48;
	mov.f64 	%fd95, 0d4008000000000000;
	add.rn.f64 	%fd298, %fd51, %fd95;
	bra.uni 	$L__BB0_50;
$L__BB0_48:
	setp.neu.f64 	%p27, %fd52, 0d7FF0000000000000;
	@%p27 bra 	$L__BB0_50;
	selp.b32 	%r150, %r149, %r60, %p23;
	mov.b32 	%r151, 0;
	mov.b64 	%fd298, {%r151, %r150};
$L__BB0_50:
	setp.eq.f64 	%p29, %fd51, 0d3FF0000000000000;
	selp.f64 	%fd57, 0d3FF0000000000000, %fd298, %p29;
	setp.leu.f64 	%p30, %fd57, 0d0000000000000000;
	mov.f64 	%fd306, 0d0000000000000000;
	@%p30 bra 	$L__BB0_71;
	{
	.reg .b32 %temp; 
	mov.b64 	{%temp, %r322}, %fd49;
	}
	{
	.reg .b32 %temp; 
	mov.b64 	{%r323, %temp}, %fd49;
	}
	setp.gt.s32 	%p31, %r322, 1048575;
	mov.b32 	%r324, -1023;
	mov.f64 	%fd299, %fd49;
	@%p31 bra 	$L__BB0_53;
	mul.f64 	%fd299, %fd49, 0d4350000000000000;
	{
	.reg .b32 %temp; 
	mov.b64 	{%temp, %r322}, %fd299;
	}
	{
	.reg .b32 %temp; 
	mov.b64 	{%r323, %temp}, %fd299;
	}
	mov.b32 	%r324, -1077;
$L__BB0_53:
	add.s32 	%r154, %r322, -1;
	setp.gt.u32 	%p32, %r154, 2146435070;
	@%p32 bra 	$L__BB0_57;
	shr.u32 	%r157, %r322, 20;
	add.s32 	%r325, %r324, %r157;
	and.b32  	%r158, %r322, 1048575;
	or.b32  	%r159, %r158, 1072693248;
	mov.b64 	%fd300, {%r323, %r159};
	setp.lt.u32 	%p34, %r159, 1073127583;
	@%p34 bra 	$L__BB0_56;
	{
	.reg .b32 %temp; 
	mov.b64 	{%r160, %temp}, %fd300;
	}
	{
	.reg .b32 %temp; 
	mov.b64 	{%temp, %r161}, %fd300;
	}
	add.s32 	%r162, %r161, -1048576;
	mov.b64 	%fd300, {%r160, %r162};
	add.s32 	%r325, %r325, 1;
$L__BB0_56:
	add.f64 	%fd98, %fd300, 0dBFF0000000000000;
	add.f64 	%fd99, %fd300, 0d3FF0000000000000;
	rcp.approx.ftz.f64 	%fd100, %fd99;
	neg.f64 	%fd101, %fd99;
	fma.rn.f64 	%fd102, %fd101, %fd100, 0d3FF0000000000000;
	fma.rn.f64 	%fd103, %fd102, %fd102, %fd102;
	fma.rn.f64 	%fd104, %fd103, %fd100, %fd100;
	mul.f64 	%fd105, %fd98, %fd104;
	fma.rn.f64 	%fd106, %fd98, %fd104, %fd105;
	mul.f64 	%fd107, %fd106, %fd106;
	fma.rn.f64 	%fd108, %fd107, 0d3EB1380B3AE80F1E, 0d3ED0EE258B7A8B04;
	fma.rn.f64 	%fd109, %fd108, %fd107, 0d3EF3B2669F02676F;
	fma.rn.f64 	%fd110, %fd109, %fd107, 0d3F1745CBA9AB0956;
	fma.rn.f64 	%fd111, %fd110, %fd107, 0d3F3C71C72D1B5154;
	fma.rn.f64 	%fd112, %fd111, %fd107, 0d3F624924923BE72D;
	fma.rn.f64 	%fd113, %fd112, %fd107, 0d3F8999999999A3C4;
	fma.rn.f64 	%fd114, %fd113, %fd107, 0d3FB5555555555554;
	sub.f64 	%fd115, %fd98, %fd106;
	add.f64 	%fd116, %fd115, %fd115;
	neg.f64 	%fd117, %fd106;
	fma.rn.f64 	%fd118, %fd117, %fd98, %fd116;
	mul.f64 	%fd119, %fd104, %fd118;
	mul.f64 	%fd120, %fd107, %fd114;
	fma.rn.f64 	%fd121, %fd120, %fd106, %fd119;
	xor.b32  	%r163, %r325, -2147483648;
	mov.b32 	%r164, 1127219200;
	mov.b64 	%fd122, {%r163, %r164};
	sub.f64 	%fd123, %fd122, %fd48;
	fma.rn.f64 	%fd124, %fd123, 0d3FE62E42FEFA39EF, %fd106;
	fma.rn.f64 	%fd125, %fd123, 0dBFE62E42FEFA39EF, %fd124;
	sub.f64 	%fd126, %fd125, %fd106;
	sub.f64 	%fd127, %fd121, %fd126;
	fma.rn.f64 	%fd128, %fd123, 0d3C7ABC9E3B39803F, %fd127;
	add.f64 	%fd301, %fd124, %fd128;
	bra.uni 	$L__BB0_58;
$L__BB0_57:
	fma.rn.f64 	%fd97, %fd299, 0d7FF0000000000000, 0d7FF0000000000000;
	{
	.reg .b32 %temp; 
	mov.b64 	{%temp, %r155}, %fd299;
	}
	and.b32  	%r156, %r155, 2147483647;
	setp.eq.s32 	%p33, %r156, 0;
	selp.f64 	%fd301, 0dFFF0000000000000, %fd97, %p33;
$L__BB0_58:
	setp.lt.s32 	%p35, %r62, 0;
	setp.eq.s32 	%p36, %r63, 1062207488;
	{
	.reg .b32 %temp; 
	mov.b64 	{%temp, %r96}, %fd50;
	}
	abs.f64 	%fd66, %fd50;
	{ // callseq 1, 0
	.param .b64 param0;
	st.param.f64 	[param0], %fd66;
	.param .b64 param1;
	st.param.f64 	[param1], 0d4000000000000000;
	.param .b64 retval0;
	call.uni (retval0), 
	__internal_accurate_pow, 
	(
	param0, 
	param1
	);
	ld.param.f64 	%fd129, [retval0];
	} // callseq 1
	setp.lt.s32 	%p38, %r96, 0;
	neg.f64 	%fd131, %fd129;
	selp.f64 	%fd132, %fd131, %fd129, %p36;
	selp.f64 	%fd133, %fd132, %fd129, %p38;
	setp.eq.f32 	%p39, %f79, 0f00000000;
	selp.b32 	%r165, %r96, 0, %p36;
	or.b32  	%r166, %r165, 2146435072;
	selp.b32 	%r167, %r166, %r165, %p35;
	mov.b32 	%r168, 0;
	mov.b64 	%fd134, {%r168, %r167};
	selp.f64 	%fd302, %fd134, %fd133, %p39;
	add.f64 	%fd135, %fd50, 0d4000000000000000;
	{
	.reg .b32 %temp; 
	mov.b64 	{%temp, %r169}, %fd135;
	}
	and.b32  	%r170, %r169, 2146435072;
	setp.ne.s32 	%p40, %r170, 2146435072;
	@%p40 bra 	$L__BB0_63;
	setp.num.f32 	%p41, %f79, %f79;
	@%p41 bra 	$L__BB0_61;
	mov.f64 	%fd136, 0d4000000000000000;
	add.rn.f64 	%fd302, %fd50, %fd136;
	bra.uni 	$L__BB0_63;
$L__BB0_61:
	setp.neu.f64 	%p42, %fd66, 0d7FF0000000000000;
	@%p42 bra 	$L__BB0_63;
	selp.b32 	%r172, %r171, %r64, %p38;
	mov.b32 	%r173, 0;
	mov.b64 	%fd302, {%r173, %r172};
$L__BB0_63:
	setp.eq.f32 	%p44, %f79, 0f3F800000;
	mul.f64 	%fd137, %fd302, 0d3FE0000000000000;
	selp.f64 	%fd138, 0d3FE0000000000000, %fd137, %p44;
	add.f64 	%fd71, %fd46, %fd138;
	{
	.reg .b32 %temp; 
	mov.b64 	{%temp, %r326}, %fd57;
	}
	{
	.reg .b32 %temp; 
	mov.b64 	{%r327, %temp}, %fd57;
	}
	setp.gt.s32 	%p45, %r326, 1048575;
	mov.b32 	%r328, -1023;
	mov.f64 	%fd303, %fd57;
	@%p45 bra 	$L__BB0_65;
	mul.f64 	%fd303, %fd57, 0d4350000000000000;
	{
	.reg .b32 %temp; 
	mov.b64 	{%temp, %r326}, %fd303;
	}
	{
	.reg .b32 %temp; 
	mov.b64 	{%r327, %temp}, %fd303;
	}
	mov.b32 	%r328, -1077;
$L__BB0_65:
	add.s32 	%r176, %r326, -1;
	setp.gt.u32 	%p46, %r176, 2146435070;
	@%p46 bra 	$L__BB0_69;
	shr.u32 	%r179, %r326, 20;
	add.s32 	%r329, %r328, %r179;
	and.b32  	%r180, %r326, 1048575;
	or.b32  	%r181, %r180, 1072693248;
	mov.b64 	%fd304, {%r327, %r181};
	setp.lt.u32 	%p48, %r181, 1073127583;
	@%p48 bra 	$L__BB0_68;
	{
	.reg .b32 %temp; 
	mov.b64 	{%r182, %temp}, %fd304;
	}
	{
	.reg .b32 %temp; 
	mov.b64 	{%temp, %r183}, %fd304;
	}
	add.s32 	%r184, %r183, -1048576;
	mov.b64 	%fd304, {%r182, %r184};
	add.s32 	%r329, %r329, 1;
$L__BB0_68:
	add.f64 	%fd140, %fd304, 0dBFF0000000000000;
	add.f64 	%fd141, %fd304, 0d3FF0000000000000;
	rcp.approx.ftz.f64 	%fd142, %fd141;
	neg.f64 	%fd143, %fd141;
	fma.rn.f64 	%fd144, %fd143, %fd142, 0d3FF0000000000000;
	fma.rn.f64 	%fd145, %fd144, %fd144, %fd144;
	fma.rn.f64 	%fd146, %fd145, %fd142, %fd142;
	mul.f64 	%fd147, %fd140, %fd146;
	fma.rn.f64 	%fd148, %fd140, %fd146, %fd147;
	mul.f64 	%fd149, %fd148, %fd148;
	fma.rn.f64 	%fd150, %fd149, 0d3EB1380B3AE80F1E, 0d3ED0EE258B7A8B04;
	fma.rn.f64 	%fd151, %fd150, %fd149, 0d3EF3B2669F02676F;
	fma.rn.f64 	%fd152, %fd151, %fd149, 0d3F1745CBA9AB0956;
	fma.rn.f64 	%fd153, %fd152, %fd149, 0d3F3C71C72D1B5154;
	fma.rn.f64 	%fd154, %fd153, %fd149, 0d3F624924923BE72D;
	fma.rn.f64 	%fd155, %fd154, %fd149, 0d3F8999999999A3C4;
	fma.rn.f64 	%fd156, %fd155, %fd149, 0d3FB5555555555554;
	sub.f64 	%fd157, %fd140, %fd148;
	add.f64 	%fd158, %fd157, %fd157;
	neg.f64 	%fd159, %fd148;
	fma.rn.f64 	%fd160, %fd159, %fd140, %fd158;
	mul.f64 	%fd161, %fd146, %fd160;
	mul.f64 	%fd162, %fd149, %fd156;
	fma.rn.f64 	%fd163, %fd162, %fd148, %fd161;
	xor.b32  	%r185, %r329, -2147483648;
	mov.b32 	%r186, 1127219200;
	mov.b64 	%fd164, {%r185, %r186};
	sub.f64 	%fd165, %fd164, %fd48;
	fma.rn.f64 	%fd166, %fd165, 0d3FE62E42FEFA39EF, %fd148;
	fma.rn.f64 	%fd167, %fd165, 0dBFE62E42FEFA39EF, %fd166;
	sub.f64 	%fd168, %fd167, %fd148;
	sub.f64 	%fd169, %fd163, %fd168;
	fma.rn.f64 	%fd170, %fd165, 0d3C7ABC9E3B39803F, %fd169;
	add.f64 	%fd305, %fd166, %fd170;
	bra.uni 	$L__BB0_70;
$L__BB0_69:
	fma.rn.f64 	%fd139, %fd303, 0d7FF0000000000000, 0d7FF0000000000000;
	{
	.reg .b32 %temp; 
	mov.b64 	{%temp, %r177}, %fd303;
	}
	and.b32  	%r178, %r177, 2147483647;
	setp.eq.s32 	%p47, %r178, 0;
	selp.f64 	%fd305, 0dFFF0000000000000, %fd139, %p47;
$L__BB0_70:
	mul.f64 	%fd171, %fd46, %fd57;
	sub.f64 	%fd172, %fd71, %fd171;
	fma.rn.f64 	%fd173, %fd46, %fd305, %fd172;
	setp.lt.f64 	%p49, %fd301, %fd173;
	selp.f64 	%fd306, 0d3FF0000000000000, 0d0000000000000000, %p49;
$L__BB0_71:
	st.global.f64 	[%rd9], %fd306;
	mul.f64 	%fd174, %fd46, %fd57;
	st.global.f64 	[%rd10], %fd174;
	st.global.f64 	[%rd11], %fd49;
	ld.global.f64 	%fd175, [%rd9];
	setp.eq.f64 	%p50, %fd175, 0d0000000000000000;
	mov.u32 	%r287, %r316;
	mov.u32 	%r288, %r317;
	mov.u32 	%r297, %r318;
	mov.u32 	%r292, %r321;
	@%p50 bra 	$L__BB0_43;
$L__BB0_72:
	ret;

}
	// .globl	_Z7c_gammadPdS_iP17curandStateXORWOW
.visible .entry _Z7c_gammadPdS_iP17curandStateXORWOW(
	.param .f64 _Z7c_gammadPdS_iP17curandStateXORWOW_param_0,
	.param .u64 .ptr .align 1 _Z7c_gammadPdS_iP17curandStateXORWOW_param_1,
	.param .u64 .ptr .align 1 _Z7c_gammadPdS_iP17curandStateXORWOW_param_2,
	.param .u32 _Z7c_gammadPdS_iP17curandStateXORWOW_param_3,
	.param .u64 .ptr .align 1 _Z7c_gammadPdS_iP17curandStateXORWOW_param_4
)
{
	.reg .pred 	%p<46>;
	.reg .b32 	%r<159>;
	.reg .b32 	%f<41>;
	.reg .b64 	%rd<12>;
	.reg .b64 	%fd<136>;

	ld.param.f64 	%fd35, [_Z7c_gammadPdS_iP17curandStateXORWOW_param_0];
	ld.param.u64 	%rd3, [_Z7c_gammadPdS_iP17curandStateXORWOW_param_1];
	ld.param.u64 	%rd4, [_Z7c_gammadPdS_iP17curandStateXORWOW_param_2];
	ld.param.u64 	%rd5, [_Z7c_gammadPdS_iP17curandStateXORWOW_param_4];
	cvta.to.global.u64 	%rd6, %rd4;
	cvta.to.global.u64 	%rd7, %rd3;
	cvta.to.global.u64 	%rd8, %rd5;
	mov.u32 	%r55, %tid.x;
	mov.u32 	%r56, %ctaid.x;
	mov.u32 	%r57, %ntid.x;
	mad.lo.s32 	%r58, %r56, %r57, %r55;
	mul.wide.s32 	%rd9, %r58, 48;
	add.s64 	%rd10, %rd8, %rd9;
	ld.global.v2.u32 	{%r143, %r142}, [%rd10];
	ld.global.v2.u32 	{%r149, %r148}, [%rd10+8];
	ld.global.v2.u32 	{%r139, %r138}, [%rd10+16];
	ld.global.u32 	%r137, [%rd10+24];
	ld.global.f32 	%f39, [%rd10+32];
	add.f64 	%fd1, %fd35, 0dBFD5555555555555;
	mul.f64 	%fd36, %fd1, 0d4022000000000000;
	sqrt.rn.f64 	%fd37, %fd36;
	rcp.rn.f64 	%fd2, %fd37;
	mov.f64 	%fd38, 0d4008000000000000;
	{
	.reg .b32 %temp; 
	mov.b64 	{%temp, %r8}, %fd38;
	}
	and.b32  	%r9, %r8, 2146435072;
	setp.eq.s32 	%p5, %r9, 1073741824;
	setp.lt.s32 	%p6, %r8, 0;
	selp.b32 	%r10, 0, 2146435072, %p6;
	and.b32  	%r59, %r8, 2147483647;
	setp.ne.s32 	%p7, %r59, 1071644672;
	and.pred  	%p1, %p5, %p7;
	mov.b32 	%r60, 1127219200;
	mov.b32 	%r61, -2147483648;
	mov.b64 	%fd3, {%r61, %r60};
	mov.f64 	%fd39, 0d4000000000000000;
	{
	.reg .b32 %temp; 
	mov.b64 	{%temp, %r11}, %fd39;
	}
	and.b32  	%r12, %r11, 2146435072;
	setp.eq.s32 	%p8, %r12, 1062207488;
	setp.lt.s32 	%p9, %r11, 0;
	selp.b32 	%r13, 0, 2146435072, %p9;
	and.b32  	%r62, %r11, 2147483647;
	setp.ne.s32 	%p10, %r62, 1071644672;
	and.pred  	%p2, %p8, %p10;
	mul.wide.s32 	%rd11, %r58, 8;
	add.s64 	%rd1, %rd7, %rd11;
	add.s64 	%rd2, %rd6, %rd11;
$L__BB1_1:
	shr.u32 	%r64, %r142, 2;
	xor.b32  	%r65, %r64, %r142;
	shl.b32 	%r66, %r138, 4;
	shl.b32 	%r67, %r65, 1;
	xor.b32  	%r68, %r66, %r67;
	xor.b32  	%r69, %r68, %r138;
	xor.b32  	%r21, %r69, %r65;
	add.s32 	%r150, %r143, 362437;
	add.s32 	%r70, %r21, %r150;
	cvt.rn.f32.u32 	%f8, %r70;
	fma.rn.f32 	%f3, %f8, 0f2F800000, 0f2F000000;
	setp.eq.s32 	%p11, %r137, 1;
	mov.b32 	%r137, 0;
	mov.u32 	%r145, %r21;
	mov.u32 	%r146, %r138;
	mov.u32 	%r147, %r139;
	mov.f32 	%f40, %f39;
	@%p11 bra 	$L__BB1_3;
	shr.u32 	%r72, %r149, 2;
	xor.b32  	%r73, %r72, %r149;
	shl.b32 	%r74, %r21, 4;
	shl.b32 	%r75, %r73, 1;
	xor.b32  	%r76, %r75, %r74;
	xor.b32  	%r77, %r76, %r73;
	xor.b32  	%r146, %r77, %r21;
	add.s32 	%r78, %r143, %r146;
	add.s32 	%r79, %r78, 724874;
	shr.u32 	%r80, %r148, 2;
	xor.b32  	%r81, %r80, %r148;
	shl.b32 	%r82, %r146, 4;
	shl.b32 	%r83, %r81, 1;
	xor.b32  	%r84, %r83, %r82;
	xor.b32  	%r85, %r84, %r81;
	xor.b32  	%r145, %r85, %r146;
	add.s32 	%r150, %r143, 1087311;
	add.s32 	%r86, %r145, %r150;
	cvt.rn.f32.u32 	%f9, %r79;
	fma.rn.f32 	%f10, %f9, 0f2F800000, 0f2F000000;
	cvt.rn.f32.u32 	%f11, %r86;
	fma.rn.f32 	%f12, %f11, 0f30C90FDB, 0f30490FDB;
	setp.lt.f32 	%p12, %f10, 0f00800000;
	mul.f32 	%f13, %f10, 0f4B000000;
	selp.f32 	%f14, %f13, %f10, %p12;
	selp.f32 	%f15, 0fC1B80000, 0f00000000, %p12;
	mov.b32 	%r87, %f14;
	add.s32 	%r88, %r87, -1059760811;
	and.b32  	%r89, %r88, -8388608;
	sub.s32 	%r90, %r87, %r89;
	mov.b32 	%f16, %r90;
	cvt.rn.f32.s32 	%f17, %r89;
	fma.rn.f32 	%f18, %f17, 0f34000000, %f15;
	add.f32 	%f19, %f16, 0fBF800000;
	fma.rn.f32 	%f20, %f19, 0fBE055027, 0f3E1039F6;
	fma.rn.f32 	%f21, %f20, %f19, 0fBDF8CDCC;
	fma.rn.f32 	%f22, %f21, %f19, 0f3E0F2955;
	fma.rn.f32 	%f23, %f22, %f19, 0fBE2AD8B9;
	fma.rn.f32 	%f24, %f23, %f19, 0f3E4CED0B;
	fma.rn.f32 	%f25, %f24, %f19, 0fBE7FFF22;
	fma.rn.f32 	%f26, %f25, %f19, 0f3EAAAA78;
	fma.rn.f32 	%f27, %f26, %f19, 0fBF000000;
	mul.f32 	%f28, %f19, %f27;
	fma.rn.f32 	%f29, %f28, %f19, %f19;
	fma.rn.f32 	%f30, %f18, 0f3F317218, %f29;
	setp.gt.u32 	%p13, %r87, 2139095039;
	fma.rn.f32 	%f31, %f14, 0f7F800000, 0f7F800000;
	selp.f32 	%f32, %f31, %f30, %p13;
	setp.eq.f32 	%p14, %f14, 0f00000000;
	mul.f32 	%f33, %f32, 0fC0000000;
	selp.f32 	%f34, 0f7F800000, %f33, %p14;
	sqrt.rn.f32 	%f35, %f34;
	sin.approx.f32 	%f36, %f12;
	cos.approx.f32 	%f37, %f12;
	mul.f32 	%f40, %f35, %f36;
	mul.f32 	%f39, %f35, %f37;
	mov.b32 	%r137, 1;
	mov.u32 	%r147, %r21;
	mov.u32 	%r148, %r138;
	mov.u32 	%r149, %r139;
$L__BB1_3:
	mov.u32 	%r142, %r149;
	mov.u32 	%r149, %r148;
	cvt.f64.f32 	%fd4, %f40;
	fma.rn.f64 	%fd5, %fd2, %fd4, 0d3FF0000000000000;
	{
	.reg .b32 %temp; 
	mov.b64 	{%temp, %r33}, %fd5;
	}
	abs.f64 	%fd6, %fd5;
	{ // callseq 5, 0
	.param .b64 param0;
	st.param.f64 	[param0], %fd6;
	.param .b64 param1;
	st.param.f64 	[param1], 0d4008000000000000;
	.param .b64 retval0;
	call.uni (retval0), 
	__internal_accurate_pow, 
	(
	param0, 
	param1
	);
	ld.param.f64 	%fd40, [retval0];
	} // callseq 5
	setp.lt.s32 	%p18, %r33, 0;
	neg.f64 	%fd42, %fd40;
	selp.f64 	%fd43, %fd42, %fd40, %p5;
	selp.f64 	%fd44, %fd43, %fd40, %p18;
	setp.eq.f64 	%p19, %fd5, 0d0000000000000000;
	selp.b32 	%r91, %r33, 0, %p5;
	or.b32  	%r92, %r91, 2146435072;
	selp.b32 	%r93, %r92, %r91, %p6;
	mov.b32 	%r94, 0;
	mov.b64 	%fd45, {%r94, %r93};
	selp.f64 	%fd128, %fd45, %fd44, %p19;
	add.f64 	%fd46, %fd5, 0d4008000000000000;
	{
	.reg .b32 %temp; 
	mov.b64 	{%temp, %r95}, %fd46;
	}
	and.b32  	%r96, %r95, 2146435072;
	setp.ne.s32 	%p20, %r96, 2146435072;
	@%p20 bra 	$L__BB1_8;
	setp.num.f64 	%p21, %fd5, %fd5;
	@%p21 bra 	$L__BB1_6;
	mov.f64 	%fd47, 0d4008000000000000;
	add.rn.f64 	%fd128, %fd5, %fd47;
	bra.uni 	$L__BB1_8;
$L__BB1_6:
	setp.neu.f64 	%p22, %fd6, 0d7FF0000000000000;
	@%p22 bra 	$L__BB1_8;
	or.b32  	%r97, %r10, -2147483648;
	selp.b32 	%r98, %r97, %r10, %p1;
	selp.b32 	%r99, %r98, %r10, %p18;
	mov.b32 	%r100, 0;
	mov.b64 	%fd128, {%r100, %r99};
$L__BB1_8:
	setp.eq.f64 	%p25, %fd5, 0d3FF0000000000000;
	selp.f64 	%fd11, 0d3FF0000000000000, %fd128, %p25;
	setp.leu.f64 	%p26, %fd11, 0d0000000000000000;
	mov.pred 	%p45, -1;
	@%p26 bra 	$L__BB1_29;
	cvt.f64.f32 	%fd129, %f3;
	{
	.reg .b32 %temp; 
	mov.b64 	{%temp, %r151}, %fd129;
	}
	{
	.reg .b32 %temp; 
	mov.b64 	{%r152, %temp}, %fd129;
	}
	setp.gt.s32 	%p27, %r151, 1048575;
	mov.b32 	%r153, -1023;
	@%p27 bra 	$L__BB1_11;
	mul.f64 	%fd129, %fd129, 0d4350000000000000;
	{
	.reg .b32 %temp; 
	mov.b64 	{%temp, %r151}, %fd129;
	}
	{
	.reg .b32 %temp; 
	mov.b64 	{%r152, %temp}, %fd129;
	}
	mov.b32 	%r153, -1077;
$L__BB1_11:
	add.s32 	%r103, %r151, -1;
	setp.gt.u32 	%p28, %r103, 2146435070;
	@%p28 bra 	$L__BB1_15;
	shr.u32 	%r106, %r151, 20;
	add.s32 	%r154, %r153, %r106;
	and.b32  	%r107, %r151, 1048575;
	or.b32  	%r108, %r107, 1072693248;
	mov.b64 	%fd130, {%r152, %r108};
	setp.lt.u32 	%p30, %r108, 1073127583;
	@%p30 bra 	$L__BB1_14;
	{
	.reg .b32 %temp; 
	mov.b64 	{%r109, %temp}, %fd130;
	}
	{
	.reg .b32 %temp; 
	mov.b64 	{%temp, %r110}, %fd130;
	}
	add.s32 	%r111, %r110, -1048576;
	mov.b64 	%fd130, {%r109, %r111};
	add.s32 	%r154, %r154, 1;
$L__BB1_14:
	add.f64 	%fd49, %fd130, 0dBFF0000000000000;
	add.f64 	%fd50, %fd130, 0d3FF0000000000000;
	rcp.approx.ftz.f64 	%fd51, %fd50;
	neg.f64 	%fd52, %fd50;
	fma.rn.f64 	%fd53, %fd52, %fd51, 0d3FF0000000000000;
	fma.rn.f64 	%fd54, %fd53, %fd53, %fd53;
	fma.rn.f64 	%fd55, %fd54, %fd51, %fd51;
	mul.f64 	%fd56, %fd49, %fd55;
	fma.rn.f64 	%fd57, %fd49, %fd55, %fd56;
	mul.f64 	%fd58, %fd57, %fd57;
	fma.rn.f64 	%fd59, %fd58, 0d3EB1380B3AE80F1E, 0d3ED0EE258B7A8B04;
	fma.rn.f64 	%fd60, %fd59, %fd58, 0d3EF3B2669F02676F;
	fma.rn.f64 	%fd61, %fd60, %fd58, 0d3F1745CBA9AB0956;
	fma.rn.f64 	%fd62, %fd61, %fd58, 0d3F3C71C72D1B5154;
	fma.rn.f64 	%fd63, %fd62, %fd58, 0d3F624924923BE72D;
	fma.rn.f64 	%fd64, %fd63, %fd58, 0d3F8999999999A3C4;
	fma.rn.f64 	%fd65, %fd64, %fd58, 0d3FB5555555555554;
	sub.f64 	%fd66, %fd49, %fd57;
	add.f64 	%fd67, %fd66, %fd66;
	neg.f64 	%fd68, %fd57;
	fma.rn.f64 	%fd69, %fd68, %fd49, %fd67;
	mul.f64 	%fd70, %fd55, %fd69;
	mul.f64 	%fd71, %fd58, %fd65;
	fma.rn.f64 	%fd72, %fd71, %fd57, %fd70;
	xor.b32  	%r112, %r154, -2147483648;
	mov.b32 	%r113, 1127219200;
	mov.b64 	%fd73, {%r112, %r113};
	sub.f64 	%fd74, %fd73, %fd3;
	fma.rn.f64 	%fd75, %fd74, 0d3FE62E42FEFA39EF, %fd57;
	fma.rn.f64 	%fd76, %fd74, 0dBFE62E42FEFA39EF, %fd75;
	sub.f64 	%fd77, %fd76, %fd57;
	sub.f64 	%fd78, %fd72, %fd77;
	fma.rn.f64 	%fd79, %fd74, 0d3C7ABC9E3B39803F, %fd78;
	add.f64 	%fd131, %fd75, %fd79;
	bra.uni 	$L__BB1_16;
$L__BB1_15:
	fma.rn.f64 	%fd48, %fd129, 0d7FF0000000000000, 0d7FF0000000000000;
	{
	.reg .b32 %temp; 
	mov.b64 	{%temp, %r104}, %fd129;
	}
	and.b32  	%r105, %r104, 2147483647;
	setp.eq.s32 	%p29, %r105, 0;
	selp.f64 	%fd131, 0dFFF0000000000000, %fd48, %p29;
$L__BB1_16:
	setp.lt.s32 	%p31, %r11, 0;
	setp.eq.s32 	%p32, %r12, 1062207488;
	{
	.reg .b32 %temp; 
	mov.b64 	{%temp, %r44}, %fd4;
	}
	abs.f64 	%fd21, %fd4;
	{ // callseq 6, 0
	.param .b64 param0;
	st.param.f64 	[param0], %fd21;
	.param .b64 param1;
	st.param.f64 	[param1], 0d4000000000000000;
	.param .b64 retval0;
	call.uni (retval0), 
	__internal_accurate_pow, 
	(
	param0, 
	param1
	);
	ld.param.f64 	%fd80, [retval0];
	} // callseq 6
	setp.lt.s32 	%p34, %r44, 0;
	neg.f64 	%fd82, %fd80;
	selp.f64 	%fd83, %fd82, %fd80, %p32;
	selp.f64 	%fd84, %fd83, %fd80, %p34;
	setp.eq.f32 	%p35, %f40, 0f00000000;
	selp.b32 	%r114, %r44, 0, %p32;
	or.b32  	%r115, %r114, 2146435072;
	selp.b32 	%r116, %r115, %r114, %p31;
	mov.b32 	%r117, 0;
	mov.b64 	%fd85, {%r117, %r116};
	selp.f64 	%fd132, %fd85, %fd84, %p35;
	add.f64 	%fd86, %fd4, 0d4000000000000000;
	{
	.reg .b32 %temp; 
	mov.b64 	{%temp, %r118}, %fd86;
	}
	and.b32  	%r119, %r118, 2146435072;
	setp.ne.s32 	%p36, %r119, 2146435072;
	@%p36 bra 	$L__BB1_21;
	setp.num.f32 	%p37, %f40, %f40;
	@%p37 bra 	$L__BB1_19;
	mov.f64 	%fd87, 0d4000000000000000;
	add.rn.f64 	%fd132, %fd4, %fd87;
	bra.uni 	$L__BB1_21;
$L__BB1_19:
	setp.neu.f64 	%p38, %fd21, 0d7FF0000000000000;
	@%p38 bra 	$L__BB1_21;
	or.b32  	%r120, %r13, -2147483648;
	selp.b32 	%r121, %r120, %r13, %p2;
	selp.b32 	%r122, %r121, %r13, %p34;
	mov.b32 	%r123, 0;
	mov.b64 	%fd132, {%r123, %r122};
$L__BB1_21:
	setp.eq.f32 	%p40, %f40, 0f3F800000;
	mul.f64 	%fd88, %fd132, 0d3FE0000000000000;
	selp.f64 	%fd89, 0d3FE0000000000000, %fd88, %p40;
	add.f64 	%fd26, %fd1, %fd89;
	{
	.reg .b32 %temp; 
	mov.b64 	{%temp, %r155}, %fd11;
	}
	{
	.reg .b32 %temp; 
	mov.b64 	{%r156, %temp}, %fd11;
	}
	setp.gt.s32 	%p41, %r155, 1048575;
	mov.b32 	%r157, -1023;
	mov.f64 	%fd133, %fd11;
	@%p41 bra 	$L__BB1_23;
	mul.f64 	%fd133, %fd11, 0d4350000000000000;
	{
	.reg .b32 %temp; 
	mov.b64 	{%temp, %r155}, %fd133;
	}
	{
	.reg .b32 %temp; 
	mov.b64 	{%r156, %temp}, %fd133;
	}
	mov.b32 	%r157, -1077;
$L__BB1_23:
	add.s32 	%r126, %r155, -1;
	setp.gt.u32 	%p42, %r126, 2146435070;
	@%p42 bra 	$L__BB1_27;
	shr.u32 	%r129, %r155, 20;
	add.s32 	%r158, %r157, %r129;
	and.b32  	%r130, %r155, 1048575;
	or.b32  	%r131, %r130, 1072693248;
	mov.b64 	%fd134, {%r156, %r131};
	setp.lt.u32 	%p44, %r131, 1073127583;
	@%p44 bra 	$L__BB1_26;
	{
	.reg .b32 %temp; 
	mov.b64 	{%r132, %temp}, %fd134;
	}
	{
	.reg .b32 %temp; 
	mov.b64 	{%temp, %r133}, %fd134;
	}
	add.s32 	%r134, %r133, -1048576;
	mov.b64 	%fd134, {%r132, %r134};
	add.s32 	%r158, %r158, 1;
$L__BB1_26:
	add.f64 	%fd91, %fd134, 0dBFF0000000000000;
	add.f64 	%fd92, %fd134, 0d3FF0000000000000;
	rcp.approx.ftz.f64 	%fd93, %fd92;
	neg.f64 	%fd94, %fd92;
	fma.rn.f64 	%fd95, %fd94, %fd93, 0d3FF0000000000000;
	fma.rn.f64 	%fd96, %fd95, %fd95, %fd95;
	fma.rn.f64 	%fd97, %fd96, %fd93, %fd93;
	mul.f64 	%fd98, %fd91, %fd97;
	fma.rn.f64 	%fd99, %fd91, %fd97, %fd98;
	mul.f64 	%fd100, %fd99, %fd99;
	fma.rn.f64 	%fd101, %fd100, 0d3EB1380B3AE80F1E, 0d3ED0EE258B7A8B04;
	fma.rn.f64 	%fd102, %fd101, %fd100, 0d3EF3B2669F02676F;
	fma.rn.f64 	%fd103, %fd102, %fd100, 0d3F1745CBA9AB0956;
	fma.rn.f64 	%fd104, %fd103, %fd100, 0d3F3C71C72D1B5154;
	fma.rn.f64 	%fd105, %fd104, %fd100, 0d3F624924923BE72D;
	fma.rn.f64 	%fd106, %fd105, %fd100, 0d3F8999999999A3C4;
	fma.rn.f64 	%fd107, %fd106, %fd100, 0d3FB5555555555554;
	sub.f64 	%fd108, %fd91, %fd99;
	add.f64 	%fd109, %fd108, %fd108;
	neg.f64 	%fd110, %fd99;
	fma.rn.f64 	%fd111, %fd110, %fd91, %fd109;
	mul.f64 	%fd112, %fd97, %fd111;
	mul.f64 	%fd113, %fd100, %fd107;
	fma.rn.f64 	%fd114, %fd113, %fd99, %fd112;
	xor.b32  	%r135, %r158, -2147483648;
	mov.b32 	%r136, 1127219200;
	mov.b64 	%fd115, {%r135, %r136};
	sub.f64 	%fd116, %fd115, %fd3;
	fma.rn.f64 	%fd117, %fd116, 0d3FE62E42FEFA39EF, %fd99;
	fma.rn.f64 	%fd118, %fd116, 0dBFE62E42FEFA39EF, %fd117;
	sub.f64 	%fd119, %fd118, %fd99;
	sub.f64 	%fd120, %fd114, %fd119;
	fma.rn.f64 	%fd121, %fd116, 0d3C7ABC9E3B39803F, %fd120;
	add.f64 	%fd135, %fd117, %fd121;
	bra.uni 	$L__BB1_28;
$L__BB1_27:
	fma.rn.f64 	%fd90, %fd133, 0d7FF0000000000000, 0d7FF0000000000000;
	{
	.reg .b32 %temp; 
	mov.b64 	{%temp, %r127}, %fd133;
	}
	and.b32  	%r128, %r127, 2147483647;
	setp.eq.s32 	%p43, %r128, 0;
	selp.f64 	%fd135, 0dFFF0000000000000, %fd90, %p43;
$L__BB1_28:
	mul.f64 	%fd122, %fd1, %fd11;
	sub.f64 	%fd123, %fd26, %fd122;
	fma.rn.f64 	%fd124, %fd1, %fd135, %fd123;
	setp.geu.f64 	%p45, %fd131, %fd124;
$L__BB1_29:
	mul.f64 	%fd125, %fd1, %fd11;
	ld.global.f64 	%fd126, [%rd1];
	div.rn.f64 	%fd127, %fd125, %fd126;
	st.global.f64 	[%rd2], %fd127;
	mov.u32 	%r138, %r145;
	mov.u32 	%r139, %r146;
	mov.u32 	%r148, %r147;
	mov.u32 	%r143, %r150;
	@%p45 bra 	$L__BB1_1;
	ret;

}
	// .globl	_Z6calacpPdS_S_S_S_S_iS_S_S_S_P17curandStateXORWOWdS_
.visible .entry _Z6calacpPdS_S_S_S_S_iS_S_S_S_P17curandStateXORWOWdS_(
	.param .u64 .ptr .align 1 _Z6calacpPdS_S_S_S_S_iS_S_S_S_P17curandStateXORWOWdS__param_0,
	.param .u64 .ptr .align 1 _Z6calacpPdS_S_S_S_S_iS_S_S_S_P17curandStateXORWOWdS__param_1,
	.param .u64 .ptr .align 1 _Z6calacpPdS_S_S_S_S_iS_S_S_S_P17curandStateXORWOWdS__param_2,
	.param .u64 .ptr .align 1 _Z6calacpPdS_S_S_S_S_iS_S_S_S_P17curandStateXORWOWdS__param_3,
	.param .u64 .ptr .align 1 _Z6calacpPdS_S_S_S_S_iS_S_S_S_P17curandStateXORWOWdS__param_4,
	.param .u64 .ptr .align 1 _Z6calacpPdS_S_S_S_S_iS_S_S_S_P17curandStateXORWOWdS__param_5,
	.param .u32 _Z6calacpPdS_S_S_S_S_iS_S_S_S_P17curandStateXORWOWdS__param_6,
	.param .u64 .ptr .align 1 _Z6calacpPdS_S_S_S_S_iS_S_S_S_P17curandStateXORWOWdS__param_7,
	.param .u64 .ptr .align 1 _Z6calacpPdS_S_S_S_S_iS_S_S_S_P17curandStateXORWOWdS__param_8,
	.param .u64 .ptr .align 1 _Z6calacpPdS_S_S_S_S_iS_S_S_S_P17curandStateXORWOWdS__param_9,
	.param .u64 .ptr .align 1 _Z6calacpPdS_S_S_S_S_iS_S_S_S_P17curandStateXORWOWdS__param_10,
	.param .u64 .ptr .align 1 _Z6calacpPdS_S_S_S_S_iS_S_S_S_P17curandStateXORWOWdS__param_11,
	.param .f64 _Z6calacpPdS_S_S_S_S_iS_S_S_S_P17curandStateXORWOWdS__param_12,
	.param .u64 .ptr .align 1 _Z6calacpPdS_S_S_S_S_iS_S_S_S_P17curandStateXORWOWdS__param_13
)
{
	.reg .pred 	%p<376>;
	.reg .b32 	%r<800>;
	.reg .b32 	%f<27>;
	.reg .b64 	%rd<111>;
	.reg .b64 	%fd<2743>;

	ld.param.u64 	%rd15, [_Z6calacpPdS_S_S_S_S_iS_S_S_S_P17curandStateXORWOWdS__param_0];
	ld.param.u64 	%rd16, [_Z6calacpPdS_S_S_S_S_iS_S_S_S_P17curandStateXORWOWdS__param_1];
	ld.param.u64 	%rd17, [_Z6calacpPdS_S_S_S_S_iS_S_S_S_P17curandStateXORWOWdS__param_2];
	ld.param.u64 	%rd18, [_Z6calacpPdS_S_S_S_S_iS_S_S_S_P17curandStateXORWOWdS__param_3];
	ld.param.u64 	%rd19, [_Z6calacpPdS_S_S_S_S_iS_S_S_S_P17curandStateXORWOWdS__param_4];
	ld.param.u64 	%rd20, [_Z6calacpPdS_S_S_S_S_iS_S_S_S_P17curandStateXORWOWdS__param_5];
	ld.param.u32 	%r219, [_Z6calacpPdS_S_S_S_S_iS_S_S_S_P17curandStateXORWOWdS__param_6];
	ld.param.u64 	%rd21, [_Z6calacpPdS_S_S_S_S_iS_S_S_S_P17curandStateXORWOWdS__param_7];
	ld.param.u64 	%rd24, [_Z6calacpPdS_S_S_S_S_iS_S_S_S_P17curandStateXORWOWdS__param_10];
	ld.param.u64 	%rd26, [_Z6calacpPdS_S_S_S_S_iS_S_S_S_P17curandStateXORWOWdS__param_11];
	ld.param.f64 	%fd295, [_Z6calacpPdS_S_S_S_S_iS_S_S_S_P17curandStateXORWOWdS__param_12];
	cvta.to.global.u64 	%rd1, %rd26;
	mov.u32 	%r220, %tid.x;
	mov.u32 	%r221, %ctaid.x;
	mov.u32 	%r222, %ntid.x;
	mad.lo.s32 	%r1, %r221, %r222, %r220;
	setp.ge.s32 	%p19, %r1, %r219;
	@%p19 bra 	$L__BB2_274;
	mul.wide.s32 	%rd27, %r1, 48;
	add.s64 	%rd28, %rd1, %rd27;
	cvta.to.global.u64 	%rd29, %rd15;
	ld.global.v2.u32 	{%r2, %r3}, [%rd28];
	ld.global.u32 	%r4, [%rd28+20];
	mul.wide.s32 	%rd30, %r1, 8;
	add.s64 	%rd2, %rd29, %rd30;
	ld.global.f64 	%fd296, [%rd2];
	div.rn.f64 	%fd1, %fd296, %fd295;
	{
	.reg .b32 %temp; 
	mov.b64 	{%temp, %r5}, %fd1;
	}
	mov.b32 	%f1, %r5;
	setp.ltu.f64 	%p20, %fd1, 0d0000000000000000;
	@%p20 bra 	$L__BB2_12;
	setp.geu.f32 	%p21, %f1, 0f40100000;
	@%p21 bra 	$L__BB2_4;
	setp.ge.f32 	%p28, %f1, 0f400C0000;
	add.f64 	%fd418, %fd1, 0dBFF0000000000000;
	selp.f64 	%fd419, %fd418, 0d3FF0000000000000, %p28;
	selp.f64 	%fd420, %fd418, %fd1, %p28;
	setp.ge.f32 	%p29, %f1, 0f40040000;
	neg.f64 	%fd421, %fd419;
	fma.rn.f64 	%fd422, %fd420, %fd419, %fd421;
	add.f64 	%fd423, %fd420, 0dBFF0000000000000;
	selp.f64 	%fd424, %fd422, %fd419, %p29;
	selp.f64 	%fd425, %fd423, %fd420, %p29;
	setp.ge.f32 	%p30, %f1, 0f3FF80000;
	neg.f64 	%fd426, %fd424;
	fma.rn.f64 	%fd427, %fd425, %fd424, %fd426;
	add.f64 	%fd428, %fd425, 0dBFF0000000000000;
	selp.f64 	%fd429, %fd427, %fd424, %p30;
	selp.f64 	%fd430, %fd428, %fd425, %p30;
	setp.ge.f32 	%p31, %f1, 0f3FE00000;
	add.f64 	%fd431, %fd430, 0dBFF0000000000000;
	selp.f64 	%fd432, %fd431, %fd430, %p31;
	fma.rn.f64 	%fd433, %fd432, 0d3E381B4960FCF5C9, 0dBE8AF7049AE8A594;
	fma.rn.f64 	%fd434, %fd433, %fd432, 0d3EB301D46D4B22F5;
	fma.rn.f64 	%fd435, %fd434, %fd432, 0dBEB50272AEED0FC4;
	fma.rn.f64 	%fd436, %fd435, %fd432, 0dBEF51CE1A40516F8;
	fma.rn.f64 	%fd437, %fd436, %fd432, 0d3F20C8AA7419084C;
	fma.rn.f64 	%fd438, %fd437, %fd432, 0dBF2C3650196BAD8A;
	fma.rn.f64 	%fd439, %fd438, %fd432, 0dBF531711365A3E26;
	fma.rn.f64 	%fd440, %fd439, %fd432, 0d3F7D919C52A7DF35;
	fma.rn.f64 	%fd441, %fd440, %fd432, 0dBF83B4AF28386F4D;
	fma.rn.f64 	%fd442, %fd441, %fd432, 0dBFA59AF103C37B4D;
	fma.rn.f64 	%fd443, %fd442, %fd432, 0d3FC5512320B439EF;
	fma.rn.f64 	%fd444, %fd443, %fd432, 0dBFA5815E8FA26F4F;
	fma.rn.f64 	%fd445, %fd444, %fd432, 0dBFE4FCF4026AFA2B;
	fma.rn.f64 	%fd446, %fd445, %fd432, 0d3FE2788CFC6FB619;
	fma.rn.f64 	%fd447, %fd446, %fd432, 0d3FF0000000000000;
	mul.f64 	%fd448, %fd1, %fd447;
	selp.f64 	%fd449, %fd447, %fd448, %p31;
	div.rn.f64 	%fd2687, %fd429, %fd449;
	bra.uni 	$L__BB2_23;
$L__BB2_4:
	{
	.reg .b32 %temp; 
	mov.b64 	{%r740, %temp}, %fd1;
	}
	shr.u32 	%r742, %r5, 20;
	setp.gt.u32 	%p22, %r5, 1048575;
	@%p22 bra 	$L__BB2_6;
	mul.f64 	%fd297, %fd1, 0d4350000000000000;
	{
	.reg .b32 %temp; 
	mov.b64 	{%temp, %r5}, %fd297;
	}
	{
	.reg .b32 %temp; 
	mov.b64 	{%r740, %temp}, %fd297;
	}
	shr.u32 	%r223, %r5, 20;
	add.s32 	%r742, %r223, -54;
$L__BB2_6:
	add.s32 	%r743, %r742, -1023;
	and.b32  	%r224, %r5, -2146435073;
	or.b32  	%r225, %r224, 1072693248;
	mov.b64 	%fd2684, {%r740, %r225};
	setp.lt.u32 	%p23, %r225, 1073127583;
	@%p23 bra 	$L__BB2_8;
	{
	.reg .b32 %temp; 
	mov.b64 	{%r226, %temp}, %fd2684;
	}
	{
	.reg .b32 %temp; 
	mov.b64 	{%temp, %r227}, %fd2684;
	}
	add.s32 	%r228, %r227, -1048576;
	mov.b64 	%fd2684, {%r226, %r228};
	add.s32 	%r743, %r742, -1022;
$L__BB2_8:
	add.f64 	%fd298, %fd2684, 0dBFF0000000000000;
	add.f64 	%fd299, %fd2684, 0d3FF0000000000000;
	rcp.approx.ftz.f64 	%fd300, %fd299;
	neg.f64 	%fd301, %fd299;
	fma.rn.f64 	%fd302, %fd301, %fd300, 0d3FF0000000000000;
	fma.rn.f64 	%fd303, %fd302, %fd302, %fd302;
	fma.rn.f64 	%fd304, %fd303, %fd300, %fd300;
	mul.f64 	%fd305, %fd298, %fd304;
	fma.rn.f64 	%fd306, %fd298, %fd304, %fd305;
	mul.f64 	%fd307, %fd306, %fd306;
	fma.rn.f64 	%fd308, %fd307, 0d3EB0F5FF7D2CAFE2, 0d3ED0F5D241AD3B5A;
	fma.rn.f64 	%fd309, %fd308, %fd307, 0d3EF3B20A75488A3F;
	fma.rn.f64 	%fd310, %fd309, %fd307, 0d3F1745CDE4FAECD5;
	fma.rn.f64 	%fd311, %fd310, %fd307, 0d3F3C71C7258A578B;
	fma.rn.f64 	%fd312, %fd311, %fd307, 0d3F6249249242B910;
	fma.rn.f64 	%fd313, %fd312, %fd307, 0d3F89999999999DFB;
	sub.f64 	%fd314, %fd298, %fd306;
	add.f64 	%fd315, %fd314, %fd314;
	neg.f64 	%fd316, %fd306;
	fma.rn.f64 	%fd317, %fd316, %fd298, %fd315;
	mul.f64 	%fd318, %fd304, %fd317;
	fma.rn.f64 	%fd319, %fd307, %fd313, 0d3FB5555555555555;
	mov.f64 	%fd320, 0d3FB5555555555555;
	sub.f64 	%fd321, %fd320, %fd319;
	fma.rn.f64 	%fd322, %fd307, %fd313, %fd321;
	add.f64 	%fd323, %fd322, 0dBC46A4CB00B9E7B0;
	add.f64 	%fd324, %fd319, %fd323;
	sub.f64 	%fd325, %fd319, %fd324;
	add.f64 	%fd326, %fd323, %fd325;
	mul.rn.f64 	%fd327, %fd306, %fd306;
	neg.f64 	%fd328, %fd327;
	fma.rn.f64 	%fd329, %fd306, %fd306, %fd328;
	{
	.reg .b32 %temp; 
	mov.b64 	{%r229, %temp}, %fd318;
	}
	{
	.reg .b32 %temp; 
	mov.b64 	{%temp, %r230}, %fd318;
	}
	add.s32 	%r231, %r230, 1048576;
	mov.b64 	%fd330, {%r229, %r231};
	fma.rn.f64 	%fd331, %fd306, %fd330, %fd329;
	mul.rn.f64 	%fd332, %fd327, %fd306;
	neg.f64 	%fd333, %fd332;
	fma.rn.f64 	%fd334, %fd327, %fd306, %fd333;
	fma.rn.f64 	%fd335, %fd327, %fd318, %fd334;
	fma.rn.f64 	%fd336, %fd331, %fd306, %fd335;
	mul.rn.f64 	%fd337, %fd324, %fd332;
	neg.f64 	%fd338, %fd337;
	fma.rn.f64 	%fd339, %fd324, %fd332, %fd338;
	fma.rn.f64 	%fd340, %fd324, %fd336, %fd339;
	fma.rn.f64 	%fd341, %fd326, %fd332, %fd340;
	add.f64 	%fd342, %fd337, %fd341;
	sub.f64 	%fd343, %fd337, %fd342;
	add.f64 	%fd344, %fd341, %fd343;
	add.f64 	%fd345, %fd306, %fd342;
	sub.f64 	%fd346, %fd306, %fd345;
	add.f64 	%fd347, %fd342, %fd346;
	add.f64 	%fd348, %fd344, %fd347;
	add.f64 	%fd349, %fd318, %fd348;
	add.f64 	%fd350, %fd345, %fd349;
	sub.f64 	%fd351, %fd345, %fd350;
	add.f64 	%fd352, %fd349, %fd351;
	xor.b32  	%r232, %r743, -2147483648;
	mov.b32 	%r233, 1127219200;
	mov.b64 	%fd353, {%r232, %r233};
	mov.b32 	%r234, -2147483648;
	mov.b64 	%fd354, {%r234, %r233};
	sub.f64 	%fd355, %fd353, %fd354;
	fma.rn.f64 	%fd356, %fd355, 0d3FE62E42FEFA39EF, %fd350;
	fma.rn.f64 	%fd357, %fd355, 0dBFE62E42FEFA39EF, %fd356;
	sub.f64 	%fd358, %fd357, %fd350;
	sub.f64 	%fd359, %fd352, %fd358;
	fma.rn.f64 	%fd360, %fd355, 0d3C7ABC9E3B39803F, %fd359;
	add.f64 	%fd361, %fd356, %fd360;
	sub.f64 	%fd362, %fd356, %fd361;
	add.f64 	%fd363, %fd360, %fd362;
	add.f64 	%fd364, %fd1, 0dBFE0000000000000;
	mul.rn.f64 	%fd365, %fd361, %fd364;
	neg.f64 	%fd366, %fd365;
	fma.rn.f64 	%fd367, %fd361, %fd364, %fd366;
	fma.rn.f64 	%fd368, %fd363, %fd364, %fd367;
	add.f64 	%fd369, %fd365, %fd368;
	sub.f64 	%fd370, %fd365, %fd369;
	add.f64 	%fd371, %fd368, %fd370;
	sub.f64 	%fd372, %fd369, %fd1;
	sub.f64 	%fd373, %fd369, %fd372;
	sub.f64 	%fd374, %fd373, %fd1;
	add.f64 	%fd375, %fd371, %fd374;
	add.f64 	%fd6, %fd372, %fd375;
	sub.f64 	%fd376, %fd372, %fd6;
	add.f64 	%fd7, %fd375, %fd376;
	fma.rn.f64 	%fd377, %fd6, 0d3FF71547652B82FE, 0d4338000000000000;
	{
	.reg .b32 %temp; 
	mov.b64 	{%r17, %temp}, %fd377;
	}
	mov.f64 	%fd378, 0dC338000000000000;
	add.rn.f64 	%fd379, %fd377, %fd378;
	fma.rn.f64 	%fd380, %fd379, 0dBFE62E42FEFA39EF, %fd6;
	fma.rn.f64 	%fd381, %fd379, 0dBC7ABC9E3B39803F, %fd380;
	fma.rn.f64 	%fd382, %fd381, 0d3E5ADE1569CE2BDF, 0d3E928AF3FCA213EA;
	fma.rn.f64 	%fd383, %fd382, %fd381, 0d3EC71DEE62401315;
	fma.rn.f64 	%fd384, %fd383, %fd381, 0d3EFA01997C89EB71;
	fma.rn.f64 	%fd385, %fd384, %fd381, 0d3F2A01A014761F65;
	fma.rn.f64 	%fd386, %fd385, %fd381, 0d3F56C16C1852B7AF;
	fma.rn.f64 	%fd387, %fd386, %fd381, 0d3F81111111122322;
	fma.rn.f64 	%fd388, %fd387, %fd381, 0d3FA55555555502A1;
	fma.rn.f64 	%fd389, %fd388, %fd381, 0d3FC5555555555511;
	fma.rn.f64 	%fd390, %fd389, %fd381, 0d3FE000000000000B;
	fma.rn.f64 	%fd391, %fd390, %fd381, 0d3FF0000000000000;
	fma.rn.f64 	%fd392, %fd391, %fd381, 0d3FF0000000000000;
	{
	.reg .b32 %temp; 
	mov.b64 	{%r18, %temp}, %fd392;
	}
	{
	.reg .b32 %temp; 
	mov.b64 	{%temp, %r19}, %fd392;
	}
	shl.b32 	%r235, %r17, 20;
	add.s32 	%r236, %r235, %r19;
	mov.b64 	%fd2685, {%r18, %r236};
	{
	.reg .b32 %temp; 
	mov.b64 	{%temp, %r237}, %fd6;
	}
	mov.b32 	%f17, %r237;
	abs.f32 	%f2, %f17;
	setp.lt.f32 	%p24, %f2, 0f4086232B;
	@%p24 bra 	$L__BB2_11;
	setp.lt.f64 	%p25, %fd6, 0d0000000000000000;
	add.f64 	%fd393, %fd6, 0d7FF0000000000000;
	selp.f64 	%fd2685, 0d0000000000000000, %fd393, %p25;
	setp.geu.f32 	%p26, %f2, 0f40874800;
	@%p26 bra 	$L__BB2_11;
	shr.u32 	%r238, %r17, 31;
	add.s32 	%r239, %r17, %r238;
	shr.s32 	%r240, %r239, 1;
	shl.b32 	%r241, %r240, 20;
	add.s32 	%r242, %r19, %r241;
	mov.b64 	%fd394, {%r18, %r242};
	sub.s32 	%r243, %r17, %r240;
	shl.b32 	%r244, %r243, 20;
	add.s32 	%r245, %r244, 1072693248;
	mov.b32 	%r246, 0;
	mov.b64 	%fd395, {%r246, %r245};
	mul.f64 	%fd2685, %fd395, %fd394;
$L__BB2_11:
	fma.rn.f64 	%fd396, %fd7, %fd2685, %fd2685;
	mul.f64 	%fd397, %fd396, 0dBCAA6A0D6F814637;
	fma.rn.f64 	%fd398, %fd396, 0d40040D931FF62706, %fd397;
	rcp.approx.ftz.f64 	%fd399, %fd1;
	neg.f64 	%fd400, %fd1;
	fma.rn.f64 	%fd401, %fd400, %fd399, 0d3FF0000000000000;
	fma.rn.f64 	%fd402, %fd401, %fd401, %fd401;
	fma.rn.f64 	%fd403, %fd402, %fd399, %fd399;
	fma.rn.f64 	%fd404, %fd403, 0dBF64BEE47C38A637, 0d3F73C25DA81303D5;
	fma.rn.f64 	%fd405, %fd404, %fd403, 0dBF6B7C37A96CFC72;
	fma.rn.f64 	%fd406, %fd405, %fd403, 0d3F35A85ABDE1E324;
	fma.rn.f64 	%fd407, %fd406, %fd403, 0d3F4A8B28F07B3F05;
	fma.rn.f64 	%fd408, %fd407, %fd403, 0dBF0A15D1D45A282F;
	fma.rn.f64 	%fd409, %fd408, %fd403, 0dBF4367D3468CB5BE;
	fma.rn.f64 	%fd410, %fd409, %fd403, 0d3F12471B0E9F1005;
	fma.rn.f64 	%fd411, %fd410, %fd403, 0d3F49B1004744D5C4;
	fma.rn.f64 	%fd412, %fd411, %fd403, 0dBF2E13CE69AB4B7F;
	fma.rn.f64 	%fd413, %fd412, %fd403, 0dBF65F7268ECF8A01;
	fma.rn.f64 	%fd414, %fd413, %fd403, 0d3F6C71C71C71ACE0;
	fma.rn.f64 	%fd415, %fd414, %fd403, 0d3FB5555555555556;
	mul.f64 	%fd416, %fd403, %fd415;
	fma.rn.f64 	%fd417, %fd416, %fd398, %fd398;
	setp.ge.f64 	%p27, %fd1, 0d406573FAE561F648;
	selp.f64 	%fd2687, 0d7FF0000000000000, %fd417, %p27;
	bra.uni 	$L__BB2_23;
$L__BB2_12:
	setp.geu.f64 	%p32, %fd1, 0d0000000000000000;
	@%p32 bra 	$L__BB2_22;
	cvt.rzi.f64.f64 	%fd451, %fd1;
	setp.eq.f64 	%p33, %fd1, %fd451;
	mov.f64 	%fd2687, 0dFFF8000000000000;
	@%p33 bra 	$L__BB2_23;
	setp.leu.f32 	%p34, %f1, 0fC0100000;
	@%p34 bra 	$L__BB2_16;
	setp.le.f32 	%p42, %f1, 0fC00C0000;
	fma.rn.f64 	%fd530, %fd1, %fd1, %fd1;
	add.f64 	%fd531, %fd1, 0d3FF0000000000000;
	selp.f64 	%fd532, %fd530, %fd1, %p42;
	selp.f64 	%fd533, %fd531, %fd1, %p42;
	setp.le.f32 	%p43, %f1, 0fC0040000;
	fma.rn.f64 	%fd534, %fd533, %fd532, %fd532;
	add.f64 	%fd535, %fd533, 0d3FF0000000000000;
	selp.f64 	%fd536, %fd534, %fd532, %p43;
	selp.f64 	%fd537, %fd535, %fd533, %p43;
	setp.le.f32 	%p44, %f1, 0fBFF80000;
	fma.rn.f64 	%fd538, %fd537, %fd536, %fd536;
	add.f64 	%fd539, %fd537, 0d3FF0000000000000;
	selp.f64 	%fd540, %fd538, %fd536, %p44;
	selp.f64 	%fd541, %fd539, %fd537, %p44;
	setp.le.f32 	%p45, %f1, 0fBFE00000;
	fma.rn.f64 	%fd542, %fd541, %fd540, %fd540;
	add.f64 	%fd543, %fd541, 0d3FF0000000000000;
	selp.f64 	%fd544, %fd542, %fd540, %p45;
	selp.f64 	%fd545, %fd543, %fd541, %p45;
	fma.rn.f64 	%fd546, %fd545, 0d3E381B4960FCF5C9, 0dBE8AF7049AE8A594;
	fma.rn.f64 	%fd547, %fd546, %fd545, 0d3EB301D46D4B22F5;
	fma.rn.f64 	%fd548, %fd547, %fd545, 0dBEB50272AEED0FC4;
	fma.rn.f64 	%fd549, %fd548, %fd545, 0dBEF51CE1A40516F8;
	fma.rn.f64 	%fd550, %fd549, %fd545, 0d3F20C8AA7419084C;
	fma.rn.f64 	%fd551, %fd550, %fd545, 0dBF2C3650196BAD8A;
	fma.rn.f64 	%fd552, %fd551, %fd545, 0dBF531711365A3E26;
	fma.rn.f64 	%fd553, %fd552, %fd545, 0d3F7D919C52A7DF35;
	fma.rn.f64 	%fd554, %fd553, %fd545, 0dBF83B4AF28386F4D;
	fma.rn.f64 	%fd555, %fd554, %fd545, 0dBFA59AF103C37B4D;
	fma.rn.f64 	%fd556, %fd555, %fd545, 0d3FC5512320B439EF;
	fma.rn.f64 	%fd557, %fd556, %fd545, 0dBFA5815E8FA26F4F;
	fma.rn.f64 	%fd558, %fd557, %fd545, 0dBFE4FCF4026AFA2B;
	fma.rn.f64 	%fd559, %fd558, %fd545, 0d3FE2788CFC6FB619;
	fma.rn.f64 	%fd560, %fd559, %fd545, 0d3FF0000000000000;
	mul.f64 	%fd561, %fd544, %fd560;
	rcp.rn.f64 	%fd2687, %fd561;
	bra.uni 	$L__BB2_23;
$L__BB2_16:
	setp.leu.f32 	%p35, %f1, 0fC0672000;
	@%p35 bra 	$L__BB2_21;
	{
	.reg .b32 %temp; 
	mov.b64 	{%r247, %temp}, %fd1;
	}
	add.s32 	%r248, %r5, 1048576;
	mov.b64 	%fd457, {%r247, %r248};
	cvt.rni.f64.f64 	%fd458, %fd457;
	cvt.rzi.s64.f64 	%rd31, %fd458;
	cvt.u32.u64 	%r249, %rd31;
	fma.rn.f64 	%fd459, %fd458, 0dBFE0000000000000, %fd1;
	mul.f64 	%fd460, %fd459, 0d3CA1A62633145C07;
	fma.rn.f64 	%fd461, %fd459, 0d400921FB54442D18, %fd460;
	shl.b64 	%rd32, %rd31, 6;
	and.b64  	%rd33, %rd32, 64;
	mov.u64 	%rd34, __cudart_sin_cos_coeffs;
	add.s64 	%rd35, %rd34, %rd33;
	mul.rn.f64 	%fd462, %fd461, %fd461;
	and.b64  	%rd36, %rd31, 1;
	setp.eq.b64 	%p37, %rd36, 1;
	selp.f64 	%fd463, 0dBDA8FF8320FD8164, 0d3DE5DB65F9785EBA, %p37;
	ld.global.nc.v2.f64 	{%fd464, %fd465}, [%rd35];
	fma.rn.f64 	%fd466, %fd463, %fd462, %fd464;
	fma.rn.f64 	%fd467, %fd466, %fd462, %fd465;
	ld.global.nc.v2.f64 	{%fd468, %fd469}, [%rd35+16];
	fma.rn.f64 	%fd470, %fd467, %fd462, %fd468;
	fma.rn.f64 	%fd471, %fd470, %fd462, %fd469;
	ld.global.nc.v2.f64 	{%fd472, %fd473}, [%rd35+32];
	fma.rn.f64 	%fd474, %fd471, %fd462, %fd472;
	fma.rn.f64 	%fd475, %fd474, %fd462, %fd473;
	fma.rn.f64 	%fd476, %fd475, %fd461, %fd461;
	fma.rn.f64 	%fd477, %fd475, %fd462, 0d3FF0000000000000;
	selp.f64 	%fd478, %fd477, %fd476, %p37;
	and.b32  	%r250, %r249, 2;
	setp.eq.s32 	%p38, %r250, 0;
	mov.f64 	%fd479, 0d0000000000000000;
	sub.f64 	%fd480, %fd479, %fd478;
	selp.f64 	%fd481, %fd478, %fd480, %p38;
	abs.f64 	%fd14, %fd1;
	rcp.approx.ftz.f64 	%fd482, %fd14;
	neg.f64 	%fd483, %fd14;
	fma.rn.f64 	%fd484, %fd483, %fd482, 0d3FF0000000000000;
	fma.rn.f64 	%fd485, %fd484, %fd484, %fd484;
	fma.rn.f64 	%fd486, %fd485, %fd482, %fd482;
	fma.rn.f64 	%fd487, %fd486, 0dBF64BEE47C38A637, 0d3F73C25DA81303D5;
	fma.rn.f64 	%fd488, %fd487, %fd486, 0dBF6B7C37A96CFC72;
	fma.rn.f64 	%fd489, %fd488, %fd486, 0d3F35A85ABDE1E324;
	fma.rn.f64 	%fd490, %fd489, %fd486, 0d3F4A8B28F07B3F05;
	fma.rn.f64 	%fd491, %fd490, %fd486, 0dBF0A15D1D45A282F;
	fma.rn.f64 	%fd492, %fd491, %fd486, 0dBF4367D3468CB5BE;
	fma.rn.f64 	%fd493, %fd492, %fd486, 0d3F12471B0E9F1005;
	fma.rn.f64 	%fd494, %fd493, %fd486, 0d3F49B1004744D5C4;
	fma.rn.f64 	%fd495, %fd494, %fd486, 0dBF2E13CE69AB4B7F;
	fma.rn.f64 	%fd496, %fd495, %fd486, 0dBF65F7268ECF8A01;
	fma.rn.f64 	%fd497, %fd496, %fd486, 0d3F6C71C71C71ACE0;
	fma.rn.f64 	%fd498, %fd497, %fd486, 0d3FB5555555555556;
	mul.f64 	%fd499, %fd486, %fd498;
	fma.rn.f64 	%fd15, %fd499, %fd481, %fd481;
	fma.rn.f64 	%fd500, %fd14, 0d3FF71547652B82FE, 0d4338000000000000;
	{
	.reg .b32 %temp; 
	mov.b64 	{%r20, %temp}, %fd500;
	}
	mov.f64 	%fd501, 0dC338000000000000;
	add.rn.f64 	%fd502, %fd500, %fd501;
	fma.rn.f64 	%fd503, %fd502, 0dBFE62E42FEFA39EF, %fd14;
	fma.rn.f64 	%fd504, %fd502, 0dBC7ABC9E3B39803F, %fd503;
	fma.rn.f64 	%fd505, %fd504, 0d3E5ADE1569CE2BDF, 0d3E928AF3FCA213EA;
	fma.rn.f64 	%fd506, %fd505, %fd504, 0d3EC71DEE62401315;
	fma.rn.f64 	%fd507, %fd506, %fd504, 0d3EFA01997C89EB71;
	fma.rn.f64 	%fd508, %fd507, %fd504, 0d3F2A01A014761F65;
	fma.rn.f64 	%fd509, %fd508, %fd504, 0d3F56C16C1852B7AF;
	fma.rn.f64 	%fd510, %fd509, %fd504, 0d3F81111111122322;
	fma.rn.f64 	%fd511, %fd510, %fd504, 0d3FA55555555502A1;
	fma.rn.f64 	%fd512, %fd511, %fd504, 0d3FC5555555555511;
	fma.rn.f64 	%fd513, %fd512, %fd504, 0d3FE000000000000B;
	fma.rn.f64 	%fd514, %fd513, %fd504, 0d3FF0000000000000;
	fma.rn.f64 	%fd2686, %fd514, %fd504, 0d3FF0000000000000;
	abs.s32 	%r251, %r20;
	setp.gt.s32 	%p39, %r251, 1022;
	@%p39 bra 	$L__BB2_19;
	shl.b32 	%r257, %r20, 20;
	add.s32 	%r744, %r257, 1072693248;
	bra.uni 	$L__BB2_20;
$L__BB2_19:
	add.s32 	%r252, %r20, 2046;
	shl.b32 	%r253, %r252, 19;
	and.b32  	%r254, %r253, -1048576;
	shl.b32 	%r255, %r252, 20;
	sub.s32 	%r744, %r255, %r254;
	mov.b32 	%r256, 0;
	mov.b64 	%fd515, {%r256, %r254};
	mul.f64 	%fd2686, %fd515, %fd2686;
$L__BB2_20:
	mov.b32 	%r258, 0;
	mov.b64 	%fd516, {%r258, %r744};
	mul.f64 	%fd517, %fd2686, %fd516;
	mul.f64 	%fd518, %fd517, 0dBC9A6A0D6F814637;
	fma.rn.f64 	%fd519, %fd517, 0d3FF40D931FF62706, %fd518;
	mul.f64 	%fd520, %fd14, %fd15;
	div.rn.f64 	%fd521, %fd519, %fd520;
	add.f64 	%fd522, %fd14, 0dBFE0000000000000;
	setp.gtu.f32 	%p40, %f1, 0fC061E400;
	{
	.reg .b32 %temp; 
	mov.b64 	{%r259, %temp}, %fd522;
	}
	{
	.reg .b32 %temp; 
	mov.b64 	{%temp, %r260}, %fd522;
	}
	add.s32 	%r261, %r260, -1048576;
	mov.b64 	%fd523, {%r259, %r261};
	selp.f64 	%fd524, %fd522, %fd523, %p40;
	neg.f64 	%fd525, %fd524;
	{ // callseq 7, 0
	.param .b64 param0;
	st.param.f64 	[param0], %fd14;
	.param .b64 param1;
	st.param.f64 	[param1], %fd525;
	.param .b64 retval0;
	call.uni (retval0), 
	__internal_accurate_pow, 
	(
	param0, 
	param1
	);
	ld.param.f64 	%fd526, [retval0];
	} // callseq 7
	setp.le.f32 	%p41, %f1, 0fC061E400;
	mul.f64 	%fd528, %fd526, %fd521;
	selp.f64 	%fd529, %fd528, %fd521, %p41;
	mul.f64 	%fd2687, %fd526, %fd529;
	bra.uni 	$L__BB2_23;
$L__BB2_21:
	cvt.rmi.f64.f64 	%fd452, %fd1;
	mul.f64 	%fd453, %fd452, 0d3FE0000000000000;
	cvt.rmi.f64.f64 	%fd454, %fd453;
	add.f64 	%fd455, %fd454, %fd454;
	sub.f64 	%fd456, %fd452, %fd455;
	setp.eq.f64 	%p36, %fd456, 0d3FF0000000000000;
	selp.f64 	%fd2687, 0d8000000000000000, 0d0000000000000000, %p36;
	bra.uni 	$L__BB2_23;
$L__BB2_22:
	add.f64 	%fd2687, %fd1, %fd1;
$L__BB2_23:
	cvta.to.global.u64 	%rd37, %rd16;
	mul.wide.s32 	%rd38, %r1, 8;
	add.s64 	%rd3, %rd37, %rd38;
	ld.global.f64 	%fd562, [%rd3];
	div.rn.f64 	%fd23, %fd562, %fd295;
	{
	.reg .b32 %temp; 
	mov.b64 	{%temp, %r24}, %fd23;
	}
	mov.b32 	%f3, %r24;
	setp.ltu.f64 	%p46, %fd23, 0d0000000000000000;
	@%p46 bra 	$L__BB2_34;
	setp.geu.f32 	%p47, %f3, 0f40100000;
	@%p47 bra 	$L__BB2_26;
	setp.ge.f32 	%p54, %f3, 0f400C0000;
	add.f64 	%fd684, %fd23, 0dBFF0000000000000;
	selp.f64 	%fd685, %fd684, 0d3FF0000000000000, %p54;
	selp.f64 	%fd686, %fd684, %fd23, %p54;
	setp.ge.f32 	%p55, %f3, 0f40040000;
	neg.f64 	%fd687, %fd685;
	fma.rn.f64 	%fd688, %fd686, %fd685, %fd687;
	add.f64 	%fd689, %fd686, 0dBFF0000000000000;
	selp.f64 	%fd690, %fd688, %fd685, %p55;
	selp.f64 	%fd691, %fd689, %fd686, %p55;
	setp.ge.f32 	%p56, %f3, 0f3FF80000;
	neg.f64 	%fd692, %fd690;
	fma.rn.f64 	%fd693, %fd691, %fd690, %fd692;
	add.f64 	%fd694, %fd691, 0dBFF0000000000000;
	selp.f64 	%fd695, %fd693, %fd690, %p56;
	selp.f64 	%fd696, %fd694, %fd691, %p56;
	setp.ge.f32 	%p57, %f3, 0f3FE00000;
	add.f64 	%fd697, %fd696, 0dBFF0000000000000;
	selp.f64 	%fd698, %fd697, %fd696, %p57;
	fma.rn.f64 	%fd699, %fd698, 0d3E381B4960FCF5C9, 0dBE8AF7049AE8A594;
	fma.rn.f64 	%fd700, %fd699, %fd698, 0d3EB301D46D4B22F5;
	fma.rn.f64 	%fd701, %fd700, %fd698, 0dBEB50272AEED0FC4;
	fma.rn.f64 	%fd702, %fd701, %fd698, 0dBEF51CE1A40516F8;
	fma.rn.f64 	%fd703, %fd702, %fd698, 0d3F20C8AA7419084C;
	fma.rn.f64 	%fd704, %fd703, %fd698, 0dBF2C3650196BAD8A;
	fma.rn.f64 	%fd705, %fd704, %fd698, 0dBF531711365A3E26;
	fma.rn.f64 	%fd706, %fd705, %fd698, 0d3F7D919C52A7DF35;
	fma.rn.f64 	%fd707, %fd706, %fd698, 0dBF83B4AF28386F4D;
	fma.rn.f64 	%fd708, %fd707, %fd698, 0dBFA59AF103C37B4D;
	fma.rn.f64 	%fd709, %fd708, %fd698, 0d3FC5512320B439EF;
	fma.rn.f64 	%fd710, %fd709, %fd698, 0dBFA5815E8FA26F4F;
	fma.rn.f64 	%fd711, %fd710, %fd698, 0dBFE4FCF4026AFA2B;
	fma.rn.f64 	%fd712, %fd711, %fd698, 0d3FE2788CFC6FB619;
	fma.rn.f64 	%fd713, %fd712, %fd698, 0d3FF0000000000000;
	mul.f64 	%fd714, %fd23, %fd713;
	selp.f64 	%fd715, %fd713, %fd714, %p57;
	div.rn.f64 	%fd2691, %fd695, %fd715;
	bra.uni 	$L__BB2_45;
$L__BB2_26:
	{
	.reg .b32 %temp; 
	mov.b64 	{%r745, %temp}, %fd23;
	}
	shr.u32 	%r747, %r24, 20;
	setp.gt.u32 	%p48, %r24, 1048575;
	@%p48 bra 	$L__BB2_28;
	mul.f64 	%fd563, %fd23, 0d4350000000000000;
	{
	.reg .b32 %temp; 
	mov.b64 	{%temp, %r24}, %fd563;
	}
	{
	.reg .b32 %temp; 
	mov.b64 	{%r745, %temp}, %fd563;
	}
	shr.u32 	%r262, %r24, 20;
	add.s32 	%r747, %r262, -54;
$L__BB2_28:
	add.s32 	%r748, %r747, -1023;
	and.b32  	%r263, %r24, -2146435073;
	or.b32  	%r264, %r263, 1072693248;
	mov.b64 	%fd2688, {%r745, %r264};
	setp.lt.u32 	%p49, %r264, 1073127583;
	@%p49 bra 	$L__BB2_30;
	{
	.reg .b32 %temp; 
	mov.b64 	{%r265, %temp}, %fd2688;
	}
	{
	.reg .b32 %temp; 
	mov.b64 	{%temp, %r266}, %fd2688;
	}
	add.s32 	%r267, %r266, -1048576;
	mov.b64 	%fd2688, {%r265, %r267};
	add.s32 	%r748, %r747, -1022;
$L__BB2_30:
	add.f64 	%fd564, %fd2688, 0dBFF0000000000000;
	add.f64 	%fd565, %fd2688, 0d3FF0000000000000;
	rcp.approx.ftz.f64 	%fd566, %fd565;
	neg.f64 	%fd567, %fd565;
	fma.rn.f64 	%fd568, %fd567, %fd566, 0d3FF0000000000000;
	fma.rn.f64 	%fd569, %fd568, %fd568, %fd568;
	fma.rn.f64 	%fd570, %fd569, %fd566, %fd566;
	mul.f64 	%fd571, %fd564, %fd570;
	fma.rn.f64 	%fd572, %fd564, %fd570, %fd571;
	mul.f64 	%fd573, %fd572, %fd572;
	fma.rn.f64 	%fd574, %fd573, 0d3EB0F5FF7D2CAFE2, 0d3ED0F5D241AD3B5A;
	fma.rn.f64 	%fd575, %fd574, %fd573, 0d3EF3B20A75488A3F;
	fma.rn.f64 	%fd576, %fd575, %fd573, 0d3F1745CDE4FAECD5;
	fma.rn.f64 	%fd577, %fd576, %fd573, 0d3F3C71C7258A578B;
	fma.rn.f64 	%fd578, %fd577, %fd573, 0d3F6249249242B910;
	fma.rn.f64 	%fd579, %fd578, %fd573, 0d3F89999999999DFB;
	sub.f64 	%fd580, %fd564, %fd572;
	add.f64 	%fd581, %fd580, %fd580;
	neg.f64 	%fd582, %fd572;
	fma.rn.f64 	%fd583, %fd582, %fd564, %fd581;
	mul.f64 	%fd584, %fd570, %fd583;
	fma.rn.f64 	%fd585, %fd573, %fd579, 0d3FB5555555555555;
	mov.f64 	%fd586, 0d3FB5555555555555;
	sub.f64 	%fd587, %fd586, %fd585;
	fma.rn.f64 	%fd588, %fd573, %fd579, %fd587;
	add.f64 	%fd589, %fd588, 0dBC46A4CB00B9E7B0;
	add.f64 	%fd590, %fd585, %fd589;
	sub.f64 	%fd591, %fd585, %fd590;
	add.f64 	%fd592, %fd589, %fd591;
	mul.rn.f64 	%fd593, %fd572, %fd572;
	neg.f64 	%fd594, %fd593;
	fma.rn.f64 	%fd595, %fd572, %fd572, %fd594;
	{
	.reg .b32 %temp; 
	mov.b64 	{%r268, %temp}, %fd584;
	}
	{
	.reg .b32 %temp; 
	mov.b64 	{%temp, %r269}, %fd584;
	}
	add.s32 	%r270, %r269, 1048576;
	mov.b64 	%fd596, {%r268, %r270};
	fma.rn.f64 	%fd597, %fd572, %fd596, %fd595;
	mul.rn.f64 	%fd598, %fd593, %fd572;
	neg.f64 	%fd599, %fd598;
	fma.rn.f64 	%fd600, %fd593, %fd572, %fd599;
	fma.rn.f64 	%fd601, %fd593, %fd584, %fd600;
	fma.rn.f64 	%fd602, %fd597, %fd572, %fd601;
	mul.rn.f64 	%fd603, %fd590, %fd598;
	neg.f64 	%fd604, %fd603;
	fma.rn.f64 	%fd605, %fd590, %fd598, %fd604;
	fma.rn.f64 	%fd606, %fd590, %fd602, %fd605;
	fma.rn.f64 	%fd607, %fd592, %fd598, %fd606;
	add.f64 	%fd608, %fd603, %fd607;
	sub.f64 	%fd609, %fd603, %fd608;
	add.f64 	%fd610, %fd607, %fd609;
	add.f64 	%fd611, %fd572, %fd608;
	sub.f64 	%fd612, %fd572, %fd611;
	add.f64 	%fd613, %fd608, %fd612;
	add.f64 	%fd614, %fd610, %fd613;
	add.f64 	%fd615, %fd584, %fd614;
	add.f64 	%fd616, %fd611, %fd615;
	sub.f64 	%fd617, %fd611, %fd616;
	add.f64 	%fd618, %fd615, %fd617;
	xor.b32  	%r271, %r748, -2147483648;
	mov.b32 	%r272, 1127219200;
	mov.b64 	%fd619, {%r271, %r272};
	mov.b32 	%r273, -2147483648;
	mov.b64 	%fd620, {%r273, %r272};
	sub.f64 	%fd621, %fd619, %fd620;
	fma.rn.f64 	%fd622, %fd621, 0d3FE62E42FEFA39EF, %fd616;
	fma.rn.f64 	%fd623, %fd621, 0dBFE62E42FEFA39EF, %fd622;
	sub.f64 	%fd624, %fd623, %fd616;
	sub.f64 	%fd625, %fd618, %fd624;
	fma.rn.f64 	%fd626, %fd621, 0d3C7ABC9E3B39803F, %fd625;
	add.f64 	%fd627, %fd622, %fd626;
	sub.f64 	%fd628, %fd622, %fd627;
	add.f64 	%fd629, %fd626, %fd628;
	add.f64 	%fd630, %fd23, 0dBFE0000000000000;
	mul.rn.f64 	%fd631, %fd627, %fd630;
	neg.f64 	%fd632, %fd631;
	fma.rn.f64 	%fd633, %fd627, %fd630, %fd632;
	fma.rn.f64 	%fd634, %fd629, %fd630, %fd633;
	add.f64 	%fd635, %fd631, %fd634;
	sub.f64 	%fd636, %fd631, %fd635;
	add.f64 	%fd637, %fd634, %fd636;
	sub.f64 	%fd638, %fd635, %fd23;
	sub.f64 	%fd639, %fd635, %fd638;
	sub.f64 	%fd640, %fd639, %fd23;
	add.f64 	%fd641, %fd637, %fd640;
	add.f64 	%fd28, %fd638, %fd641;
	sub.f64 	%fd642, %fd638, %fd28;
	add.f64 	%fd29, %fd641, %fd642;
	fma.rn.f64 	%fd643, %fd28, 0d3FF71547652B82FE, 0d4338000000000000;
	{
	.reg .b32 %temp; 
	mov.b64 	{%r36, %temp}, %fd643;
	}
	mov.f64 	%fd644, 0dC338000000000000;
	add.rn.f64 	%fd645, %fd643, %fd644;
	fma.rn.f64 	%fd646, %fd645, 0dBFE62E42FEFA39EF, %fd28;
	fma.rn.f64 	%fd647, %fd645, 0dBC7ABC9E3B39803F, %fd646;
	fma.rn.f64 	%fd648, %fd647, 0d3E5ADE1569CE2BDF, 0d3E928AF3FCA213EA;
	fma.rn.f64 	%fd649, %fd648, %fd647, 0d3EC71DEE62401315;
	fma.rn.f64 	%fd650, %fd649, %fd647, 0d3EFA01997C89EB71;
	fma.rn.f64 	%fd651, %fd650, %fd647, 0d3F2A01A014761F65;
	fma.rn.f64 	%fd652, %fd651, %fd647, 0d3F56C16C1852B7AF;
	fma.rn.f64 	%fd653, %fd652, %fd647, 0d3F81111111122322;
	fma.rn.f64 	%fd654, %fd653, %fd647, 0d3FA55555555502A1;
	fma.rn.f64 	%fd655, %fd654, %fd647, 0d3FC5555555555511;
	fma.rn.f64 	%fd656, %fd655, %fd647, 0d3FE000000000000B;
	fma.rn.f64 	%fd657, %fd656, %fd647, 0d3FF0000000000000;
	fma.rn.f64 	%fd658, %fd657, %fd647, 0d3FF0000000000000;
	{
	.reg .b32 %temp; 
	mov.b64 	{%r37, %temp}, %fd658;
	}
	{
	.reg .b32 %temp; 
	mov.b64 	{%temp, %r38}, %fd658;
	}
	shl.b32 	%r274, %r36, 20;
	add.s32 	%r275, %r274, %r38;
	mov.b64 	%fd2689, {%r37, %r275};
	{
	.reg .b32 %temp; 
	mov.b64 	{%temp, %r276}, %fd28;
	}
	mov.b32 	%f18, %r276;
	abs.f32 	%f4, %f18;
	setp.lt.f32 	%p50, %f4, 0f4086232B;
	@%p50 bra 	$L__BB2_33;
	setp.lt.f64 	%p51, %fd28, 0d0000000000000000;
	add.f64 	%fd659, %fd28, 0d7FF0000000000000;
	selp.f64 	%fd2689, 0d0000000000000000, %fd659, %p51;
	setp.geu.f32 	%p52, %f4, 0f40874800;
	@%p52 bra 	$L__BB2_33;
	shr.u32 	%r277, %r36, 31;
	add.s32 	%r278, %r36, %r277;
	shr.s32 	%r279, %r278, 1;
	shl.b32 	%r280, %r279, 20;
	add.s32 	%r281, %r38, %r280;
	mov.b64 	%fd660, {%r37, %r281};
	sub.s32 	%r282, %r36, %r279;
	shl.b32 	%r283, %r282, 20;
	add.s32 	%r284, %r283, 1072693248;
	mov.b32 	%r285, 0;
	mov.b64 	%fd661, {%r285, %r284};
	mul.f64 	%fd2689, %fd661, %fd660;
$L__BB2_33:
	fma.rn.f64 	%fd662, %fd29, %fd2689, %fd2689;
	mul.f64 	%fd663, %fd662, 0dBCAA6A0D6F814637;
	fma.rn.f64 	%fd664, %fd662, 0d40040D931FF62706, %fd663;
	rcp.approx.ftz.f64 	%fd665, %fd23;
	neg.f64 	%fd666, %fd23;
	fma.rn.f64 	%fd667, %fd666, %fd665, 0d3FF0000000000000;
	fma.rn.f64 	%fd668, %fd667, %fd667, %fd667;
	fma.rn.f64 	%fd669, %fd668, %fd665, %fd665;
	fma.rn.f64 	%fd670, %fd669, 0dBF64BEE47C38A637, 0d3F73C25DA81303D5;
	fma.rn.f64 	%fd671, %fd670, %fd669, 0dBF6B7C37A96CFC72;
	fma.rn.f64 	%fd672, %fd671, %fd669, 0d3F35A85ABDE1E324;
	fma.rn.f64 	%fd673, %fd672, %fd669, 0d3F4A8B28F07B3F05;
	fma.rn.f64 	%fd674, %fd673, %fd669, 0dBF0A15D1D45A282F;
	fma.rn.f64 	%fd675, %fd674, %fd669, 0dBF4367D3468CB5BE;
	fma.rn.f64 	%fd676, %fd675, %fd669, 0d3F12471B0E9F1005;
	fma.rn.f64 	%fd677, %fd676, %fd669, 0d3F49B1004744D5C4;
	fma.rn.f64 	%fd678, %fd677, %fd669, 0dBF2E13CE69AB4B7F;
	fma.rn.f64 	%fd679, %fd678, %fd669, 0dBF65F7268ECF8A01;
	fma.rn.f64 	%fd680, %fd679, %fd669, 0d3F6C71C71C71ACE0;
	fma.rn.f64 	%fd681, %fd680, %fd669, 0d3FB5555555555556;
	mul.f64 	%fd682, %fd669, %fd681;
	fma.rn.f64 	%fd683, %fd682, %fd664, %fd664;
	setp.ge.f64 	%p53, %fd23, 0d406573FAE561F648;
	selp.f64 	%fd2691, 0d7FF0000000000000, %fd683, %p53;
	bra.uni 	$L__BB2_45;
$L__BB2_34:
	setp.geu.f64 	%p58, %fd23, 0d0000000000000000;
	@%p58 bra 	$L__BB2_44;
	cvt.rzi.f64.f64 	%fd717, %fd23;
	setp.eq.f64 	%p59, %fd23, %fd717;
	mov.f64 	%fd2691, 0dFFF8000000000000;
	@%p59 bra 	$L__BB2_45;
	setp.leu.f32 	%p60, %f3, 0fC0100000;
	@%p60 bra 	$L__BB2_38;
	setp.le.f32 	%p68, %f3, 0fC00C0000;
	fma.rn.f64 	%fd796, %fd23, %fd23, %fd23;
	add.f64 	%fd797, %fd23, 0d3FF0000000000000;
	selp.f64 	%fd798, %fd796, %fd23, %p68;
	selp.f64 	%fd799, %fd797, %fd23, %p68;
	setp.le.f32 	%p69, %f3, 0fC0040000;
	fma.rn.f64 	%fd800, %fd799, %fd798, %fd798;
	add.f64 	%fd801, %fd799, 0d3FF0000000000000;
	selp.f64 	%fd802, %fd800, %fd798, %p69;
	selp.f64 	%fd803, %fd801, %fd799, %p69;
	setp.le.f32 	%p70, %f3, 0fBFF80000;
	fma.rn.f64 	%fd804, %fd803, %fd802, %fd802;
	add.f64 	%fd805, %fd803, 0d3FF0000000000000;
	selp.f64 	%fd806, %fd804, %fd802, %p70;
	selp.f64 	%fd807, %fd805, %fd803, %p70;
	setp.le.f32 	%p71, %f3, 0fBFE00000;
	fma.rn.f64 	%fd808, %fd807, %fd806, %fd806;
	add.f64 	%fd809, %fd807, 0d3FF0000000000000;
	selp.f64 	%fd810, %fd808, %fd806, %p71;
	selp.f64 	%fd811, %fd809, %fd807, %p71;
	fma.rn.f64 	%fd812, %fd811, 0d3E381B4960FCF5C9, 0dBE8AF7049AE8A594;
	fma.rn.f64 	%fd813, %fd812, %fd811, 0d3EB301D46D4B22F5;
	fma.rn.f64 	%fd814, %fd813, %fd811, 0dBEB50272AEED0FC4;
	fma.rn.f64 	%fd815, %fd814, %fd811, 0dBEF51CE1A40516F8;
	fma.rn.f64 	%fd816, %fd815, %fd811, 0d3F20C8AA7419084C;
	fma.rn.f64 	%fd817, %fd816, %fd811, 0dBF2C3650196BAD8A;
	fma.rn.f64 	%fd818, %fd817, %fd811, 0dBF531711365A3E26;
	fma.rn.f64 	%fd819, %fd818, %fd811, 0d3F7D919C52A7DF35;
	fma.rn.f64 	%fd820, %fd819, %fd811, 0dBF83B4AF28386F4D;
	fma.rn.f64 	%fd821, %fd820, %fd811, 0dBFA59AF103C37B4D;
	fma.rn.f64 	%fd822, %fd821, %fd811, 0d3FC5512320B439EF;
	fma.rn.f64 	%fd823, %fd822, %fd811, 0dBFA5815E8FA26F4F;
	fma.rn.f64 	%fd824, %fd823, %fd811, 0dBFE4FCF4026AFA2B;
	fma.rn.f64 	%fd825, %fd824, %fd811, 0d3FE2788CFC6FB619;
	fma.rn.f64 	%fd826, %fd825, %fd811, 0d3FF0000000000000;
	mul.f64 	%fd827, %fd810, %fd826;
	rcp.rn.f64 	%fd2691, %fd827;
	bra.uni 	$L__BB2_45;
$L__BB2_38:
	setp.leu.f32 	%p61, %f3, 0fC0672000;
	@%p61 bra 	$L__BB2_43;
	{
	.reg .b32 %temp; 
	mov.b64 	{%r286, %temp}, %fd23;
	}
	add.s32 	%r287, %r24, 1048576;
	mov.b64 	%fd723, {%r286, %r287};
	cvt.rni.f64.f64 	%fd724, %fd723;
	cvt.rzi.s64.f64 	%rd39, %fd724;
	cvt.u32.u64 	%r288, %rd39;
	fma.rn.f64 	%fd725, %fd724, 0dBFE0000000000000, %fd23;
	mul.f64 	%fd726, %fd725, 0d3CA1A62633145C07;
	fma.rn.f64 	%fd727, %fd725, 0d400921FB54442D18, %fd726;
	shl.b64 	%rd40, %rd39, 6;
	and.b64  	%rd41, %rd40, 64;
	mov.u64 	%rd42, __cudart_sin_cos_coeffs;
	add.s64 	%rd43, %rd42, %rd41;
	mul.rn.f64 	%fd728, %fd727, %fd727;
	and.b64  	%rd44, %rd39, 1;
	setp.eq.b64 	%p63, %rd44, 1;
	selp.f64 	%fd729, 0dBDA8FF8320FD8164, 0d3DE5DB65F9785EBA, %p63;
	ld.global.nc.v2.f64 	{%fd730, %fd731}, [%rd43];
	fma.rn.f64 	%fd732, %fd729, %fd728, %fd730;
	fma.rn.f64 	%fd733, %fd732, %fd728, %fd731;
	ld.global.nc.v2.f64 	{%fd734, %fd735}, [%rd43+16];
	fma.rn.f64 	%fd736, %fd733, %fd728, %fd734;
	fma.rn.f64 	%fd737, %fd736, %fd728, %fd735;
	ld.global.nc.v2.f64 	{%fd738, %fd739}, [%rd43+32];
	fma.rn.f64 	%fd740, %fd737, %fd728, %fd738;
	fma.rn.f64 	%fd741, %fd740, %fd728, %fd739;
	fma.rn.f64 	%fd742, %fd741, %fd727, %fd727;
	fma.rn.f64 	%fd743, %fd741, %fd728, 0d3FF0000000000000;
	selp.f64 	%fd744, %fd743, %fd742, %p63;
	and.b32  	%r289, %r288, 2;
	setp.eq.s32 	%p64, %r289, 0;
	mov.f64 	%fd745, 0d0000000000000000;
	sub.f64 	%fd746, %fd745, %fd744;
	selp.f64 	%fd747, %fd744, %fd746, %p64;
	abs.f64 	%fd36, %fd23;
	rcp.approx.ftz.f64 	%fd748, %fd36;
	neg.f64 	%fd749, %fd36;
	fma.rn.f64 	%fd750, %fd749, %fd748, 0d3FF0000000000000;
	fma.rn.f64 	%fd751, %fd750, %fd750, %fd750;
	fma.rn.f64 	%fd752, %fd751, %fd748, %fd748;
	fma.rn.f64 	%fd753, %fd752, 0dBF64BEE47C38A637, 0d3F73C25DA81303D5;
	fma.rn.f64 	%fd754, %fd753, %fd752, 0dBF6B7C37A96CFC72;
	fma.rn.f64 	%fd755, %fd754, %fd752, 0d3F35A85ABDE1E324;
	fma.rn.f64 	%fd756, %fd755, %fd752, 0d3F4A8B28F07B3F05;
	fma.rn.f64 	%fd757, %fd756, %fd752, 0dBF0A15D1D45A282F;
	fma.rn.f64 	%fd758, %fd757, %fd752, 0dBF4367D3468CB5BE;
	fma.rn.f64 	%fd759, %fd758, %fd752, 0d3F12471B0E9F1005;
	fma.rn.f64 	%fd760, %fd759, %fd752, 0d3F49B1004744D5C4;
	fma.rn.f64 	%fd761, %fd760, %fd752, 0dBF2E13CE69AB4B7F;
	fma.rn.f64 	%fd762, %fd761, %fd752, 0dBF65F7268ECF8A01;
	fma.rn.f64 	%fd763, %fd762, %fd752, 0d3F6C71C71C71ACE0;
	fma.rn.f64 	%fd764, %fd763, %fd752, 0d3FB5555555555556;
	mul.f64 	%fd765, %fd752, %fd764;
	fma.rn.f64 	%fd37, %fd765, %fd747, %fd747;
	fma.rn.f64 	%fd766, %fd36, 0d3FF71547652B82FE, 0d4338000000000000;
	{
	.reg .b32 %temp; 
	mov.b64 	{%r39, %temp}, %fd766;
	}
	mov.f64 	%fd767, 0dC338000000000000;
	add.rn.f64 	%fd768, %fd766, %fd767;
	fma.rn.f64 	%fd769, %fd768, 0dBFE62E42FEFA39EF, %fd36;
	fma.rn.f64 	%fd770, %fd768, 0dBC7ABC9E3B39803F, %fd769;
	fma.rn.f64 	%fd771, %fd770, 0d3E5ADE1569CE2BDF, 0d3E928AF3FCA213EA;
	fma.rn.f64 	%fd772, %fd771, %fd770, 0d3EC71DEE62401315;
	fma.rn.f64 	%fd773, %fd772, %fd770, 0d3EFA01997C89EB71;
	fma.rn.f64 	%fd774, %fd773, %fd770, 0d3F2A01A014761F65;
	fma.rn.f64 	%fd775, %fd774, %fd770, 0d3F56C16C1852B7AF;
	fma.rn.f64 	%fd776, %fd775, %fd770, 0d3F81111111122322;
	fma.rn.f64 	%fd777, %fd776, %fd770, 0d3FA55555555502A1;
	fma.rn.f64 	%fd778, %fd777, %fd770, 0d3FC5555555555511;
	fma.rn.f64 	%fd779, %fd778, %fd770, 0d3FE000000000000B;
	fma.rn.f64 	%fd780, %fd779, %fd770, 0d3FF0000000000000;
	fma.rn.f64 	%fd2690, %fd780, %fd770, 0d3FF0000000000000;
	abs.s32 	%r290, %r39;
	setp.gt.s32 	%p65, %r290, 1022;
	@%p65 bra 	$L__BB2_41;
	shl.b32 	%r296, %r39, 20;
	add.s32 	%r749, %r296, 1072693248;
	bra.uni 	$L__BB2_42;
$L__BB2_41:
	add.s32 	%r291, %r39, 2046;
	shl.b32 	%r292, %r291, 19;
	and.b32  	%r293, %r292, -1048576;
	shl.b32 	%r294, %r291, 20;
	sub.s32 	%r749, %r294, %r293;
	mov.b32 	%r295, 0;
	mov.b64 	%fd781, {%r295, %r293};
	mul.f64 	%fd2690, %fd781, %fd2690;
$L__BB2_42:
	mov.b32 	%r297, 0;
	mov.b64 	%fd782, {%r297, %r749};
	mul.f64 	%fd783, %fd2690, %fd782;
	mul.f64 	%fd784, %fd783, 0dBC9A6A0D6F814637;
	fma.rn.f64 	%fd785, %fd783, 0d3FF40D931FF62706, %fd784;
	mul.f64 	%fd786, %fd36, %fd37;
	div.rn.f64 	%fd787, %fd785, %fd786;
	add.f64 	%fd788, %fd36, 0dBFE0000000000000;
	setp.gtu.f32 	%p66, %f3, 0fC061E400;
	{
	.reg .b32 %temp; 
	mov.b64 	{%r298, %temp}, %fd788;
	}
	{
	.reg .b32 %temp; 
	mov.b64 	{%temp, %r299}, %fd788;
	}
	add.s32 	%r300, %r299, -1048576;
	mov.b64 	%fd789, {%r298, %r300};
	selp.f64 	%fd790, %fd788, %fd789, %p66;
	neg.f64 	%fd791, %fd790;
	{ // callseq 8, 0
	.param .b64 param0;
	st.param.f64 	[param0], %fd36;
	.param .b64 param1;
	st.param.f64 	[param1], %fd791;
	.param .b64 retval0;
	call.uni (retval0), 
	__internal_accurate_pow, 
	(
	param0, 
	param1
	);
	ld.param.f64 	%fd792, [retval0];
	} // callseq 8
	setp.le.f32 	%p67, %f3, 0fC061E400;
	mul.f64 	%fd794, %fd792, %fd787;
	selp.f64 	%fd795, %fd794, %fd787, %p67;
	mul.f64 	%fd2691, %fd792, %fd795;
	bra.uni 	$L__BB2_45;
$L__BB2_43:
	cvt.rmi.f64.f64 	%fd718, %fd23;
	mul.f64 	%fd719, %fd718, 0d3FE0000000000000;
	cvt.rmi.f64.f64 	%fd720, %fd719;
	add.f64 	%fd721, %fd720, %fd720;
	sub.f64 	%fd722, %fd718, %fd721;
	setp.eq.f64 	%p62, %fd722, 0d3FF0000000000000;
	selp.f64 	%fd2691, 0d8000000000000000, 0d0000000000000000, %p62;
	bra.uni 	$L__BB2_45;
$L__BB2_44:
	add.f64 	%fd2691, %fd23, %fd23;
$L__BB2_45:
	mul.f64 	%fd45, %fd2687, %fd2691;
	cvta.to.global.u64 	%rd45, %rd17;
	mul.wide.s32 	%rd46, %r1, 8;
	add.s64 	%rd4, %rd45, %rd46;
	ld.global.f64 	%fd828, [%rd4];
	div.rn.f64 	%fd46, %fd828, %fd295;
	{
	.reg .b32 %temp; 
	mov.b64 	{%temp, %r43}, %fd46;
	}
	mov.b32 	%f5, %r43;
	setp.ltu.f64 	%p72, %fd46, 0d0000000000000000;
	@%p72 bra 	$L__BB2_56;
	setp.geu.f32 	%p73, %f5, 0f40100000;
	@%p73 bra 	$L__BB2_48;
	setp.ge.f32 	%p80, %f5, 0f400C0000;
	add.f64 	%fd950, %fd46, 0dBFF0000000000000;
	selp.f64 	%fd951, %fd950, 0d3FF0000000000000, %p80;
	selp.f64 	%fd952, %fd950, %fd46, %p80;
	setp.ge.f32 	%p81, %f5, 0f40040000;
	neg.f64 	%fd953, %fd951;
	fma.rn.f64 	%fd954, %fd952, %fd951, %fd953;
	add.f64 	%fd955, %fd952, 0dBFF0000000000000;
	selp.f64 	%fd956, %fd954, %fd951, %p81;
	selp.f64 	%fd957, %fd955, %fd952, %p81;
	setp.ge.f32 	%p82, %f5, 0f3FF80000;
	neg.f64 	%fd958, %fd956;
	fma.rn.f64 	%fd959, %fd957, %fd956, %fd958;
	add.f64 	%fd960, %fd957, 0dBFF0000000000000;
	selp.f64 	%fd961, %fd959, %fd956, %p82;
	selp.f64 	%fd962, %fd960, %fd957, %p82;
	setp.ge.f32 	%p83, %f5, 0f3FE00000;
	add.f64 	%fd963, %fd962, 0dBFF0000000000000;
	selp.f64 	%fd964, %fd963, %fd962, %p83;
	fma.rn.f64 	%fd965, %fd964, 0d3E381B4960FCF5C9, 0dBE8AF7049AE8A594;
	fma.rn.f64 	%fd966, %fd965, %fd964, 0d3EB301D46D4B22F5;
	fma.rn.f64 	%fd967, %fd966, %fd964, 0dBEB50272AEED0FC4;
	fma.rn.f64 	%fd968, %fd967, %fd964, 0dBEF51CE1A40516F8;
	fma.rn.f64 	%fd969, %fd968, %fd964, 0d3F20C8AA7419084C;
	fma.rn.f64 	%fd970, %fd969, %fd964, 0dBF2C3650196BAD8A;
	fma.rn.f64 	%fd971, %fd970, %fd964, 0dBF531711365A3E26;
	fma.rn.f64 	%fd972, %fd971, %fd964, 0d3F7D919C52A7DF35;
	fma.rn.f64 	%fd973, %fd972, %fd964, 0dBF83B4AF28386F4D;
	fma.rn.f64 	%fd974, %fd973, %fd964, 0dBFA59AF103C37B4D;
	fma.rn.f64 	%fd975, %fd974, %fd964, 0d3FC5512320B439EF;
	fma.rn.f64 	%fd976, %fd975, %fd964, 0dBFA5815E8FA26F4F;
	fma.rn.f64 	%fd977, %fd976, %fd964, 0dBFE4FCF4026AFA2B;
	fma.rn.f64 	%fd978, %fd977, %fd964, 0d3FE2788CFC6FB619;
	fma.rn.f64 	%fd979, %fd978, %fd964, 0d3FF0000000000000;
	mul.f64 	%fd980, %fd46, %fd979;
	selp.f64 	%fd981, %fd979, %fd980, %p83;
	div.rn.f64 	%fd2695, %fd961, %fd981;
	bra.uni 	$L__BB2_67;
$L__BB2_48:
	{
	.reg .b32 %temp; 
	mov.b64 	{%r750, %temp}, %fd46;
	}
	shr.u32 	%r752, %r43, 20;
	setp.gt.u32 	%p74, %r43, 1048575;
	@%p74 bra 	$L__BB2_50;
	mul.f64 	%fd829, %fd46, 0d4350000000000000;
	{
	.reg .b32 %temp; 
	mov.b64 	{%temp, %r43}, %fd829;
	}
	{
	.reg .b32 %temp; 
	mov.b64 	{%r750, %temp}, %fd829;
	}
	shr.u32 	%r301, %r43, 20;
	add.s32 	%r752, %r301, -54;
$L__BB2_50:
	add.s32 	%r753, %r752, -1023;
	and.b32  	%r302, %r43, -2146435073;
	or.b32  	%r303, %r302, 1072693248;
	mov.b64 	%fd2692, {%r750, %r303};
	setp.lt.u32 	%p75, %r303, 1073127583;
	@%p75 bra 	$L__BB2_52;
	{
	.reg .b32 %temp; 
	mov.b64 	{%r304, %temp}, %fd2692;
	}
	{
	.reg .b32 %temp; 
	mov.b64 	{%temp, %r305}, %fd2692;
	}
	add.s32 	%r306, %r305, -1048576;
	mov.b64 	%fd2692, {%r304, %r306};
	add.s32 	%r753, %r752, -1022;
$L__BB2_52:
	add.f64 	%fd830, %fd2692, 0dBFF0000000000000;
	add.f64 	%fd831, %fd2692, 0d3FF0000000000000;
	rcp.approx.ftz.f64 	%fd832, %fd831;
	neg.f64 	%fd833, %fd831;
	fma.rn.f64 	%fd834, %fd833, %fd832, 0d3FF0000000000000;
	fma.rn.f64 	%fd835, %fd834, %fd834, %fd834;
	fma.rn.f64 	%fd836, %fd835, %fd832, %fd832;
	mul.f64 	%fd837, %fd830, %fd836;
	fma.rn.f64 	%fd838, %fd830, %fd836, %fd837;
	mul.f64 	%fd839, %fd838, %fd838;
	fma.rn.f64 	%fd840, %fd839, 0d3EB0F5FF7D2CAFE2, 0d3ED0F5D241AD3B5A;
	fma.rn.f64 	%fd841, %fd840, %fd839, 0d3EF3B20A75488A3F;
	fma.rn.f64 	%fd842, %fd841, %fd839, 0d3F1745CDE4FAECD5;
	fma.rn.f64 	%fd843, %fd842, %fd839, 0d3F3C71C7258A578B;
	fma.rn.f64 	%fd844, %fd843, %fd839, 0d3F6249249242B910;
	fma.rn.f64 	%fd845, %fd844, %fd839, 0d3F89999999999DFB;
	sub.f64 	%fd846, %fd830, %fd838;
	add.f64 	%fd847, %fd846, %fd846;
	neg.f64 	%fd848, %fd838;
	fma.rn.f64 	%fd849, %fd848, %fd830, %fd847;
	mul.f64 	%fd850, %fd836, %fd849;
	fma.rn.f64 	%fd851, %fd839, %fd845, 0d3FB5555555555555;
	mov.f64 	%fd852, 0d3FB5555555555555;
	sub.f64 	%fd853, %fd852, %fd851;
	fma.rn.f64 	%fd854, %fd839, %fd845, %fd853;
	add.f64 	%fd855, %fd854, 0dBC46A4CB00B9E7B0;
	add.f64 	%fd856, %fd851, %fd855;
	sub.f64 	%fd857, %fd851, %fd856;
	add.f64 	%fd858, %fd855, %fd857;
	mul.rn.f64 	%fd859, %fd838, %fd838;
	neg.f64 	%fd860, %fd859;
	fma.rn.f64 	%fd861, %fd838, %fd838, %fd860;
	{
	.reg .b32 %temp; 
	mov.b64 	{%r307, %temp}, %fd850;
	}
	{
	.reg .b32 %temp; 
	mov.b64 	{%temp, %r308}, %fd850;
	}
	add.s32 	%r309, %r308, 1048576;
	mov.b64 	%fd862, {%r307, %r309};
	fma.rn.f64 	%fd863, %fd838, %fd862, %fd861;
	mul.rn.f64 	%fd864, %fd859, %fd838;
	neg.f64 	%fd865, %fd864;
	fma.rn.f64 	%fd866, %fd859, %fd838, %fd865;
	fma.rn.f64 	%fd867, %fd859, %fd850, %fd866;
	fma.rn.f64 	%fd868, %fd863, %fd838, %fd867;
	mul.rn.f64 	%fd869, %fd856, %fd864;
	neg.f64 	%fd870, %fd869;
	fma.rn.f64 	%fd871, %fd856, %fd864, %fd870;
	fma.rn.f64 	%fd872, %fd856, %fd868, %fd871;
	fma.rn.f64 	%fd873, %fd858, %fd864, %fd872;
	add.f64 	%fd874, %fd869, %fd873;
	sub.f64 	%fd875, %fd869, %fd874;
	add.f64 	%fd876, %fd873, %fd875;
	add.f64 	%fd877, %fd838, %fd874;
	sub.f64 	%fd878, %fd838, %fd877;
	add.f64 	%fd879, %fd874, %fd878;
	add.f64 	%fd880, %fd876, %fd879;
	add.f64 	%fd881, %fd850, %fd880;
	add.f64 	%fd882, %fd877, %fd881;
	sub.f64 	%fd883, %fd877, %fd882;
	add.f64 	%fd884, %fd881, %fd883;
	xor.b32  	%r310, %r753, -2147483648;
	mov.b32 	%r311, 1127219200;
	mov.b64 	%fd885, {%r310, %r311};
	mov.b32 	%r312, -2147483648;
	mov.b64 	%fd886, {%r312, %r311};
	sub.f64 	%fd887, %fd885, %fd886;
	fma.rn.f64 	%fd888, %fd887, 0d3FE62E42FEFA39EF, %fd882;
	fma.rn.f64 	%fd889, %fd887, 0dBFE62E42FEFA39EF, %fd888;
	sub.f64 	%fd890, %fd889, %fd882;
	sub.f64 	%fd891, %fd884, %fd890;
	fma.rn.f64 	%fd892, %fd887, 0d3C7ABC9E3B39803F, %fd891;
	add.f64 	%fd893, %fd888, %fd892;
	sub.f64 	%fd894, %fd888, %fd893;
	add.f64 	%fd895, %fd892, %fd894;
	add.f64 	%fd896, %fd46, 0dBFE0000000000000;
	mul.rn.f64 	%fd897, %fd893, %fd896;
	neg.f64 	%fd898, %fd897;
	fma.rn.f64 	%fd899, %fd893, %fd896, %fd898;
	fma.rn.f64 	%fd900, %fd895, %fd896, %fd899;
	add.f64 	%fd901, %fd897, %fd900;
	sub.f64 	%fd902, %fd897, %fd901;
	add.f64 	%fd903, %fd900, %fd902;
	sub.f64 	%fd904, %fd901, %fd46;
	sub.f64 	%fd905, %fd901, %fd904;
	sub.f64 	%fd906, %fd905, %fd46;
	add.f64 	%fd907, %fd903, %fd906;
	add.f64 	%fd51, %fd904, %fd907;
	sub.f64 	%fd908, %fd904, %fd51;
	add.f64 	%fd52, %fd907, %fd908;
	fma.rn.f64 	%fd909, %fd51, 0d3FF71547652B82FE, 0d4338000000000000;
	{
	.reg .b32 %temp; 
	mov.b64 	{%r55, %temp}, %fd909;
	}
	mov.f64 	%fd910, 0dC338000000000000;
	add.rn.f64 	%fd911, %fd909, %fd910;
	fma.rn.f64 	%fd912, %fd911, 0dBFE62E42FEFA39EF, %fd51;
	fma.rn.f64 	%fd913, %fd911, 0dBC7ABC9E3B39803F, %fd912;
	fma.rn.f64 	%fd914, %fd913, 0d3E5ADE1569CE2BDF, 0d3E928AF3FCA213EA;
	fma.rn.f64 	%fd915, %fd914, %fd913, 0d3EC71DEE62401315;
	fma.rn.f64 	%fd916, %fd915, %fd913, 0d3EFA01997C89EB71;
	fma.rn.f64 	%fd917, %fd916, %fd913, 0d3F2A01A014761F65;
	fma.rn.f64 	%fd918, %fd917, %fd913, 0d3F56C16C1852B7AF;
	fma.rn.f64 	%fd919, %fd918, %fd913, 0d3F81111111122322;
	fma.rn.f64 	%fd920, %fd919, %fd913, 0d3FA55555555502A1;
	fma.rn.f64 	%fd921, %fd920, %fd913, 0d3FC5555555555511;
	fma.rn.f64 	%fd922, %fd921, %fd913, 0d3FE000000000000B;
	fma.rn.f64 	%fd923, %fd922, %fd913, 0d3FF0000000000000;
	fma.rn.f64 	%fd924, %fd923, %fd913, 0d3FF0000000000000;
	{
	.reg .b32 %temp; 
	mov.b64 	{%r56, %temp}, %fd924;
	}
	{
	.reg .b32 %temp; 
	mov.b64 	{%temp, %r57}, %fd924;
	}
	shl.b32 	%r313, %r55, 20;
	add.s32 	%r314, %r313, %r57;
	mov.b64 	%fd2693, {%r56, %r314};
	{
	.reg .b32 %temp; 
	mov.b64 	{%temp, %r315}, %fd51;
	}
	mov.b32 	%f19, %r315;
	abs.f32 	%f6, %f19;
	setp.lt.f32 	%p76, %f6, 0f4086232B;
	@%p76 bra 	$L__BB2_55;
	setp.lt.f64 	%p77, %fd51, 0d0000000000000000;
	add.f64 	%fd925, %fd51, 0d7FF0000000000000;
	selp.f64 	%fd2693, 0d0000000000000000, %fd925, %p77;
	setp.geu.f32 	%p78, %f6, 0f40874800;
	@%p78 bra 	$L__BB2_55;
	shr.u32 	%r316, %r55, 31;
	add.s32 	%r317, %r55, %r316;
	shr.s32 	%r318, %r317, 1;
	shl.b32 	%r319, %r318, 20;
	add.s32 	%r320, %r57, %r319;
	mov.b64 	%fd926, {%r56, %r320};
	sub.s32 	%r321, %r55, %r318;
	shl.b32 	%r322, %r321, 20;
	add.s32 	%r323, %r322, 1072693248;
	mov.b32 	%r324, 0;
	mov.b64 	%fd927, {%r324, %r323};
	mul.f64 	%fd2693, %fd927, %fd926;
$L__BB2_55:
	fma.rn.f64 	%fd928, %fd52, %fd2693, %fd2693;
	mul.f64 	%fd929, %fd928, 0dBCAA6A0D6F814637;
	fma.rn.f64 	%fd930, %fd928, 0d40040D931FF62706, %fd929;
	rcp.approx.ftz.f64 	%fd931, %fd46;
	neg.f64 	%fd932, %fd46;
	fma.rn.f64 	%fd933, %fd932, %fd931, 0d3FF0000000000000;
	fma.rn.f64 	%fd934, %fd933, %fd933, %fd933;
	fma.rn.f64 	%fd935, %fd934, %fd931, %fd931;
	fma.rn.f64 	%fd936, %fd935, 0dBF64BEE47C38A637, 0d3F73C25DA81303D5;
	fma.rn.f64 	%fd937, %fd936, %fd935, 0dBF6B7C37A96CFC72;
	fma.rn.f64 	%fd938, %fd937, %fd935, 0d3F35A85ABDE1E324;
	fma.rn.f64 	%fd939, %fd938, %fd935, 0d3F4A8B28F07B3F05;
	fma.rn.f64 	%fd940, %fd939, %fd935, 0dBF0A15D1D45A282F;
	fma.rn.f64 	%fd941, %fd940, %fd935, 0dBF4367D3468CB5BE;
	fma.rn.f64 	%fd942, %fd941, %fd935, 0d3F12471B0E9F1005;
	fma.rn.f64 	%fd943, %fd942, %fd935, 0d3F49B1004744D5C4;
	fma.rn.f64 	%fd944, %fd943, %fd935, 0dBF2E13CE69AB4B7F;
	fma.rn.f64 	%fd945, %fd944, %fd935, 0dBF65F7268ECF8A01;
	fma.rn.f64 	%fd946, %fd945, %fd935, 0d3F6C71C71C71ACE0;
	fma.rn.f64 	%fd947, %fd946, %fd935, 0d3FB5555555555556;
	mul.f64 	%fd948, %fd935, %fd947;
	fma.rn.f64 	%fd949, %fd948, %fd930, %fd930;
	setp.ge.f64 	%p79, %fd46, 0d406573FAE561F648;
	selp.f64 	%fd2695, 0d7FF0000000000000, %fd949, %p79;
	bra.uni 	$L__BB2_67;
$L__BB2_56:
	setp.geu.f64 	%p84, %fd46, 0d0000000000000000;
	@%p84 bra 	$L__BB2_66;
	cvt.rzi.f64.f64 	%fd983, %fd46;
	setp.eq.f64 	%p85, %fd46, %fd983;
	mov.f64 	%fd2695, 0dFFF8000000000000;
	@%p85 bra 	$L__BB2_67;
	setp.leu.f32 	%p86, %f5, 0fC0100000;
	@%p86 bra 	$L__BB2_60;
	setp.le.f32 	%p94, %f5, 0fC00C0000;
	fma.rn.f64 	%fd1062, %fd46, %fd46, %fd46;
	add.f64 	%fd1063, %fd46, 0d3FF0000000000000;
	selp.f64 	%fd1064, %fd1062, %fd46, %p94;
	selp.f64 	%fd1065, %fd1063, %fd46, %p94;
	setp.le.f32 	%p95, %f5, 0fC0040000;
	fma.rn.f64 	%fd1066, %fd1065, %fd1064, %fd1064;
	add.f64 	%fd1067, %fd1065, 0d3FF0000000000000;
	selp.f64 	%fd1068, %fd1066, %fd1064, %p95;
	selp.f64 	%fd1069, %fd1067, %fd1065, %p95;
	setp.le.f32 	%p96, %f5, 0fBFF80000;
	fma.rn.f64 	%fd1070, %fd1069, %fd1068, %fd1068;
	add.f64 	%fd1071, %fd1069, 0d3FF0000000000000;
	selp.f64 	%fd1072, %fd1070, %fd1068, %p96;
	selp.f64 	%fd1073, %fd1071, %fd1069, %p96;
	setp.le.f32 	%p97, %f5, 0fBFE00000;
	fma.rn.f64 	%fd1074, %fd1073, %fd1072, %fd1072;
	add.f64 	%fd1075, %fd1073, 0d3FF0000000000000;
	selp.f64 	%fd1076, %fd1074, %fd1072, %p97;
	selp.f64 	%fd1077, %fd1075, %fd1073, %p97;
	fma.rn.f64 	%fd1078, %fd1077, 0d3E381B4960FCF5C9, 0dBE8AF7049AE8A594;
	fma.rn.f64 	%fd1079, %fd1078, %fd1077, 0d3EB301D46D4B22F5;
	fma.rn.f64 	%fd1080, %fd1079, %fd1077, 0dBEB50272AEED0FC4;
	fma.rn.f64 	%fd1081, %fd1080, %fd1077, 0dBEF51CE1A40516F8;
	fma.rn.f64 	%fd1082, %fd1081, %fd1077, 0d3F20C8AA7419084C;
	fma.rn.f64 	%fd1083, %fd1082, %fd1077, 0dBF2C3650196BAD8A;
	fma.rn.f64 	%fd1084, %fd1083, %fd1077, 0dBF531711365A3E26;
	fma.rn.f64 	%fd1085, %fd1084, %fd1077, 0d3F7D919C52A7DF35;
	fma.rn.f64 	%fd1086, %fd1085, %fd1077, 0dBF83B4AF28386F4D;
	fma.rn.f64 	%fd1087, %fd1086, %fd1077, 0dBFA59AF103C37B4D;
	fma.rn.f64 	%fd1088, %fd1087, %fd1077, 0d3FC5512320B439EF;
	fma.rn.f64 	%fd1089, %fd1088, %fd1077, 0dBFA5815E8FA26F4F;
	fma.rn.f64 	%fd1090, %fd1089, %fd1077, 0dBFE4FCF4026AFA2B;
	fma.rn.f64 	%fd1091, %fd1090, %fd1077, 0d3FE2788CFC6FB619;
	fma.rn.f64 	%fd1092, %fd1091, %fd1077, 0d3FF0000000000000;
	mul.f64 	%fd1093, %fd1076, %fd1092;
	rcp.rn.f64 	%fd2695, %fd1093;
	bra.uni 	$L__BB2_67;
$L__BB2_60:
	setp.leu.f32 	%p87, %f5, 0fC0672000;
	@%p87 bra 	$L__BB2_65;
	{
	.reg .b32 %temp; 
	mov.b64 	{%r325, %temp}, %fd46;
	}
	add.s32 	%r326, %r43, 1048576;
	mov.b64 	%fd989, {%r325, %r326};
	cvt.rni.f64.f64 	%fd990, %fd989;
	cvt.rzi.s64.f64 	%rd47, %fd990;
	cvt.u32.u64 	%r327, %rd47;
	fma.rn.f64 	%fd991, %fd990, 0dBFE0000000000000, %fd46;
	mul.f64 	%fd992, %fd991, 0d3CA1A62633145C07;
	fma.rn.f64 	%fd993, %fd991, 0d400921FB54442D18, %fd992;
	shl.b64 	%rd48, %rd47, 6;
	and.b64  	%rd49, %rd48, 64;
	mov.u64 	%rd50, __cudart_sin_cos_coeffs;
	add.s64 	%rd51, %rd50, %rd49;
	mul.rn.f64 	%fd994, %fd993, %fd993;
	and.b64  	%rd52, %rd47, 1;
	setp.eq.b64 	%p89, %rd52, 1;
	selp.f64 	%fd995, 0dBDA8FF8320FD8164, 0d3DE5DB65F9785EBA, %p89;
	ld.global.nc.v2.f64 	{%fd996, %fd997}, [%rd51];
	fma.rn.f64 	%fd998, %fd995, %fd994, %fd996;
	fma.rn.f64 	%fd999, %fd998, %fd994, %fd997;
	ld.global.nc.v2.f64 	{%fd1000, %fd1001}, [%rd51+16];
	fma.rn.f64 	%fd1002, %fd999, %fd994, %fd1000;
	fma.rn.f64 	%fd1003, %fd1002, %fd994, %fd1001;
	ld.global.nc.v2.f64 	{%fd1004, %fd1005}, [%rd51+32];
	fma.rn.f64 	%fd1006, %fd1003, %fd994, %fd1004;
	fma.rn.f64 	%fd1007, %fd1006, %fd994, %fd1005;
	fma.rn.f64 	%fd1008, %fd1007, %fd993, %fd993;
	fma.rn.f64 	%fd1009, %fd1007, %fd994, 0d3FF0000000000000;
	selp.f64 	%fd1010, %fd1009, %fd1008, %p89;
	and.b32  	%r328, %r327, 2;
	setp.eq.s32 	%p90, %r328, 0;
	mov.f64 	%fd1011, 0d0000000000000000;
	sub.f64 	%fd1012, %fd1011, %fd1010;
	selp.f64 	%fd1013, %fd1010, %fd1012, %p90;
	abs.f64 	%fd59, %fd46;
	rcp.approx.ftz.f64 	%fd1014, %fd59;
	neg.f64 	%fd1015, %fd59;
	fma.rn.f64 	%fd1016, %fd1015, %fd1014, 0d3FF0000000000000;
	fma.rn.f64 	%fd1017, %fd1016, %fd1016, %fd1016;
	fma.rn.f64 	%fd1018, %fd1017, %fd1014, %fd1014;
	fma.rn.f64 	%fd1019, %fd1018, 0dBF64BEE47C38A637, 0d3F73C25DA81303D5;
	fma.rn.f64 	%fd1020, %fd1019, %fd1018, 0dBF6B7C37A96CFC72;
	fma.rn.f64 	%fd1021, %fd1020, %fd1018, 0d3F35A85ABDE1E324;
	fma.rn.f64 	%fd1022, %fd1021, %fd1018, 0d3F4A8B28F07B3F05;
	fma.rn.f64 	%fd1023, %fd1022, %fd1018, 0dBF0A15D1D45A282F;
	fma.rn.f64 	%fd1024, %fd1023, %fd1018, 0dBF4367D3468CB5BE;
	fma.rn.f64 	%fd1025, %fd1024, %fd1018, 0d3F12471B0E9F1005;
	fma.rn.f64 	%fd1026, %fd1025, %fd1018, 0d3F49B1004744D5C4;
	fma.rn.f64 	%fd1027, %fd1026, %fd1018, 0dBF2E13CE69AB4B7F;
	fma.rn.f64 	%fd1028, %fd1027, %fd1018, 0dBF65F7268ECF8A01;
	fma.rn.f64 	%fd1029, %fd1028, %fd1018, 0d3F6C71C71C71ACE0;
	fma.rn.f64 	%fd1030, %fd1029, %fd1018, 0d3FB5555555555556;
	mul.f64 	%fd1031, %fd1018, %fd1030;
	fma.rn.f64 	%fd60, %fd1031, %fd1013, %fd1013;
	fma.rn.f64 	%fd1032, %fd59, 0d3FF71547652B82FE, 0d4338000000000000;
	{
	.reg .b32 %temp; 
	mov.b64 	{%r58, %temp}, %fd1032;
	}
	mov.f64 	%fd1033, 0dC338000000000000;
	add.rn.f64 	%fd1034, %fd1032, %fd1033;
	fma.rn.f64 	%fd1035, %fd1034, 0dBFE62E42FEFA39EF, %fd59;
	fma.rn.f64 	%fd1036, %fd1034, 0dBC7ABC9E3B39803F, %fd1035;
	fma.rn.f64 	%fd1037, %fd1036, 0d3E5ADE1569CE2BDF, 0d3E928AF3FCA213EA;
	fma.rn.f64 	%fd1038, %fd1037, %fd1036, 0d3EC71DEE62401315;
	fma.rn.f64 	%fd1039, %fd1038, %fd1036, 0d3EFA01997C89EB71;
	fma.rn.f64 	%fd1040, %fd1039, %fd1036, 0d3F2A01A014761F65;
	fma.rn.f64 	%fd1041, %fd1040, %fd1036, 0d3F56C16C1852B7AF;
	fma.rn.f64 	%fd1042, %fd1041, %fd1036, 0d3F81111111122322;
	fma.rn.f64 	%fd1043, %fd1042, %fd1036, 0d3FA55555555502A1;
	fma.rn.f64 	%fd1044, %fd1043, %fd1036, 0d3FC5555555555511;
	fma.rn.f64 	%fd1045, %fd1044, %fd1036, 0d3FE000000000000B;
	fma.rn.f64 	%fd1046, %fd1045, %fd1036, 0d3FF0000000000000;
	fma.rn.f64 	%fd2694, %fd1046, %fd1036, 0d3FF0000000000000;
	abs.s32 	%r329, %r58;
	setp.gt.s32 	%p91, %r329, 1022;
	@%p91 bra 	$L__BB2_63;
	shl.b32 	%r335, %r58, 20;
	add.s32 	%r754, %r335, 1072693248;
	bra.uni 	$L__BB2_64;
$L__BB2_63:
	add.s32 	%r330, %r58, 2046;
	shl.b32 	%r331, %r330, 19;
	and.b32  	%r332, %r331, -1048576;
	shl.b32 	%r333, %r330, 20;
	sub.s32 	%r754, %r333, %r332;
	mov.b32 	%r334, 0;
	mov.b64 	%fd1047, {%r334, %r332};
	mul.f64 	%fd2694, %fd1047, %fd2694;
$L__BB2_64:
	mov.b32 	%r336, 0;
	mov.b64 	%fd1048, {%r336, %r754};
	mul.f64 	%fd1049, %fd2694, %fd1048;
	mul.f64 	%fd1050, %fd1049, 0dBC9A6A0D6F814637;
	fma.rn.f64 	%fd1051, %fd1049, 0d3FF40D931FF62706, %fd1050;
	mul.f64 	%fd1052, %fd59, %fd60;
	div.rn.f64 	%fd1053, %fd1051, %fd1052;
	add.f64 	%fd1054, %fd59, 0dBFE0000000000000;
	setp.gtu.f32 	%p92, %f5, 0fC061E400;
	{
	.reg .b32 %temp; 
	mov.b64 	{%r337, %temp}, %fd1054;
	}
	{
	.reg .b32 %temp; 
	mov.b64 	{%temp, %r338}, %fd1054;
	}
	add.s32 	%r339, %r338, -1048576;
	mov.b64 	%fd1055, {%r337, %r339};
	selp.f64 	%fd1056, %fd1054, %fd1055, %p92;
	neg.f64 	%fd1057, %fd1056;
	{ // callseq 9, 0
	.param .b64 param0;
	st.param.f64 	[param0], %fd59;
	.param .b64 param1;
	st.param.f64 	[param1], %fd1057;
	.param .b64 retval0;
	call.uni (retval0), 
	__internal_accurate_pow, 
	(
	param0, 
	param1
	);
	ld.param.f64 	%fd1058, [retval0];
	} // callseq 9
	setp.le.f32 	%p93, %f5, 0fC061E400;
	mul.f64 	%fd1060, %fd1058, %fd1053;
	selp.f64 	%fd1061, %fd1060, %fd1053, %p93;
	mul.f64 	%fd2695, %fd1058, %fd1061;
	bra.uni 	$L__BB2_67;
$L__BB2_65:
	cvt.rmi.f64.f64 	%fd984, %fd46;
	mul.f64 	%fd985, %fd984, 0d3FE0000000000000;
	cvt.rmi.f64.f64 	%fd986, %fd985;
	add.f64 	%fd987, %fd986, %fd986;
	sub.f64 	%fd988, %fd984, %fd987;
	setp.eq.f64 	%p88, %fd988, 0d3FF0000000000000;
	selp.f64 	%fd2695, 0d8000000000000000, 0d0000000000000000, %p88;
	bra.uni 	$L__BB2_67;
$L__BB2_66:
	add.f64 	%fd2695, %fd46, %fd46;
$L__BB2_67:
	mul.f64 	%fd68, %fd45, %fd2695;
	add.f64 	%fd1094, %fd1, %fd23;
	add.f64 	%fd69, %fd1094, %fd46;
	{
	.reg .b32 %temp; 
	mov.b64 	{%temp, %r62}, %fd69;
	}
	mov.b32 	%f7, %r62;
	setp.ltu.f64 	%p98, %fd69, 0d0000000000000000;
	@%p98 bra 	$L__BB2_78;
	setp.geu.f32 	%p99, %f7, 0f40100000;
	@%p99 bra 	$L__BB2_70;
	setp.ge.f32 	%p106, %f7, 0f400C0000;
	add.f64 	%fd1216, %fd69, 0dBFF0000000000000;
	selp.f64 	%fd1217, %fd1216, 0d3FF0000000000000, %p106;
	selp.f64 	%fd1218, %fd1216, %fd69, %p106;
	setp.ge.f32 	%p107, %f7, 0f40040000;
	neg.f64 	%fd1219, %fd1217;
	fma.rn.f64 	%fd1220, %fd1218, %fd1217, %fd1219;
	add.f64 	%fd1221, %fd1218, 0dBFF0000000000000;
	selp.f64 	%fd1222, %fd1220, %fd1217, %p107;
	selp.f64 	%fd1223, %fd1221, %fd1218, %p107;
	setp.ge.f32 	%p108, %f7, 0f3FF80000;
	neg.f64 	%fd1224, %fd1222;
	fma.rn.f64 	%fd1225, %fd1223, %fd1222, %fd1224;
	add.f64 	%fd1226, %fd1223, 0dBFF0000000000000;
	selp.f64 	%fd1227, %fd1225, %fd1222, %p108;
	selp.f64 	%fd1228, %fd1226, %fd1223, %p108;
	setp.ge.f32 	%p109, %f7, 0f3FE00000;
	add.f64 	%fd1229, %fd1228, 0dBFF0000000000000;
	selp.f64 	%fd1230, %fd1229, %fd1228, %p109;
	fma.rn.f64 	%fd1231, %fd1230, 0d3E381B4960FCF5C9, 0dBE8AF7049AE8A594;
	fma.rn.f64 	%fd1232, %fd1231, %fd1230, 0d3EB301D46D4B22F5;
	fma.rn.f64 	%fd1233, %fd1232, %fd1230, 0dBEB50272AEED0FC4;
	fma.rn.f64 	%fd1234, %fd1233, %fd1230, 0dBEF51CE1A40516F8;
	fma.rn.f64 	%fd1235, %fd1234, %fd1230, 0d3F20C8AA7419084C;
	fma.rn.f64 	%fd1236, %fd1235, %fd1230, 0dBF2C3650196BAD8A;
	fma.rn.f64 	%fd1237, %fd1236, %fd1230, 0dBF531711365A3E26;
	fma.rn.f64 	%fd1238, %fd1237, %fd1230, 0d3F7D919C52A7DF35;
	fma.rn.f64 	%fd1239, %fd1238, %fd1230, 0dBF83B4AF28386F4D;
	fma.rn.f64 	%fd1240, %fd1239, %fd1230, 0dBFA59AF103C37B4D;
	fma.rn.f64 	%fd1241, %fd1240, %fd1230, 0d3FC5512320B439EF;
	fma.rn.f64 	%fd1242, %fd1241, %fd1230, 0dBFA5815E8FA26F4F;
	fma.rn.f64 	%fd1243, %fd1242, %fd1230, 0dBFE4FCF4026AFA2B;
	fma.rn.f64 	%fd1244, %fd1243, %fd1230, 0d3FE2788CFC6FB619;
	fma.rn.f64 	%fd1245, %fd1244, %fd1230, 0d3FF0000000000000;
	mul.f64 	%fd1246, %fd69, %fd1245;
	selp.f64 	%fd1247, %fd1245, %fd1246, %p109;
	div.rn.f64 	%fd2699, %fd1227, %fd1247;
	bra.uni 	$L__BB2_89;
$L__BB2_70:
	{
	.reg .b32 %temp; 
	mov.b64 	{%r755, %temp}, %fd69;
	}
	shr.u32 	%r757, %r62, 20;
	setp.gt.u32 	%p100, %r62, 1048575;
	@%p100 bra 	$L__BB2_72;
	mul.f64 	%fd1095, %fd69, 0d4350000000000000;
	{
	.reg .b32 %temp; 
	mov.b64 	{%temp, %r62}, %fd1095;
	}
	{
	.reg .b32 %temp; 
	mov.b64 	{%r755, %temp}, %fd1095;
	}
	shr.u32 	%r340, %r62, 20;
	add.s32 	%r757, %r340, -54;
$L__BB2_72:
	add.s32 	%r758, %r757, -1023;
	and.b32  	%r341, %r62, -2146435073;
	or.b32  	%r342, %r341, 1072693248;
	mov.b64 	%fd2696, {%r755, %r342};
	setp.lt.u32 	%p101, %r342, 1073127583;
	@%p101 bra 	$L__BB2_74;
	{
	.reg .b32 %temp; 
	mov.b64 	{%r343, %temp}, %fd2696;
	}
	{
	.reg .b32 %temp; 
	mov.b64 	{%temp, %r344}, %fd2696;
	}
	add.s32 	%r345, %r344, -1048576;
	mov.b64 	%fd2696, {%r343, %r345};
	add.s32 	%r758, %r757, -1022;
$L__BB2_74:
	add.f64 	%fd1096, %fd2696, 0dBFF0000000000000;
	add.f64 	%fd1097, %fd2696, 0d3FF0000000000000;
	rcp.approx.ftz.f64 	%fd1098, %fd1097;
	neg.f64 	%fd1099, %fd1097;
	fma.rn.f64 	%fd1100, %fd1099, %fd1098, 0d3FF0000000000000;
	fma.rn.f64 	%fd1101, %fd1100, %fd1100, %fd1100;
	fma.rn.f64 	%fd1102, %fd1101, %fd1098, %fd1098;
	mul.f64 	%fd1103, %fd1096, %fd1102;
	fma.rn.f64 	%fd1104, %fd1096, %fd1102, %fd1103;
	mul.f64 	%fd1105, %fd1104, %fd1104;
	fma.rn.f64 	%fd1106, %fd1105, 0d3EB0F5FF7D2CAFE2, 0d3ED0F5D241AD3B5A;
	fma.rn.f64 	%fd1107, %fd1106, %fd1105, 0d3EF3B20A75488A3F;
	fma.rn.f64 	%fd1108, %fd1107, %fd1105, 0d3F1745CDE4FAECD5;
	fma.rn.f64 	%fd1109, %fd1108, %fd1105, 0d3F3C71C7258A578B;
	fma.rn.f64 	%fd1110, %fd1109, %fd1105, 0d3F6249249242B910;
	fma.rn.f64 	%fd1111, %fd1110, %fd1105, 0d3F89999999999DFB;
	sub.f64 	%fd1112, %fd1096, %fd1104;
	add.f64 	%fd1113, %fd1112, %fd1112;
	neg.f64 	%fd1114, %fd1104;
	fma.rn.f64 	%fd1115, %fd1114, %fd1096, %fd1113;
	mul.f64 	%fd1116, %fd1102, %fd1115;
	fma.rn.f64 	%fd1117, %fd1105, %fd1111, 0d3FB5555555555555;
	mov.f64 	%fd1118, 0d3FB5555555555555;
	sub.f64 	%fd1119, %fd1118, %fd1117;
	fma.rn.f64 	%fd1120, %fd1105, %fd1111, %fd1119;
	add.f64 	%fd1121, %fd1120, 0dBC46A4CB00B9E7B0;
	add.f64 	%fd1122, %fd1117, %fd1121;
	sub.f64 	%fd1123, %fd1117, %fd1122;
	add.f64 	%fd1124, %fd1121, %fd1123;
	mul.rn.f64 	%fd1125, %fd1104, %fd1104;
	neg.f64 	%fd1126, %fd1125;
	fma.rn.f64 	%fd1127, %fd1104, %fd1104, %fd1126;
	{
	.reg .b32 %temp; 
	mov.b64 	{%r346, %temp}, %fd1116;
	}
	{
	.reg .b32 %temp; 
	mov.b64 	{%temp, %r347}, %fd1116;
	}
	add.s32 	%r348, %r347, 1048576;
	mov.b64 	%fd1128, {%r346, %r348};
	fma.rn.f64 	%fd1129, %fd1104, %fd1128, %fd1127;
	mul.rn.f64 	%fd1130, %fd1125, %fd1104;
	neg.f64 	%fd1131, %fd1130;
	fma.rn.f64 	%fd1132, %fd1125, %fd1104, %fd1131;
	fma.rn.f64 	%fd1133, %fd1125, %fd1116, %fd1132;
	fma.rn.f64 	%fd1134, %fd1129, %fd1104, %fd1133;
	mul.rn.f64 	%fd1135, %fd1122, %fd1130;
	neg.f64 	%fd1136, %fd1135;
	fma.rn.f64 	%fd1137, %fd1122, %fd1130, %fd1136;
	fma.rn.f64 	%fd1138, %fd1122, %fd1134, %fd1137;
	fma.rn.f64 	%fd1139, %fd1124, %fd1130, %fd1138;
	add.f64 	%fd1140, %fd1135, %fd1139;
	sub.f64 	%fd1141, %fd1135, %fd1140;
	add.f64 	%fd1142, %fd1139, %fd1141;
	add.f64 	%fd1143, %fd1104, %fd1140;
	sub.f64 	%fd1144, %fd1104, %fd1143;
	add.f64 	%fd1145, %fd1140, %fd1144;
	add.f64 	%fd1146, %fd1142, %fd1145;
	add.f64 	%fd1147, %fd1116, %fd1146;
	add.f64 	%fd1148, %fd1143, %fd1147;
	sub.f64 	%fd1149, %fd1143, %fd1148;
	add.f64 	%fd1150, %fd1147, %fd1149;
	xor.b32  	%r349, %r758, -2147483648;
	mov.b32 	%r350, 1127219200;
	mov.b64 	%fd1151, {%r349, %r350};
	mov.b32 	%r351, -2147483648;
	mov.b64 	%fd1152, {%r351, %r350};
	sub.f64 	%fd1153, %fd1151, %fd1152;
	fma.rn.f64 	%fd1154, %fd1153, 0d3FE62E42FEFA39EF, %fd1148;
	fma.rn.f64 	%fd1155, %fd1153, 0dBFE62E42FEFA39EF, %fd1154;
	sub.f64 	%fd1156, %fd1155, %fd1148;
	sub.f64 	%fd1157, %fd1150, %fd1156;
	fma.rn.f64 	%fd1158, %fd1153, 0d3C7ABC9E3B39803F, %fd1157;
	add.f64 	%fd1159, %fd1154, %fd1158;
	sub.f64 	%fd1160, %fd1154, %fd1159;
	add.f64 	%fd1161, %fd1158, %fd1160;
	add.f64 	%fd1162, %fd69, 0dBFE0000000000000;
	mul.rn.f64 	%fd1163, %fd1159, %fd1162;
	neg.f64 	%fd1164, %fd1163;
	fma.rn.f64 	%fd1165, %fd1159, %fd1162, %fd1164;
	fma.rn.f64 	%fd1166, %fd1161, %fd1162, %fd1165;
	add.f64 	%fd1167, %fd1163, %fd1166;
	sub.f64 	%fd1168, %fd1163, %fd1167;
	add.f64 	%fd1169, %fd1166, %fd1168;
	sub.f64 	%fd1170, %fd1167, %fd69;
	sub.f64 	%fd1171, %fd1167, %fd1170;
	sub.f64 	%fd1172, %fd1171, %fd69;
	add.f64 	%fd1173, %fd1169, %fd1172;
	add.f64 	%fd74, %fd1170, %fd1173;
	sub.f64 	%fd1174, %fd1170, %fd74;
	add.f64 	%fd75, %fd1173, %fd1174;
	fma.rn.f64 	%fd1175, %fd74, 0d3FF71547652B82FE, 0d4338000000000000;
	{
	.reg .b32 %temp; 
	mov.b64 	{%r74, %temp}, %fd1175;
	}
	mov.f64 	%fd1176, 0dC338000000000000;
	add.rn.f64 	%fd1177, %fd1175, %fd1176;
	fma.rn.f64 	%fd1178, %fd1177, 0dBFE62E42FEFA39EF, %fd74;
	fma.rn.f64 	%fd1179, %fd1177, 0dBC7ABC9E3B39803F, %fd1178;
	fma.rn.f64 	%fd1180, %fd1179, 0d3E5ADE1569CE2BDF, 0d3E928AF3FCA213EA;
	fma.rn.f64 	%fd1181, %fd1180, %fd1179, 0d3EC71DEE62401315;
	fma.rn.f64 	%fd1182, %fd1181, %fd1179, 0d3EFA01997C89EB71;
	fma.rn.f64 	%fd1183, %fd1182, %fd1179, 0d3F2A01A014761F65;
	fma.rn.f64 	%fd1184, %fd1183, %fd1179, 0d3F56C16C1852B7AF;
	fma.rn.f64 	%fd1185, %fd1184, %fd1179, 0d3F81111111122322;
	fma.rn.f64 	%fd1186, %fd1185, %fd1179, 0d3FA55555555502A1;
	fma.rn.f64 	%fd1187, %fd1186, %fd1179, 0d3FC5555555555511;
	fma.rn.f64 	%fd1188, %fd1187, %fd1179, 0d3FE000000000000B;
	fma.rn.f64 	%fd1189, %fd1188, %fd1179, 0d3FF0000000000000;
	fma.rn.f64 	%fd1190, %fd1189, %fd1179, 0d3FF0000000000000;
	{
	.reg .b32 %temp; 
	mov.b64 	{%r75, %temp}, %fd1190;
	}
	{
	.reg .b32 %temp; 
	mov.b64 	{%temp, %r76}, %fd1190;
	}
	shl.b32 	%r352, %r74, 20;
	add.s32 	%r353, %r352, %r76;
	mov.b64 	%fd2697, {%r75, %r353};
	{
	.reg .b32 %temp; 
	mov.b64 	{%temp, %r354}, %fd74;
	}
	mov.b32 	%f20, %r354;
	abs.f32 	%f8, %f20;
	setp.lt.f32 	%p102, %f8, 0f4086232B;
	@%p102 bra 	$L__BB2_77;
	setp.lt.f64 	%p103, %fd74, 0d0000000000000000;
	add.f64 	%fd1191, %fd74, 0d7FF0000000000000;
	selp.f64 	%fd2697, 0d0000000000000000, %fd1191, %p103;
	setp.geu.f32 	%p104, %f8, 0f40874800;
	@%p104 bra 	$L__BB2_77;
	shr.u32 	%r355, %r74, 31;
	add.s32 	%r356, %r74, %r355;
	shr.s32 	%r357, %r356, 1;
	shl.b32 	%r358, %r357, 20;
	add.s32 	%r359, %r76, %r358;
	mov.b64 	%fd1192, {%r75, %r359};
	sub.s32 	%r360, %r74, %r357;
	shl.b32 	%r361, %r360, 20;
	add.s32 	%r362, %r361, 1072693248;
	mov.b32 	%r363, 0;
	mov.b64 	%fd1193, {%r363, %r362};
	mul.f64 	%fd2697, %fd1193, %fd1192;
$L__BB2_77:
	fma.rn.f64 	%fd1194, %fd75, %fd2697, %fd2697;
	mul.f64 	%fd1195, %fd1194, 0dBCAA6A0D6F814637;
	fma.rn.f64 	%fd1196, %fd1194, 0d40040D931FF62706, %fd1195;
	rcp.approx.ftz.f64 	%fd1197, %fd69;
	neg.f64 	%fd1198, %fd69;
	fma.rn.f64 	%fd1199, %fd1198, %fd1197, 0d3FF0000000000000;
	fma.rn.f64 	%fd1200, %fd1199, %fd1199, %fd1199;
	fma.rn.f64 	%fd1201, %fd1200, %fd1197, %fd1197;
	fma.rn.f64 	%fd1202, %fd1201, 0dBF64BEE47C38A637, 0d3F73C25DA81303D5;
	fma.rn.f64 	%fd1203, %fd1202, %fd1201, 0dBF6B7C37A96CFC72;
	fma.rn.f64 	%fd1204, %fd1203, %fd1201, 0d3F35A85ABDE1E324;
	fma.rn.f64 	%fd1205, %fd1204, %fd1201, 0d3F4A8B28F07B3F05;
	fma.rn.f64 	%fd1206, %fd1205, %fd1201, 0dBF0A15D1D45A282F;
	fma.rn.f64 	%fd1207, %fd1206, %fd1201, 0dBF4367D3468CB5BE;
	fma.rn.f64 	%fd1208, %fd1207, %fd1201, 0d3F12471B0E9F1005;
	fma.rn.f64 	%fd1209, %fd1208, %fd1201, 0d3F49B1004744D5C4;
	fma.rn.f64 	%fd1210, %fd1209, %fd1201, 0dBF2E13CE69AB4B7F;
	fma.rn.f64 	%fd1211, %fd1210, %fd1201, 0dBF65F7268ECF8A01;
	fma.rn.f64 	%fd1212, %fd1211, %fd1201, 0d3F6C71C71C71ACE0;
	fma.rn.f64 	%fd1213, %fd1212, %fd1201, 0d3FB5555555555556;
	mul.f64 	%fd1214, %fd1201, %fd1213;
	fma.rn.f64 	%fd1215, %fd1214, %fd1196, %fd1196;
	setp.ge.f64 	%p105, %fd69, 0d406573FAE561F648;
	selp.f64 	%fd2699, 0d7FF0000000000000, %fd1215, %p105;
	bra.uni 	$L__BB2_89;
$L__BB2_78:
	setp.geu.f64 	%p110, %fd69, 0d0000000000000000;
	@%p110 bra 	$L__BB2_88;
	cvt.rzi.f64.f64 	%fd1249, %fd69;
	setp.eq.f64 	%p111, %fd69, %fd1249;
	mov.f64 	%fd2699, 0dFFF8000000000000;
	@%p111 bra 	$L__BB2_89;
	setp.leu.f32 	%p112, %f7, 0fC0100000;
	@%p112 bra 	$L__BB2_82;
	setp.le.f32 	%p120, %f7, 0fC00C0000;
	fma.rn.f64 	%fd1328, %fd69, %fd69, %fd69;
	add.f64 	%fd1329, %fd69, 0d3FF0000000000000;
	selp.f64 	%fd1330, %fd1328, %fd69, %p120;
	selp.f64 	%fd1331, %fd1329, %fd69, %p120;
	setp.le.f32 	%p121, %f7, 0fC0040000;
	fma.rn.f64 	%fd1332, %fd1331, %fd1330, %fd1330;
	add.f64 	%fd1333, %fd1331, 0d3FF0000000000000;
	selp.f64 	%fd1334, %fd1332, %fd1330, %p121;
	selp.f64 	%fd1335, %fd1333, %fd1331, %p121;
	setp.le.f32 	%p122, %f7, 0fBFF80000;
	fma.rn.f64 	%fd1336, %fd1335, %fd1334, %fd1334;
	add.f64 	%fd1337, %fd1335, 0d3FF0000000000000;
	selp.f64 	%fd1338, %fd1336, %fd1334, %p122;
	selp.f64 	%fd1339, %fd1337, %fd1335, %p122;
	setp.le.f32 	%p123, %f7, 0fBFE00000;
	fma.rn.f64 	%fd1340, %fd1339, %fd1338, %fd1338;
	add.f64 	%fd1341, %fd1339, 0d3FF0000000000000;
	selp.f64 	%fd1342, %fd1340, %fd1338, %p123;
	selp.f64 	%fd1343, %fd1341, %fd1339, %p123;
	fma.rn.f64 	%fd1344, %fd1343, 0d3E381B4960FCF5C9, 0dBE8AF7049AE8A594;
	fma.rn.f64 	%fd1345, %fd1344, %fd1343, 0d3EB301D46D4B22F5;
	fma.rn.f64 	%fd1346, %fd1345, %fd1343, 0dBEB50272AEED0FC4;
	fma.rn.f64 	%fd1347, %fd1346, %fd1343, 0dBEF51CE1A40516F8;
	fma.rn.f64 	%fd1348, %fd1347, %fd1343, 0d3F20C8AA7419084C;
	fma.rn.f64 	%fd1349, %fd1348, %fd1343, 0dBF2C3650196BAD8A;
	fma.rn.f64 	%fd1350, %fd1349, %fd1343, 0dBF531711365A3E26;
	fma.rn.f64 	%fd1351, %fd1350, %fd1343, 0d3F7D919C52A7DF35;
	fma.rn.f64 	%fd1352, %fd1351, %fd1343, 0dBF83B4AF28386F4D;
	fma.rn.f64 	%fd1353, %fd1352, %fd1343, 0dBFA59AF103C37B4D;
	fma.rn.f64 	%fd1354, %fd1353, %fd1343, 0d3FC5512320B439EF;
	fma.rn.f64 	%fd1355, %fd1354, %fd1343, 0dBFA5815E8FA26F4F;
	fma.rn.f64 	%fd1356, %fd1355, %fd1343, 0dBFE4FCF4026AFA2B;
	fma.rn.f64 	%fd1357, %fd1356, %fd1343, 0d3FE2788CFC6FB619;
	fma.rn.f64 	%fd1358, %fd1357, %fd1343, 0d3FF0000000000000;
	mul.f64 	%fd1359, %fd1342, %fd1358;
	rcp.rn.f64 	%fd2699, %fd1359;
	bra.uni 	$L__BB2_89;
$L__BB2_82:
	setp.leu.f32 	%p113, %f7, 0fC0672000;
	@%p113 bra 	$L__BB2_87;
	{
	.reg .b32 %temp; 
	mov.b64 	{%r364, %temp}, %fd69;
	}
	add.s32 	%r365, %r62, 1048576;
	mov.b64 	%fd1255, {%r364, %r365};
	cvt.rni.f64.f64 	%fd1256, %fd1255;
	cvt.rzi.s64.f64 	%rd53, %fd1256;
	cvt.u32.u64 	%r366, %rd53;
	fma.rn.f64 	%fd1257, %fd1256, 0dBFE0000000000000, %fd69;
	mul.f64 	%fd1258, %fd1257, 0d3CA1A62633145C07;
	fma.rn.f64 	%fd1259, %fd1257, 0d400921FB54442D18, %fd1258;
	shl.b64 	%rd54, %rd53, 6;
	and.b64  	%rd55, %rd54, 64;
	mov.u64 	%rd56, __cudart_sin_cos_coeffs;
	add.s64 	%rd57, %rd56, %rd55;
	mul.rn.f64 	%fd1260, %fd1259, %fd1259;
	and.b64  	%rd58, %rd53, 1;
	setp.eq.b64 	%p115, %rd58, 1;
	selp.f64 	%fd1261, 0dBDA8FF8320FD8164, 0d3DE5DB65F9785EBA, %p115;
	ld.global.nc.v2.f64 	{%fd1262, %fd1263}, [%rd57];
	fma.rn.f64 	%fd1264, %fd1261, %fd1260, %fd1262;
	fma.rn.f64 	%fd1265, %fd1264, %fd1260, %fd1263;
	ld.global.nc.v2.f64 	{%fd1266, %fd1267}, [%rd57+16];
	fma.rn.f64 	%fd1268, %fd1265, %fd1260, %fd1266;
	fma.rn.f64 	%fd1269, %fd1268, %fd1260, %fd1267;
	ld.global.nc.v2.f64 	{%fd1270, %fd1271}, [%rd57+32];
	fma.rn.f64 	%fd1272, %fd1269, %fd1260, %fd1270;
	fma.rn.f64 	%fd1273, %fd1272, %fd1260, %fd1271;
	fma.rn.f64 	%fd1274, %fd1273, %fd1259, %fd1259;
	fma.rn.f64 	%fd1275, %fd1273, %fd1260, 0d3FF0000000000000;
	selp.f64 	%fd1276, %fd1275, %fd1274, %p115;
	and.b32  	%r367, %r366, 2;
	setp.eq.s32 	%p116, %r367, 0;
	mov.f64 	%fd1277, 0d0000000000000000;
	sub.f64 	%fd1278, %fd1277, %fd1276;
	selp.f64 	%fd1279, %fd1276, %fd1278, %p116;
	abs.f64 	%fd82, %fd69;
	rcp.approx.ftz.f64 	%fd1280, %fd82;
	neg.f64 	%fd1281, %fd82;
	fma.rn.f64 	%fd1282, %fd1281, %fd1280, 0d3FF0000000000000;
	fma.rn.f64 	%fd1283, %fd1282, %fd1282, %fd1282;
	fma.rn.f64 	%fd1284, %fd1283, %fd1280, %fd1280;
	fma.rn.f64 	%fd1285, %fd1284, 0dBF64BEE47C38A637, 0d3F73C25DA81303D5;
	fma.rn.f64 	%fd1286, %fd1285, %fd1284, 0dBF6B7C37A96CFC72;
	fma.rn.f64 	%fd1287, %fd1286, %fd1284, 0d3F35A85ABDE1E324;
	fma.rn.f64 	%fd1288, %fd1287, %fd1284, 0d3F4A8B28F07B3F05;
	fma.rn.f64 	%fd1289, %fd1288, %fd1284, 0dBF0A15D1D45A282F;
	fma.rn.f64 	%fd1290, %fd1289, %fd1284, 0dBF4367D3468CB5BE;
	fma.rn.f64 	%fd1291, %fd1290, %fd1284, 0d3F12471B0E9F1005;
	fma.rn.f64 	%fd1292, %fd1291, %fd1284, 0d3F49B1004744D5C4;
	fma.rn.f64 	%fd1293, %fd1292, %fd1284, 0dBF2E13CE69AB4B7F;
	fma.rn.f64 	%fd1294, %fd1293, %fd1284, 0dBF65F7268ECF8A01;
	fma.rn.f64 	%fd1295, %fd1294, %fd1284, 0d3F6C71C71C71ACE0;
	fma.rn.f64 	%fd1296, %fd1295, %fd1284, 0d3FB5555555555556;
	mul.f64 	%fd1297, %fd1284, %fd1296;
	fma.rn.f64 	%fd83, %fd1297, %fd1279, %fd1279;
	fma.rn.f64 	%fd1298, %fd82, 0d3FF71547652B82FE, 0d4338000000000000;
	{
	.reg .b32 %temp; 
	mov.b64 	{%r77, %temp}, %fd1298;
	}
	mov.f64 	%fd1299, 0dC338000000000000;
	add.rn.f64 	%fd1300, %fd1298, %fd1299;
	fma.rn.f64 	%fd1301, %fd1300, 0dBFE62E42FEFA39EF, %fd82;
	fma.rn.f64 	%fd1302, %fd1300, 0dBC7ABC9E3B39803F, %fd1301;
	fma.rn.f64 	%fd1303, %fd1302, 0d3E5ADE1569CE2BDF, 0d3E928AF3FCA213EA;
	fma.rn.f64 	%fd1304, %fd1303, %fd1302, 0d3EC71DEE62401315;
	fma.rn.f64 	%fd1305, %fd1304, %fd1302, 0d3EFA01997C89EB71;
	fma.rn.f64 	%fd1306, %fd1305, %fd1302, 0d3F2A01A014761F65;
	fma.rn.f64 	%fd1307, %fd1306, %fd1302, 0d3F56C16C1852B7AF;
	fma.rn.f64 	%fd1308, %fd1307, %fd1302, 0d3F81111111122322;
	fma.rn.f64 	%fd1309, %fd1308, %fd1302, 0d3FA55555555502A1;
	fma.rn.f64 	%fd1310, %fd1309, %fd1302, 0d3FC5555555555511;
	fma.rn.f64 	%fd1311, %fd1310, %fd1302, 0d3FE000000000000B;
	fma.rn.f64 	%fd1312, %fd1311, %fd1302, 0d3FF0000000000000;
	fma.rn.f64 	%fd2698, %fd1312, %fd1302, 0d3FF0000000000000;
	abs.s32 	%r368, %r77;
	setp.gt.s32 	%p117, %r368, 1022;
	@%p117 bra 	$L__BB2_85;
	shl.b32 	%r374, %r77, 20;
	add.s32 	%r759, %r374, 1072693248;
	bra.uni 	$L__BB2_86;
$L__BB2_85:
	add.s32 	%r369, %r77, 2046;
	shl.b32 	%r370, %r369, 19;
	and.b32  	%r371, %r370, -1048576;
	shl.b32 	%r372, %r369, 20;
	sub.s32 	%r759, %r372, %r371;
	mov.b32 	%r373, 0;
	mov.b64 	%fd1313, {%r373, %r371};
	mul.f64 	%fd2698, %fd1313, %fd2698;
$L__BB2_86:
	mov.b32 	%r375, 0;
	mov.b64 	%fd1314, {%r375, %r759};
	mul.f64 	%fd1315, %fd2698, %fd1314;
	mul.f64 	%fd1316, %fd1315, 0dBC9A6A0D6F814637;
	fma.rn.f64 	%fd1317, %fd1315, 0d3FF40D931FF62706, %fd1316;
	mul.f64 	%fd1318, %fd82, %fd83;
	div.rn.f64 	%fd1319, %fd1317, %fd1318;
	add.f64 	%fd1320, %fd82, 0dBFE0000000000000;
	setp.gtu.f32 	%p118, %f7, 0fC061E400;
	{
	.reg .b32 %temp; 
	mov.b64 	{%r376, %temp}, %fd1320;
	}
	{
	.reg .b32 %temp; 
	mov.b64 	{%temp, %r377}, %fd1320;
	}
	add.s32 	%r378, %r377, -1048576;
	mov.b64 	%fd1321, {%r376, %r378};
	selp.f64 	%fd1322, %fd1320, %fd1321, %p118;
	neg.f64 	%fd1323, %fd1322;
	{ // callseq 10, 0
	.param .b64 param0;
	st.param.f64 	[param0], %fd82;
	.param .b64 param1;
	st.param.f64 	[param1], %fd1323;
	.param .b64 retval0;
	call.uni (retval0), 
	__internal_accurate_pow, 
	(
	param0, 
	param1
	);
	ld.param.f64 	%fd1324, [retval0];
	} // callseq 10
	setp.le.f32 	%p119, %f7, 0fC061E400;
	mul.f64 	%fd1326, %fd1324, %fd1319;
	selp.f64 	%fd1327, %fd1326, %fd1319, %p119;
	mul.f64 	%fd2699, %fd1324, %fd1327;
	bra.uni 	$L__BB2_89;
$L__BB2_87:
	cvt.rmi.f64.f64 	%fd1250, %fd69;
	mul.f64 	%fd1251, %fd1250, 0d3FE0000000000000;
	cvt.rmi.f64.f64 	%fd1252, %fd1251;
	add.f64 	%fd1253, %fd1252, %fd1252;
	sub.f64 	%fd1254, %fd1250, %fd1253;
	setp.eq.f64 	%p114, %fd1254, 0d3FF0000000000000;
	selp.f64 	%fd2699, 0d8000000000000000, 0d0000000000000000, %p114;
	bra.uni 	$L__BB2_89;
$L__BB2_88:
	add.f64 	%fd2699, %fd69, %fd69;
$L__BB2_89:
	div.rn.f64 	%fd91, %fd68, %fd2699;
	bar.sync 	0;
	cvta.to.global.u64 	%rd59, %rd18;
	mul.wide.s32 	%rd60, %r1, 8;
	add.s64 	%rd5, %rd59, %rd60;
	ld.global.f64 	%fd92, [%rd5];
	ld.global.f64 	%fd1360, [%rd2];
	div.rn.f64 	%fd1361, %fd1360, %fd295;
	add.f64 	%fd93, %fd1361, 0dBFF0000000000000;
	{
	.reg .b32 %temp; 
	mov.b64 	{%temp, %r81}, %fd92;
	}
	{
	.reg .b32 %temp; 
	mov.b64 	{%temp, %r82}, %fd93;
	}
	shr.u32 	%r379, %r82, 20;
	and.b32  	%r380, %r379, 2047;
	add.s32 	%r381, %r380, -1012;
	mov.b64 	%rd61, %fd93;
	shl.b64 	%rd6, %rd61, %r381;
	setp.eq.s64 	%p3, %rd6, -9223372036854775808;
	abs.f64 	%fd94, %fd92;
	setp.neu.f64 	%p124, %fd92, 0d0000000000000000;
	@%p124 bra 	$L__BB2_91;
	setp.eq.s64 	%p127, %rd6, -9223372036854775808;
	abs.f64 	%fd1370, %fd93;
	setp.neu.f64 	%p128, %fd1370, 0d3FE0000000000000;
	and.pred  	%p3, %p128, %p127;
	selp.b32 	%r382, %r81, 0, %p3;
	setp.lt.s32 	%p129, %r82, 0;
	or.b32  	%r383, %r382, 2146435072;
	selp.b32 	%r384, %r383, %r382, %p129;
	mov.b32 	%r385, 0;
	mov.b64 	%fd2701, {%r385, %r384};
	bra.uni 	$L__BB2_92;
$L__BB2_91:
	{ // callseq 11, 0
	.param .b64 param0;
	st.param.f64 	[param0], %fd94;
	.param .b64 param1;
	st.param.f64 	[param1], %fd93;
	.param .b64 retval0;
	call.uni (retval0), 
	__internal_accurate_pow, 
	(
	param0, 
	param1
	);
	ld.param.f64 	%fd1362, [retval0];
	} // callseq 11
	setp.lt.s32 	%p125, %r81, 0;
	cvt.rzi.f64.f64 	%fd1364, %fd93;
	setp.neu.f64 	%p126, %fd93, %fd1364;
	neg.f64 	%fd1366, %fd1362;
	selp.f64 	%fd1367, %fd1366, %fd1362, %p3;
	selp.f64 	%fd1368, %fd1367, %fd1362, %p125;
	selp.f64 	%fd1369, 0dFFF8000000000000, %fd1368, %p126;
	selp.f64 	%fd2701, %fd1369, %fd1368, %p125;
$L__BB2_92:
	add.f64 	%fd1371, %fd92, %fd93;
	{
	.reg .b32 %temp; 
	mov.b64 	{%temp, %r386}, %fd1371;
	}
	and.b32  	%r387, %r386, 2146435072;
	setp.ne.s32 	%p130, %r387, 2146435072;
	@%p130 bra 	$L__BB2_99;
	setp.num.f64 	%p131, %fd92, %fd92;
	setp.num.f64 	%p132, %fd93, %fd93;
	and.pred  	%p133, %p131, %p132;
	@%p133 bra 	$L__BB2_95;
	add.rn.f64 	%fd2701, %fd92, %fd93;
	bra.uni 	$L__BB2_99;
$L__BB2_95:
	abs.f64 	%fd1372, %fd93;
	setp.neu.f64 	%p134, %fd1372, 0d7FF0000000000000;
	@%p134 bra 	$L__BB2_97;
	setp.gt.f64 	%p139, %fd94, 0d3FF0000000000000;
	selp.b32 	%r395, 2146435072, 0, %p139;
	setp.lt.s32 	%p140, %r82, 0;
	xor.b32  	%r396, %r395, 2146435072;
	selp.b32 	%r397, %r396, %r395, %p140;
	setp.eq.f64 	%p141, %fd92, 0dBFF0000000000000;
	selp.b32 	%r398, 1072693248, %r397, %p141;
	mov.b32 	%r399, 0;
	mov.b64 	%fd2701, {%r399, %r398};
	bra.uni 	$L__BB2_99;
$L__BB2_97:
	setp.neu.f64 	%p135, %fd94, 0d7FF0000000000000;
	@%p135 bra 	$L__BB2_99;
	setp.lt.s32 	%p136, %r81, 0;
	setp.lt.s32 	%p137, %r82, 0;
	selp.b32 	%r388, 0, 2146435072, %p137;
	and.b32  	%r389, %r82, 2147483647;
	setp.ne.s32 	%p138, %r389, 1071644672;
	or.b32  	%r390, %r388, -2147483648;
	selp.b32 	%r391, %r390, %r388, %p138;
	selp.b32 	%r392, %r391, %r388, %p3;
	selp.b32 	%r393, %r392, %r388, %p136;
	mov.b32 	%r394, 0;
	mov.b64 	%fd2701, {%r394, %r393};
$L__BB2_99:
	setp.eq.f64 	%p142, %fd92, 0d3FF0000000000000;
	setp.eq.f64 	%p143, %fd93, 0d0000000000000000;
	selp.f64 	%fd1373, 0d3FF0000000000000, %fd2701, %p143;
	selp.f64 	%fd102, 0d3FF0000000000000, %fd1373, %p142;
	cvta.to.global.u64 	%rd62, %rd19;
	add.s64 	%rd7, %rd62, %rd60;
	ld.global.f64 	%fd103, [%rd7];
	ld.global.f64 	%fd1374, [%rd3];
	div.rn.f64 	%fd1375, %fd1374, %fd295;
	add.f64 	%fd104, %fd1375, 0dBFF0000000000000;
	{
	.reg .b32 %temp; 
	mov.b64 	{%temp, %r83}, %fd103;
	}
	{
	.reg .b32 %temp; 
	mov.b64 	{%temp, %r84}, %fd104;
	}
	shr.u32 	%r400, %r84, 20;
	and.b32  	%r401, %r400, 2047;
	add.s32 	%r402, %r401, -1012;
	mov.b64 	%rd64, %fd104;
	shl.b64 	%rd8, %rd64, %r402;
	setp.eq.s64 	%p6, %rd8, -9223372036854775808;
	abs.f64 	%fd105, %fd103;
	setp.neu.f64 	%p144, %fd103, 0d0000000000000000;
	@%p144 bra 	$L__BB2_101;
	setp.eq.s64 	%p147, %rd8, -9223372036854775808;
	abs.f64 	%fd1384, %fd104;
	setp.neu.f64 	%p148, %fd1384, 0d3FE0000000000000;
	and.pred  	%p6, %p148, %p147;
	selp.b32 	%r403, %r83, 0, %p6;
	setp.lt.s32 	%p149, %r84, 0;
	or.b32  	%r404, %r403, 2146435072;
	selp.b32 	%r405, %r404, %r403, %p149;
	mov.b32 	%r406, 0;
	mov.b64 	%fd2703, {%r406, %r405};
	bra.uni 	$L__BB2_102;
$L__BB2_101:
	{ // callseq 12, 0
	.param .b64 param0;
	st.param.f64 	[param0], %fd105;
	.param .b64 param1;
	st.param.f64 	[param1], %fd104;
	.param .b64 retval0;
	call.uni (retval0), 
	__internal_accurate_pow, 
	(
	param0, 
	param1
	);
	ld.param.f64 	%fd1376, [retval0];
	} // callseq 12
	setp.lt.s32 	%p145, %r83, 0;
	cvt.rzi.f64.f64 	%fd1378, %fd104;
	setp.neu.f64 	%p146, %fd104, %fd1378;
	neg.f64 	%fd1380, %fd1376;
	selp.f64 	%fd1381, %fd1380, %fd1376, %p6;
	selp.f64 	%fd1382, %fd1381, %fd1376, %p145;
	selp.f64 	%fd1383, 0dFFF8000000000000, %fd1382, %p146;
	selp.f64 	%fd2703, %fd1383, %fd1382, %p145;
$L__BB2_102:
	add.f64 	%fd1385, %fd103, %fd104;
	{
	.reg .b32 %temp; 
	mov.b64 	{%temp, %r407}, %fd1385;
	}
	and.b32  	%r408, %r407, 2146435072;
	setp.ne.s32 	%p150, %r408, 2146435072;
	@%p150 bra 	$L__BB2_109;
	setp.num.f64 	%p151, %fd103, %fd103;
	setp.num.f64 	%p152, %fd104, %fd104;
	and.pred  	%p153, %p151, %p152;
	@%p153 bra 	$L__BB2_105;
	add.rn.f64 	%fd2703, %fd103, %fd104;
	bra.uni 	$L__BB2_109;
$L__BB2_105:
	abs.f64 	%fd1386, %fd104;
	setp.neu.f64 	%p154, %fd1386, 0d7FF0000000000000;
	@%p154 bra 	$L__BB2_107;
	setp.gt.f64 	%p159, %fd105, 0d3FF0000000000000;
	selp.b32 	%r416, 2146435072, 0, %p159;
	setp.lt.s32 	%p160, %r84, 0;
	xor.b32  	%r417, %r416, 2146435072;
	selp.b32 	%r418, %r417, %r416, %p160;
	setp.eq.f64 	%p161, %fd103, 0dBFF0000000000000;
	selp.b32 	%r419, 1072693248, %r418, %p161;
	mov.b32 	%r420, 0;
	mov.b64 	%fd2703, {%r420, %r419};
	bra.uni 	$L__BB2_109;
$L__BB2_107:
	setp.neu.f64 	%p155, %fd105, 0d7FF0000000000000;
	@%p155 bra 	$L__BB2_109;
	setp.lt.s32 	%p156, %r83, 0;
	setp.lt.s32 	%p157, %r84, 0;
	selp.b32 	%r409, 0, 2146435072, %p157;
	and.b32  	%r410, %r84, 2147483647;
	setp.ne.s32 	%p158, %r410, 1071644672;
	or.b32  	%r411, %r409, -2147483648;
	selp.b32 	%r412, %r411, %r409, %p158;
	selp.b32 	%r413, %r412, %r409, %p6;
	selp.b32 	%r414, %r413, %r409, %p156;
	mov.b32 	%r415, 0;
	mov.b64 	%fd2703, {%r415, %r414};
$L__BB2_109:
	setp.eq.f64 	%p162, %fd103, 0d3FF0000000000000;
	setp.eq.f64 	%p163, %fd104, 0d0000000000000000;
	selp.f64 	%fd1387, 0d3FF0000000000000, %fd2703, %p163;
	selp.f64 	%fd1388, 0d3FF0000000000000, %fd1387, %p162;
	mul.f64 	%fd113, %fd102, %fd1388;
	cvta.to.global.u64 	%rd65, %rd20;
	mul.wide.s32 	%rd66, %r1, 8;
	add.s64 	%rd9, %rd65, %rd66;
	ld.global.f64 	%fd114, [%rd9];
	ld.global.f64 	%fd1389, [%rd4];
	div.rn.f64 	%fd1390, %fd1389, %fd295;
	add.f64 	%fd115, %fd1390, 0dBFF0000000000000;
	{
	.reg .b32 %temp; 
	mov.b64 	{%temp, %r85}, %fd114;
	}
	{
	.reg .b32 %temp; 
	mov.b64 	{%temp, %r86}, %fd115;
	}
	shr.u32 	%r421, %r86, 20;
	and.b32  	%r422, %r421, 2047;
	add.s32 	%r423, %r422, -1012;
	mov.b64 	%rd67, %fd115;
	shl.b64 	%rd10, %rd67, %r423;
	setp.eq.s64 	%p9, %rd10, -9223372036854775808;
	abs.f64 	%fd116, %fd114;
	setp.neu.f64 	%p164, %fd114, 0d0000000000000000;
	@%p164 bra 	$L__BB2_111;
	setp.eq.s64 	%p167, %rd10, -9223372036854775808;
	abs.f64 	%fd1399, %fd115;
	setp.neu.f64 	%p168, %fd1399, 0d3FE0000000000000;
	and.pred  	%p9, %p168, %p167;
	selp.b32 	%r424, %r85, 0, %p9;
	setp.lt.s32 	%p169, %r86, 0;
	or.b32  	%r425, %r424, 2146435072;
	selp.b32 	%r426, %r425, %r424, %p169;
	mov.b32 	%r427, 0;
	mov.b64 	%fd2705, {%r427, %r426};
	bra.uni 	$L__BB2_112;
$L__BB2_111:
	{ // callseq 13, 0
	.param .b64 param0;
	st.param.f64 	[param0], %fd116;
	.param .b64 param1;
	st.param.f64 	[param1], %fd115;
	.param .b64 retval0;
	call.uni (retval0), 
	__internal_accurate_pow, 
	(
	param0, 
	param1
	);
	ld.param.f64 	%fd1391, [retval0];
	} // callseq 13
	setp.lt.s32 	%p165, %r85, 0;
	cvt.rzi.f64.f64 	%fd1393, %fd115;
	setp.neu.f64 	%p166, %fd115, %fd1393;
	neg.f64 	%fd1395, %fd1391;
	selp.f64 	%fd1396, %fd1395, %fd1391, %p9;
	selp.f64 	%fd1397, %fd1396, %fd1391, %p165;
	selp.f64 	%fd1398, 0dFFF8000000000000, %fd1397, %p166;
	selp.f64 	%fd2705, %fd1398, %fd1397, %p165;
$L__BB2_112:
	add.f64 	%fd1400, %fd114, %fd115;
	{
	.reg .b32 %temp; 
	mov.b64 	{%temp, %r428}, %fd1400;
	}
	and.b32  	%r429, %r428, 2146435072;
	setp.ne.s32 	%p170, %r429, 2146435072;
	@%p170 bra 	$L__BB2_119;
	setp.num.f64 	%p171, %fd114, %fd114;
	setp.num.f64 	%p172, %fd115, %fd115;
	and.pred  	%p173, %p171, %p172;
	@%p173 bra 	$L__BB2_115;
	add.rn.f64 	%fd2705, %fd114, %fd115;
	bra.uni 	$L__BB2_119;
$L__BB2_115:
	abs.f64 	%fd1401, %fd115;
	setp.neu.f64 	%p174, %fd1401, 0d7FF0000000000000;
	@%p174 bra 	$L__BB2_117;
	setp.gt.f64 	%p179, %fd116, 0d3FF0000000000000;
	selp.b32 	%r437, 2146435072, 0, %p179;
	setp.lt.s32 	%p180, %r86, 0;
	xor.b32  	%r438, %r437, 2146435072;
	selp.b32 	%r439, %r438, %r437, %p180;
	setp.eq.f64 	%p181, %fd114, 0dBFF0000000000000;
	selp.b32 	%r440, 1072693248, %r439, %p181;
	mov.b32 	%r441, 0;
	mov.b64 	%fd2705, {%r441, %r440};
	bra.uni 	$L__BB2_119;
$L__BB2_117:
	setp.neu.f64 	%p175, %fd116, 0d7FF0000000000000;
	@%p175 bra 	$L__BB2_119;
	setp.lt.s32 	%p176, %r85, 0;
	setp.lt.s32 	%p177, %r86, 0;
	selp.b32 	%r430, 0, 2146435072, %p177;
	and.b32  	%r431, %r86, 2147483647;
	setp.ne.s32 	%p178, %r431, 1071644672;
	or.b32  	%r432, %r430, -2147483648;
	selp.b32 	%r433, %r432, %r430, %p178;
	selp.b32 	%r434, %r433, %r430, %p9;
	selp.b32 	%r435, %r434, %r430, %p176;
	mov.b32 	%r436, 0;
	mov.b64 	%fd2705, {%r436, %r435};
$L__BB2_119:
	setp.eq.f64 	%p182, %fd114, 0d3FF0000000000000;
	setp.eq.f64 	%p183, %fd115, 0d0000000000000000;
	selp.f64 	%fd1402, 0d3FF0000000000000, %fd2705, %p183;
	selp.f64 	%fd1403, 0d3FF0000000000000, %fd1402, %p182;
	mul.f64 	%fd1404, %fd113, %fd1403;
	div.rn.f64 	%fd2734, %fd1404, %fd91;
	bar.sync 	0;
	ld.global.f64 	%fd1405, [%rd5];
	div.rn.f64 	%fd125, %fd1405, %fd295;
	{
	.reg .b32 %temp; 
	mov.b64 	{%temp, %r87}, %fd125;
	}
	mov.b32 	%f9, %r87;
	setp.ltu.f64 	%p184, %fd125, 0d0000000000000000;
	@%p184 bra 	$L__BB2_130;
	setp.geu.f32 	%p185, %f9, 0f40100000;
	@%p185 bra 	$L__BB2_122;
	setp.ge.f32 	%p192, %f9, 0f400C0000;
	add.f64 	%fd1527, %fd125, 0dBFF0000000000000;
	selp.f64 	%fd1528, %fd1527, 0d3FF0000000000000, %p192;
	selp.f64 	%fd1529, %fd1527, %fd125, %p192;
	setp.ge.f32 	%p193, %f9, 0f40040000;
	neg.f64 	%fd1530, %fd1528;
	fma.rn.f64 	%fd1531, %fd1529, %fd1528, %fd1530;
	add.f64 	%fd1532, %fd1529, 0dBFF0000000000000;
	selp.f64 	%fd1533, %fd1531, %fd1528, %p193;
	selp.f64 	%fd1534, %fd1532, %fd1529, %p193;
	setp.ge.f32 	%p194, %f9, 0f3FF80000;
	neg.f64 	%fd1535, %fd1533;
	fma.rn.f64 	%fd1536, %fd1534, %fd1533, %fd1535;
	add.f64 	%fd1537, %fd1534, 0dBFF0000000000000;
	selp.f64 	%fd1538, %fd1536, %fd1533, %p194;
	selp.f64 	%fd1539, %fd1537, %fd1534, %p194;
	setp.ge.f32 	%p195, %f9, 0f3FE00000;
	add.f64 	%fd1540, %fd1539, 0dBFF0000000000000;
	selp.f64 	%fd1541, %fd1540, %fd1539, %p195;
	fma.rn.f64 	%fd1542, %fd1541, 0d3E381B4960FCF5C9, 0dBE8AF7049AE8A594;
	fma.rn.f64 	%fd1543, %fd1542, %fd1541, 0d3EB301D46D4B22F5;
	fma.rn.f64 	%fd1544, %fd1543, %fd1541, 0dBEB50272AEED0FC4;
	fma.rn.f64 	%fd1545, %fd1544, %fd1541, 0dBEF51CE1A40516F8;
	fma.rn.f64 	%fd1546, %fd1545, %fd1541, 0d3F20C8AA7419084C;
	fma.rn.f64 	%fd1547, %fd1546, %fd1541, 0dBF2C3650196BAD8A;
	fma.rn.f64 	%fd1548, %fd1547, %fd1541, 0dBF531711365A3E26;
	fma.rn.f64 	%fd1549, %fd1548, %fd1541, 0d3F7D919C52A7DF35;
	fma.rn.f64 	%fd1550, %fd1549, %fd1541, 0dBF83B4AF28386F4D;
	fma.rn.f64 	%fd1551, %fd1550, %fd1541, 0dBFA59AF103C37B4D;
	fma.rn.f64 	%fd1552, %fd1551, %fd1541, 0d3FC5512320B439EF;
	fma.rn.f64 	%fd1553, %fd1552, %fd1541, 0dBFA5815E8FA26F4F;
	fma.rn.f64 	%fd1554, %fd1553, %fd1541, 0dBFE4FCF4026AFA2B;
	fma.rn.f64 	%fd1555, %fd1554, %fd1541, 0d3FE2788CFC6FB619;
	fma.rn.f64 	%fd1556, %fd1555, %fd1541, 0d3FF0000000000000;
	mul.f64 	%fd1557, %fd125, %fd1556;
	selp.f64 	%fd1558, %fd1556, %fd1557, %p195;
	div.rn.f64 	%fd2709, %fd1538, %fd1558;
	bra.uni 	$L__BB2_141;
$L__BB2_122:
	{
	.reg .b32 %temp; 
	mov.b64 	{%r760, %temp}, %fd125;
	}
	shr.u32 	%r762, %r87, 20;
	setp.gt.u32 	%p186, %r87, 1048575;
	@%p186 bra 	$L__BB2_124;
	mul.f64 	%fd1406, %fd125, 0d4350000000000000;
	{
	.reg .b32 %temp; 
	mov.b64 	{%temp, %r87}, %fd1406;
	}
	{
	.reg .b32 %temp; 
	mov.b64 	{%r760, %temp}, %fd1406;
	}
	shr.u32 	%r442, %r87, 20;
	add.s32 	%r762, %r442, -54;
$L__BB2_124:
	add.s32 	%r763, %r762, -1023;
	and.b32  	%r443, %r87, -2146435073;
	or.b32  	%r444, %r443, 1072693248;
	mov.b64 	%fd2706, {%r760, %r444};
	setp.lt.u32 	%p187, %r444, 1073127583;
	@%p187 bra 	$L__BB2_126;
	{
	.reg .b32 %temp; 
	mov.b64 	{%r445, %temp}, %fd2706;
	}
	{
	.reg .b32 %temp; 
	mov.b64 	{%temp, %r446}, %fd2706;
	}
	add.s32 	%r447, %r446, -1048576;
	mov.b64 	%fd2706, {%r445, %r447};
	add.s32 	%r763, %r762, -1022;
$L__BB2_126:
	add.f64 	%fd1407, %fd2706, 0dBFF0000000000000;
	add.f64 	%fd1408, %fd2706, 0d3FF0000000000000;
	rcp.approx.ftz.f64 	%fd1409, %fd1408;
	neg.f64 	%fd1410, %fd1408;
	fma.rn.f64 	%fd1411, %fd1410, %fd1409, 0d3FF0000000000000;
	fma.rn.f64 	%fd1412, %fd1411, %fd1411, %fd1411;
	fma.rn.f64 	%fd1413, %fd1412, %fd1409, %fd1409;
	mul.f64 	%fd1414, %fd1407, %fd1413;
	fma.rn.f64 	%fd1415, %fd1407, %fd1413, %fd1414;
	mul.f64 	%fd1416, %fd1415, %fd1415;
	fma.rn.f64 	%fd1417, %fd1416, 0d3EB0F5FF7D2CAFE2, 0d3ED0F5D241AD3B5A;
	fma.rn.f64 	%fd1418, %fd1417, %fd1416, 0d3EF3B20A75488A3F;
	fma.rn.f64 	%fd1419, %fd1418, %fd1416, 0d3F1745CDE4FAECD5;
	fma.rn.f64 	%fd1420, %fd1419, %fd1416, 0d3F3C71C7258A578B;
	fma.rn.f64 	%fd1421, %fd1420, %fd1416, 0d3F6249249242B910;
	fma.rn.f64 	%fd1422, %fd1421, %fd1416, 0d3F89999999999DFB;
	sub.f64 	%fd1423, %fd1407, %fd1415;
	add.f64 	%fd1424, %fd1423, %fd1423;
	neg.f64 	%fd1425, %fd1415;
	fma.rn.f64 	%fd1426, %fd1425, %fd1407, %fd1424;
	mul.f64 	%fd1427, %fd1413, %fd1426;
	fma.rn.f64 	%fd1428, %fd1416, %fd1422, 0d3FB5555555555555;
	mov.f64 	%fd1429, 0d3FB5555555555555;
	sub.f64 	%fd1430, %fd1429, %fd1428;
	fma.rn.f64 	%fd1431, %fd1416, %fd1422, %fd1430;
	add.f64 	%fd1432, %fd1431, 0dBC46A4CB00B9E7B0;
	add.f64 	%fd1433, %fd1428, %fd1432;
	sub.f64 	%fd1434, %fd1428, %fd1433;
	add.f64 	%fd1435, %fd1432, %fd1434;
	mul.rn.f64 	%fd1436, %fd1415, %fd1415;
	neg.f64 	%fd1437, %fd1436;
	fma.rn.f64 	%fd1438, %fd1415, %fd1415, %fd1437;
	{
	.reg .b32 %temp; 
	mov.b64 	{%r448, %temp}, %fd1427;
	}
	{
	.reg .b32 %temp; 
	mov.b64 	{%temp, %r449}, %fd1427;
	}
	add.s32 	%r450, %r449, 1048576;
	mov.b64 	%fd1439, {%r448, %r450};
	fma.rn.f64 	%fd1440, %fd1415, %fd1439, %fd1438;
	mul.rn.f64 	%fd1441, %fd1436, %fd1415;
	neg.f64 	%fd1442, %fd1441;
	fma.rn.f64 	%fd1443, %fd1436, %fd1415, %fd1442;
	fma.rn.f64 	%fd1444, %fd1436, %fd1427, %fd1443;
	fma.rn.f64 	%fd1445, %fd1440, %fd1415, %fd1444;
	mul.rn.f64 	%fd1446, %fd1433, %fd1441;
	neg.f64 	%fd1447, %fd1446;
	fma.rn.f64 	%fd1448, %fd1433, %fd1441, %fd1447;
	fma.rn.f64 	%fd1449, %fd1433, %fd1445, %fd1448;
	fma.rn.f64 	%fd1450, %fd1435, %fd1441, %fd1449;
	add.f64 	%fd1451, %fd1446, %fd1450;
	sub.f64 	%fd1452, %fd1446, %fd1451;
	add.f64 	%fd1453, %fd1450, %fd1452;
	add.f64 	%fd1454, %fd1415, %fd1451;
	sub.f64 	%fd1455, %fd1415, %fd1454;
	add.f64 	%fd1456, %fd1451, %fd1455;
	add.f64 	%fd1457, %fd1453, %fd1456;
	add.f64 	%fd1458, %fd1427, %fd1457;
	add.f64 	%fd1459, %fd1454, %fd1458;
	sub.f64 	%fd1460, %fd1454, %fd1459;
	add.f64 	%fd1461, %fd1458, %fd1460;
	xor.b32  	%r451, %r763, -2147483648;
	mov.b32 	%r452, 1127219200;
	mov.b64 	%fd1462, {%r451, %r452};
	mov.b32 	%r453, -2147483648;
	mov.b64 	%fd1463, {%r453, %r452};
	sub.f64 	%fd1464, %fd1462, %fd1463;
	fma.rn.f64 	%fd1465, %fd1464, 0d3FE62E42FEFA39EF, %fd1459;
	fma.rn.f64 	%fd1466, %fd1464, 0dBFE62E42FEFA39EF, %fd1465;
	sub.f64 	%fd1467, %fd1466, %fd1459;
	sub.f64 	%fd1468, %fd1461, %fd1467;
	fma.rn.f64 	%fd1469, %fd1464, 0d3C7ABC9E3B39803F, %fd1468;
	add.f64 	%fd1470, %fd1465, %fd1469;
	sub.f64 	%fd1471, %fd1465, %fd1470;
	add.f64 	%fd1472, %fd1469, %fd1471;
	add.f64 	%fd1473, %fd125, 0dBFE0000000000000;
	mul.rn.f64 	%fd1474, %fd1470, %fd1473;
	neg.f64 	%fd1475, %fd1474;
	fma.rn.f64 	%fd1476, %fd1470, %fd1473, %fd1475;
	fma.rn.f64 	%fd1477, %fd1472, %fd1473, %fd1476;
	add.f64 	%fd1478, %fd1474, %fd1477;
	sub.f64 	%fd1479, %fd1474, %fd1478;
	add.f64 	%fd1480, %fd1477, %fd1479;
	sub.f64 	%fd1481, %fd1478, %fd125;
	sub.f64 	%fd1482, %fd1478, %fd1481;
	sub.f64 	%fd1483, %fd1482, %fd125;
	add.f64 	%fd1484, %fd1480, %fd1483;
	add.f64 	%fd130, %fd1481, %fd1484;
	sub.f64 	%fd1485, %fd1481, %fd130;
	add.f64 	%fd131, %fd1484, %fd1485;
	fma.rn.f64 	%fd1486, %fd130, 0d3FF71547652B82FE, 0d4338000000000000;
	{
	.reg .b32 %temp; 
	mov.b64 	{%r99, %temp}, %fd1486;
	}
	mov.f64 	%fd1487, 0dC338000000000000;
	add.rn.f64 	%fd1488, %fd1486, %fd1487;
	fma.rn.f64 	%fd1489, %fd1488, 0dBFE62E42FEFA39EF, %fd130;
	fma.rn.f64 	%fd1490, %fd1488, 0dBC7ABC9E3B39803F, %fd1489;
	fma.rn.f64 	%fd1491, %fd1490, 0d3E5ADE1569CE2BDF, 0d3E928AF3FCA213EA;
	fma.rn.f64 	%fd1492, %fd1491, %fd1490, 0d3EC71DEE62401315;
	fma.rn.f64 	%fd1493, %fd1492, %fd1490, 0d3EFA01997C89EB71;
	fma.rn.f64 	%fd1494, %fd1493, %fd1490, 0d3F2A01A014761F65;
	fma.rn.f64 	%fd1495, %fd1494, %fd1490, 0d3F56C16C1852B7AF;
	fma.rn.f64 	%fd1496, %fd1495, %fd1490, 0d3F81111111122322;
	fma.rn.f64 	%fd1497, %fd1496, %fd1490, 0d3FA55555555502A1;
	fma.rn.f64 	%fd1498, %fd1497, %fd1490, 0d3FC5555555555511;
	fma.rn.f64 	%fd1499, %fd1498, %fd1490, 0d3FE000000000000B;
	fma.rn.f64 	%fd1500, %fd1499, %fd1490, 0d3FF0000000000000;
	fma.rn.f64 	%fd1501, %fd1500, %fd1490, 0d3FF0000000000000;
	{
	.reg .b32 %temp; 
	mov.b64 	{%r100, %temp}, %fd1501;
	}
	{
	.reg .b32 %temp; 
	mov.b64 	{%temp, %r101}, %fd1501;
	}
	shl.b32 	%r454, %r99, 20;
	add.s32 	%r455, %r454, %r101;
	mov.b64 	%fd2707, {%r100, %r455};
	{
	.reg .b32 %temp; 
	mov.b64 	{%temp, %r456}, %fd130;
	}
	mov.b32 	%f21, %r456;
	abs.f32 	%f10, %f21;
	setp.lt.f32 	%p188, %f10, 0f4086232B;
	@%p188 bra 	$L__BB2_129;
	setp.lt.f64 	%p189, %fd130, 0d0000000000000000;
	add.f64 	%fd1502, %fd130, 0d7FF0000000000000;
	selp.f64 	%fd2707, 0d0000000000000000, %fd1502, %p189;
	setp.geu.f32 	%p190, %f10, 0f40874800;
	@%p190 bra 	$L__BB2_129;
	shr.u32 	%r457, %r99, 31;
	add.s32 	%r458, %r99, %r457;
	shr.s32 	%r459, %r458, 1;
	shl.b32 	%r460, %r459, 20;
	add.s32 	%r461, %r101, %r460;
	mov.b64 	%fd1503, {%r100, %r461};
	sub.s32 	%r462, %r99, %r459;
	shl.b32 	%r463, %r462, 20;
	add.s32 	%r464, %r463, 1072693248;
	mov.b32 	%r465, 0;
	mov.b64 	%fd1504, {%r465, %r464};
	mul.f64 	%fd2707, %fd1504, %fd1503;
$L__BB2_129:
	fma.rn.f64 	%fd1505, %fd131, %fd2707, %fd2707;
	mul.f64 	%fd1506, %fd1505, 0dBCAA6A0D6F814637;
	fma.rn.f64 	%fd1507, %fd1505, 0d40040D931FF62706, %fd1506;
	rcp.approx.ftz.f64 	%fd1508, %fd125;
	neg.f64 	%fd1509, %fd125;
	fma.rn.f64 	%fd1510, %fd1509, %fd1508, 0d3FF0000000000000;
	fma.rn.f64 	%fd1511, %fd1510, %fd1510, %fd1510;
	fma.rn.f64 	%fd1512, %fd1511, %fd1508, %fd1508;
	fma.rn.f64 	%fd1513, %fd1512, 0dBF64BEE47C38A637, 0d3F73C25DA81303D5;
	fma.rn.f64 	%fd1514, %fd1513, %fd1512, 0dBF6B7C37A96CFC72;
	fma.rn.f64 	%fd1515, %fd1514, %fd1512, 0d3F35A85ABDE1E324;
	fma.rn.f64 	%fd1516, %fd1515, %fd1512, 0d3F4A8B28F07B3F05;
	fma.rn.f64 	%fd1517, %fd1516, %fd1512, 0dBF0A15D1D45A282F;
	fma.rn.f64 	%fd1518, %fd1517, %fd1512, 0dBF4367D3468CB5BE;
	fma.rn.f64 	%fd1519, %fd1518, %fd1512, 0d3F12471B0E9F1005;
	fma.rn.f64 	%fd1520, %fd1519, %fd1512, 0d3F49B1004744D5C4;
	fma.rn.f64 	%fd1521, %fd1520, %fd1512, 0dBF2E13CE69AB4B7F;
	fma.rn.f64 	%fd1522, %fd1521, %fd1512, 0dBF65F7268ECF8A01;
	fma.rn.f64 	%fd1523, %fd1522, %fd1512, 0d3F6C71C71C71ACE0;
	fma.rn.f64 	%fd1524, %fd1523, %fd1512, 0d3FB5555555555556;
	mul.f64 	%fd1525, %fd1512, %fd1524;
	fma.rn.f64 	%fd1526, %fd1525, %fd1507, %fd1507;
	setp.ge.f64 	%p191, %fd125, 0d406573FAE561F648;
	selp.f64 	%fd2709, 0d7FF0000000000000, %fd1526, %p191;
	bra.uni 	$L__BB2_141;
$L__BB2_130:
	setp.geu.f64 	%p196, %fd125, 0d0000000000000000;
	@%p196 bra 	$L__BB2_140;
	cvt.rzi.f64.f64 	%fd1560, %fd125;
	setp.eq.f64 	%p197, %fd125, %fd1560;
	mov.f64 	%fd2709, 0dFFF8000000000000;
	@%p197 bra 	$L__BB2_141;
	setp.leu.f32 	%p198, %f9, 0fC0100000;
	@%p198 bra 	$L__BB2_134;
	setp.le.f32 	%p206, %f9, 0fC00C0000;
	fma.rn.f64 	%fd1639, %fd125, %fd125, %fd125;
	add.f64 	%fd1640, %fd125, 0d3FF0000000000000;
	selp.f64 	%fd1641, %fd1639, %fd125, %p206;
	selp.f64 	%fd1642, %fd1640, %fd125, %p206;
	setp.le.f32 	%p207, %f9, 0fC0040000;
	fma.rn.f64 	%fd1643, %fd1642, %fd1641, %fd1641;
	add.f64 	%fd1644, %fd1642, 0d3FF0000000000000;
	selp.f64 	%fd1645, %fd1643, %fd1641, %p207;
	selp.f64 	%fd1646, %fd1644, %fd1642, %p207;
	setp.le.f32 	%p208, %f9, 0fBFF80000;
	fma.rn.f64 	%fd1647, %fd1646, %fd1645, %fd1645;
	add.f64 	%fd1648, %fd1646, 0d3FF0000000000000;
	selp.f64 	%fd1649, %fd1647, %fd1645, %p208;
	selp.f64 	%fd1650, %fd1648, %fd1646, %p208;
	setp.le.f32 	%p209, %f9, 0fBFE00000;
	fma.rn.f64 	%fd1651, %fd1650, %fd1649, %fd1649;
	add.f64 	%fd1652, %fd1650, 0d3FF0000000000000;
	selp.f64 	%fd1653, %fd1651, %fd1649, %p209;
	selp.f64 	%fd1654, %fd1652, %fd1650, %p209;
	fma.rn.f64 	%fd1655, %fd1654, 0d3E381B4960FCF5C9, 0dBE8AF7049AE8A594;
	fma.rn.f64 	%fd1656, %fd1655, %fd1654, 0d3EB301D46D4B22F5;
	fma.rn.f64 	%fd1657, %fd1656, %fd1654, 0dBEB50272AEED0FC4;
	fma.rn.f64 	%fd1658, %fd1657, %fd1654, 0dBEF51CE1A40516F8;
	fma.rn.f64 	%fd1659, %fd1658, %fd1654, 0d3F20C8AA7419084C;
	fma.rn.f64 	%fd1660, %fd1659, %fd1654, 0dBF2C3650196BAD8A;
	fma.rn.f64 	%fd1661, %fd1660, %fd1654, 0dBF531711365A3E26;
	fma.rn.f64 	%fd1662, %fd1661, %fd1654, 0d3F7D919C52A7DF35;
	fma.rn.f64 	%fd1663, %fd1662, %fd1654, 0dBF83B4AF28386F4D;
	fma.rn.f64 	%fd1664, %fd1663, %fd1654, 0dBFA59AF103C37B4D;
	fma.rn.f64 	%fd1665, %fd1664, %fd1654, 0d3FC5512320B439EF;
	fma.rn.f64 	%fd1666, %fd1665, %fd1654, 0dBFA5815E8FA26F4F;
	fma.rn.f64 	%fd1667, %fd1666, %fd1654, 0dBFE4FCF4026AFA2B;
	fma.rn.f64 	%fd1668, %fd1667, %fd1654, 0d3FE2788CFC6FB619;
	fma.rn.f64 	%fd1669, %fd1668, %fd1654, 0d3FF0000000000000;
	mul.f64 	%fd1670, %fd1653, %fd1669;
	rcp.rn.f64 	%fd2709, %fd1670;
	bra.uni 	$L__BB2_141;
$L__BB2_134:
	setp.leu.f32 	%p199, %f9, 0fC0672000;
	@%p199 bra 	$L__BB2_139;
	{
	.reg .b32 %temp; 
	mov.b64 	{%r466, %temp}, %fd125;
	}
	add.s32 	%r467, %r87, 1048576;
	mov.b64 	%fd1566, {%r466, %r467};
	cvt.rni.f64.f64 	%fd1567, %fd1566;
	cvt.rzi.s64.f64 	%rd68, %fd1567;
	cvt.u32.u64 	%r468, %rd68;
	fma.rn.f64 	%fd1568, %fd1567, 0dBFE0000000000000, %fd125;
	mul.f64 	%fd1569, %fd1568, 0d3CA1A62633145C07;
	fma.rn.f64 	%fd1570, %fd1568, 0d400921FB54442D18, %fd1569;
	shl.b64 	%rd69, %rd68, 6;
	and.b64  	%rd70, %rd69, 64;
	mov.u64 	%rd71, __cudart_sin_cos_coeffs;
	add.s64 	%rd72, %rd71, %rd70;
	mul.rn.f64 	%fd1571, %fd1570, %fd1570;
	and.b64  	%rd73, %rd68, 1;
	setp.eq.b64 	%p201, %rd73, 1;
	selp.f64 	%fd1572, 0dBDA8FF8320FD8164, 0d3DE5DB65F9785EBA, %p201;
	ld.global.nc.v2.f64 	{%fd1573, %fd1574}, [%rd72];
	fma.rn.f64 	%fd1575, %fd1572, %fd1571, %fd1573;
	fma.rn.f64 	%fd1576, %fd1575, %fd1571, %fd1574;
	ld.global.nc.v2.f64 	{%fd1577, %fd1578}, [%rd72+16];
	fma.rn.f64 	%fd1579, %fd1576, %fd1571, %fd1577;
	fma.rn.f64 	%fd1580, %fd1579, %fd1571, %fd1578;
	ld.global.nc.v2.f64 	{%fd1581, %fd1582}, [%rd72+32];
	fma.rn.f64 	%fd1583, %fd1580, %fd1571, %fd1581;
	fma.rn.f64 	%fd1584, %fd1583, %fd1571, %fd1582;
	fma.rn.f64 	%fd1585, %fd1584, %fd1570, %fd1570;
	fma.rn.f64 	%fd1586, %fd1584, %fd1571, 0d3FF0000000000000;
	selp.f64 	%fd1587, %fd1586, %fd1585, %p201;
	and.b32  	%r469, %r468, 2;
	setp.eq.s32 	%p202, %r469, 0;
	mov.f64 	%fd1588, 0d0000000000000000;
	sub.f64 	%fd1589, %fd1588, %fd1587;
	selp.f64 	%fd1590, %fd1587, %fd1589, %p202;
	abs.f64 	%fd138, %fd125;
	rcp.approx.ftz.f64 	%fd1591, %fd138;
	neg.f64 	%fd1592, %fd138;
	fma.rn.f64 	%fd1593, %fd1592, %fd1591, 0d3FF0000000000000;
	fma.rn.f64 	%fd1594, %fd1593, %fd1593, %fd1593;
	fma.rn.f64 	%fd1595, %fd1594, %fd1591, %fd1591;
	fma.rn.f64 	%fd1596, %fd1595, 0dBF64BEE47C38A637, 0d3F73C25DA81303D5;
	fma.rn.f64 	%fd1597, %fd1596, %fd1595, 0dBF6B7C37A96CFC72;
	fma.rn.f64 	%fd1598, %fd1597, %fd1595, 0d3F35A85ABDE1E324;
	fma.rn.f64 	%fd1599, %fd1598, %fd1595, 0d3F4A8B28F07B3F05;
	fma.rn.f64 	%fd1600, %fd1599, %fd1595, 0dBF0A15D1D45A282F;
	fma.rn.f64 	%fd1601, %fd1600, %fd1595, 0dBF4367D3468CB5BE;
	fma.rn.f64 	%fd1602, %fd1601, %fd1595, 0d3F12471B0E9F1005;
	fma.rn.f64 	%fd1603, %fd1602, %fd1595, 0d3F49B1004744D5C4;
	fma.rn.f64 	%fd1604, %fd1603, %fd1595, 0dBF2E13CE69AB4B7F;
	fma.rn.f64 	%fd1605, %fd1604, %fd1595, 0dBF65F7268ECF8A01;
	fma.rn.f64 	%fd1606, %fd1605, %fd1595, 0d3F6C71C71C71ACE0;
	fma.rn.f64 	%fd1607, %fd1606, %fd1595, 0d3FB5555555555556;
	mul.f64 	%fd1608, %fd1595, %fd1607;
	fma.rn.f64 	%fd139, %fd1608, %fd1590, %fd1590;
	fma.rn.f64 	%fd1609, %fd138, 0d3FF71547652B82FE, 0d4338000000000000;
	{
	.reg .b32 %temp; 
	mov.b64 	{%r102, %temp}, %fd1609;
	}
	mov.f64 	%fd1610, 0dC338000000000000;
	add.rn.f64 	%fd1611, %fd1609, %fd1610;
	fma.rn.f64 	%fd1612, %fd1611, 0dBFE62E42FEFA39EF, %fd138;
	fma.rn.f64 	%fd1613, %fd1611, 0dBC7ABC9E3B39803F, %fd1612;
	fma.rn.f64 	%fd1614, %fd1613, 0d3E5ADE1569CE2BDF, 0d3E928AF3FCA213EA;
	fma.rn.f64 	%fd1615, %fd1614, %fd1613, 0d3EC71DEE62401315;
	fma.rn.f64 	%fd1616, %fd1615, %fd1613, 0d3EFA01997C89EB71;
	fma.rn.f64 	%fd1617, %fd1616, %fd1613, 0d3F2A01A014761F65;
	fma.rn.f64 	%fd1618, %fd1617, %fd1613, 0d3F56C16C1852B7AF;
	fma.rn.f64 	%fd1619, %fd1618, %fd1613, 0d3F81111111122322;
	fma.rn.f64 	%fd1620, %fd1619, %fd1613, 0d3FA55555555502A1;
	fma.rn.f64 	%fd1621, %fd1620, %fd1613, 0d3FC5555555555511;
	fma.rn.f64 	%fd1622, %fd1621, %fd1613, 0d3FE000000000000B;
	fma.rn.f64 	%fd1623, %fd1622, %fd1613, 0d3FF0000000000000;
	fma.rn.f64 	%fd2708, %fd1623, %fd1613, 0d3FF0000000000000;
	abs.s32 	%r470, %r102;
	setp.gt.s32 	%p203, %r470, 1022;
	@%p203 bra 	$L__BB2_137;
	shl.b32 	%r476, %r102, 20;
	add.s32 	%r764, %r476, 1072693248;
	bra.uni 	$L__BB2_138;
$L__BB2_137:
	add.s32 	%r471, %r102, 2046;
	shl.b32 	%r472, %r471, 19;
	and.b32  	%r473, %r472, -1048576;
	shl.b32 	%r474, %r471, 20;
	sub.s32 	%r764, %r474, %r473;
	mov.b32 	%r475, 0;
	mov.b64 	%fd1624, {%r475, %r473};
	mul.f64 	%fd2708, %fd1624, %fd2708;
$L__BB2_138:
	mov.b32 	%r477, 0;
	mov.b64 	%fd1625, {%r477, %r764};
	mul.f64 	%fd1626, %fd2708, %fd1625;
	mul.f64 	%fd1627, %fd1626, 0dBC9A6A0D6F814637;
	fma.rn.f64 	%fd1628, %fd1626, 0d3FF40D931FF62706, %fd1627;
	mul.f64 	%fd1629, %fd138, %fd139;
	div.rn.f64 	%fd1630, %fd1628, %fd1629;
	add.f64 	%fd1631, %fd138, 0dBFE0000000000000;
	setp.gtu.f32 	%p204, %f9, 0fC061E400;
	{
	.reg .b32 %temp; 
	mov.b64 	{%r478, %temp}, %fd1631;
	}
	{
	.reg .b32 %temp; 
	mov.b64 	{%temp, %r479}, %fd1631;
	}
	add.s32 	%r480, %r479, -1048576;
	mov.b64 	%fd1632, {%r478, %r480};
	selp.f64 	%fd1633, %fd1631, %fd1632, %p204;
	neg.f64 	%fd1634, %fd1633;
	{ // callseq 14, 0
	.param .b64 param0;
	st.param.f64 	[param0], %fd138;
	.param .b64 param1;
	st.param.f64 	[param1], %fd1634;
	.param .b64 retval0;
	call.uni (retval0), 
	__internal_accurate_pow, 
	(
	param0, 
	param1
	);
	ld.param.f64 	%fd1635, [retval0];
	} // callseq 14
	setp.le.f32 	%p205, %f9, 0fC061E400;
	mul.f64 	%fd1637, %fd1635, %fd1630;
	selp.f64 	%fd1638, %fd1637, %fd1630, %p205;
	mul.f64 	%fd2709, %fd1635, %fd1638;
	bra.uni 	$L__BB2_141;
$L__BB2_139:
	cvt.rmi.f64.f64 	%fd1561, %fd125;
	mul.f64 	%fd1562, %fd1561, 0d3FE0000000000000;
	cvt.rmi.f64.f64 	%fd1563, %fd1562;
	add.f64 	%fd1564, %fd1563, %fd1563;
	sub.f64 	%fd1565, %fd1561, %fd1564;
	setp.eq.f64 	%p200, %fd1565, 0d3FF0000000000000;
	selp.f64 	%fd2709, 0d8000000000000000, 0d0000000000000000, %p200;
	bra.uni 	$L__BB2_141;
$L__BB2_140:
	add.f64 	%fd2709, %fd125, %fd125;
$L__BB2_141:
	ld.global.f64 	%fd1671, [%rd7];
	div.rn.f64 	%fd147, %fd1671, %fd295;
	{
	.reg .b32 %temp; 
	mov.b64 	{%temp, %r106}, %fd147;
	}
	mov.b32 	%f11, %r106;
	setp.ltu.f64 	%p210, %fd147, 0d0000000000000000;
	@%p210 bra 	$L__BB2_152;
	setp.geu.f32 	%p211, %f11, 0f40100000;
	@%p211 bra 	$L__BB2_144;
	setp.ge.f32 	%p218, %f11, 0f400C0000;
	add.f64 	%fd1793, %fd147, 0dBFF0000000000000;
	selp.f64 	%fd1794, %fd1793, 0d3FF0000000000000, %p218;
	selp.f64 	%fd1795, %fd1793, %fd147, %p218;
	setp.ge.f32 	%p219, %f11, 0f40040000;
	neg.f64 	%fd1796, %fd1794;
	fma.rn.f64 	%fd1797, %fd1795, %fd1794, %fd1796;
	add.f64 	%fd1798, %fd1795, 0dBFF0000000000000;
	selp.f64 	%fd1799, %fd1797, %fd1794, %p219;
	selp.f64 	%fd1800, %fd1798, %fd1795, %p219;
	setp.ge.f32 	%p220, %f11, 0f3FF80000;
	neg.f64 	%fd1801, %fd1799;
	fma.rn.f64 	%fd1802, %fd1800, %fd1799, %fd1801;
	add.f64 	%fd1803, %fd1800, 0dBFF0000000000000;
	selp.f64 	%fd1804, %fd1802, %fd1799, %p220;
	selp.f64 	%fd1805, %fd1803, %fd1800, %p220;
	setp.ge.f32 	%p221, %f11, 0f3FE00000;
	add.f64 	%fd1806, %fd1805, 0dBFF0000000000000;
	selp.f64 	%fd1807, %fd1806, %fd1805, %p221;
	fma.rn.f64 	%fd1808, %fd1807, 0d3E381B4960FCF5C9, 0dBE8AF7049AE8A594;
	fma.rn.f64 	%fd1809, %fd1808, %fd1807, 0d3EB301D46D4B22F5;
	fma.rn.f64 	%fd1810, %fd1809, %fd1807, 0dBEB50272AEED0FC4;
	fma.rn.f64 	%fd1811, %fd1810, %fd1807, 0dBEF51CE1A40516F8;
	fma.rn.f64 	%fd1812, %fd1811, %fd1807, 0d3F20C8AA7419084C;
	fma.rn.f64 	%fd1813, %fd1812, %fd1807, 0dBF2C3650196BAD8A;
	fma.rn.f64 	%fd1814, %fd1813, %fd1807, 0dBF531711365A3E26;
	fma.rn.f64 	%fd1815, %fd1814, %fd1807, 0d3F7D919C52A7DF35;
	fma.rn.f64 	%fd1816, %fd1815, %fd1807, 0dBF83B4AF28386F4D;
	fma.rn.f64 	%fd1817, %fd1816, %fd1807, 0dBFA59AF103C37B4D;
	fma.rn.f64 	%fd1818, %fd1817, %fd1807, 0d3FC5512320B439EF;
	fma.rn.f64 	%fd1819, %fd1818, %fd1807, 0dBFA5815E8FA26F4F;
	fma.rn.f64 	%fd1820, %fd1819, %fd1807, 0dBFE4FCF4026AFA2B;
	fma.rn.f64 	%fd1821, %fd1820, %fd1807, 0d3FE2788CFC6FB619;
	fma.rn.f64 	%fd1822, %fd1821, %fd1807, 0d3FF0000000000000;
	mul.f64 	%fd1823, %fd147, %fd1822;
	selp.f64 	%fd1824, %fd1822, %fd1823, %p221;
	div.rn.f64 	%fd2713, %fd1804, %fd1824;
	bra.uni 	$L__BB2_163;
$L__BB2_144:
	{
	.reg .b32 %temp; 
	mov.b64 	{%r765, %temp}, %fd147;
	}
	shr.u32 	%r767, %r106, 20;
	setp.gt.u32 	%p212, %r106, 1048575;
	@%p212 bra 	$L__BB2_146;
	mul.f64 	%fd1672, %fd147, 0d4350000000000000;
	{
	.reg .b32 %temp; 
	mov.b64 	{%temp, %r106}, %fd1672;
	}
	{
	.reg .b32 %temp; 
	mov.b64 	{%r765, %temp}, %fd1672;
	}
	shr.u32 	%r481, %r106, 20;
	add.s32 	%r767, %r481, -54;
$L__BB2_146:
	add.s32 	%r768, %r767, -1023;
	and.b32  	%r482, %r106, -2146435073;
	or.b32  	%r483, %r482, 1072693248;
	mov.b64 	%fd2710, {%r765, %r483};
	setp.lt.u32 	%p213, %r483, 1073127583;
	@%p213 bra 	$L__BB2_148;
	{
	.reg .b32 %temp; 
	mov.b64 	{%r484, %temp}, %fd2710;
	}
	{
	.reg .b32 %temp; 
	mov.b64 	{%temp, %r485}, %fd2710;
	}
	add.s32 	%r486, %r485, -1048576;
	mov.b64 	%fd2710, {%r484, %r486};
	add.s32 	%r768, %r767, -1022;
$L__BB2_148:
	add.f64 	%fd1673, %fd2710, 0dBFF0000000000000;
	add.f64 	%fd1674, %fd2710, 0d3FF0000000000000;
	rcp.approx.ftz.f64 	%fd1675, %fd1674;
	neg.f64 	%fd1676, %fd1674;
	fma.rn.f64 	%fd1677, %fd1676, %fd1675, 0d3FF0000000000000;
	fma.rn.f64 	%fd1678, %fd1677, %fd1677, %fd1677;
	fma.rn.f64 	%fd1679, %fd1678, %fd1675, %fd1675;
	mul.f64 	%fd1680, %fd1673, %fd1679;
	fma.rn.f64 	%fd1681, %fd1673, %fd1679, %fd1680;
	mul.f64 	%fd1682, %fd1681, %fd1681;
	fma.rn.f64 	%fd1683, %fd1682, 0d3EB0F5FF7D2CAFE2, 0d3ED0F5D241AD3B5A;
	fma.rn.f64 	%fd1684, %fd1683, %fd1682, 0d3EF3B20A75488A3F;
	fma.rn.f64 	%fd1685, %fd1684, %fd1682, 0d3F1745CDE4FAECD5;
	fma.rn.f64 	%fd1686, %fd1685, %fd1682, 0d3F3C71C7258A578B;
	fma.rn.f64 	%fd1687, %fd1686, %fd1682, 0d3F6249249242B910;
	fma.rn.f64 	%fd1688, %fd1687, %fd1682, 0d3F89999999999DFB;
	sub.f64 	%fd1689, %fd1673, %fd1681;
	add.f64 	%fd1690, %fd1689, %fd1689;
	neg.f64 	%fd1691, %fd1681;
	fma.rn.f64 	%fd1692, %fd1691, %fd1673, %fd1690;
	mul.f64 	%fd1693, %fd1679, %fd1692;
	fma.rn.f64 	%fd1694, %fd1682, %fd1688, 0d3FB5555555555555;
	mov.f64 	%fd1695, 0d3FB5555555555555;
	sub.f64 	%fd1696, %fd1695, %fd1694;
	fma.rn.f64 	%fd1697, %fd1682, %fd1688, %fd1696;
	add.f64 	%fd1698, %fd1697, 0dBC46A4CB00B9E7B0;
	add.f64 	%fd1699, %fd1694, %fd1698;
	sub.f64 	%fd1700, %fd1694, %fd1699;
	add.f64 	%fd1701, %fd1698, %fd1700;
	mul.rn.f64 	%fd1702, %fd1681, %fd1681;
	neg.f64 	%fd1703, %fd1702;
	fma.rn.f64 	%fd1704, %fd1681, %fd1681, %fd1703;
	{
	.reg .b32 %temp; 
	mov.b64 	{%r487, %temp}, %fd1693;
	}
	{
	.reg .b32 %temp; 
	mov.b64 	{%temp, %r488}, %fd1693;
	}
	add.s32 	%r489, %r488, 1048576;
	mov.b64 	%fd1705, {%r487, %r489};
	fma.rn.f64 	%fd1706, %fd1681, %fd1705, %fd1704;
	mul.rn.f64 	%fd1707, %fd1702, %fd1681;
	neg.f64 	%fd1708, %fd1707;
	fma.rn.f64 	%fd1709, %fd1702, %fd1681, %fd1708;
	fma.rn.f64 	%fd1710, %fd1702, %fd1693, %fd1709;
	fma.rn.f64 	%fd1711, %fd1706, %fd1681, %fd1710;
	mul.rn.f64 	%fd1712, %fd1699, %fd1707;
	neg.f64 	%fd1713, %fd1712;
	fma.rn.f64 	%fd1714, %fd1699, %fd1707, %fd1713;
	fma.rn.f64 	%fd1715, %fd1699, %fd1711, %fd1714;
	fma.rn.f64 	%fd1716, %fd1701, %fd1707, %fd1715;
	add.f64 	%fd1717, %fd1712, %fd1716;
	sub.f64 	%fd1718, %fd1712, %fd1717;
	add.f64 	%fd1719, %fd1716, %fd1718;
	add.f64 	%fd1720, %fd1681, %fd1717;
	sub.f64 	%fd1721, %fd1681, %fd1720;
	add.f64 	%fd1722, %fd1717, %fd1721;
	add.f64 	%fd1723, %fd1719, %fd1722;
	add.f64 	%fd1724, %fd1693, %fd1723;
	add.f64 	%fd1725, %fd1720, %fd1724;
	sub.f64 	%fd1726, %fd1720, %fd1725;
	add.f64 	%fd1727, %fd1724, %fd1726;
	xor.b32  	%r490, %r768, -2147483648;
	mov.b32 	%r491, 1127219200;
	mov.b64 	%fd1728, {%r490, %r491};
	mov.b32 	%r492, -2147483648;
	mov.b64 	%fd1729, {%r492, %r491};
	sub.f64 	%fd1730, %fd1728, %fd1729;
	fma.rn.f64 	%fd1731, %fd1730, 0d3FE62E42FEFA39EF, %fd1725;
	fma.rn.f64 	%fd1732, %fd1730, 0dBFE62E42FEFA39EF, %fd1731;
	sub.f64 	%fd1733, %fd1732, %fd1725;
	sub.f64 	%fd1734, %fd1727, %fd1733;
	fma.rn.f64 	%fd1735, %fd1730, 0d3C7ABC9E3B39803F, %fd1734;
	add.f64 	%fd1736, %fd1731, %fd1735;
	sub.f64 	%fd1737, %fd1731, %fd1736;
	add.f64 	%fd1738, %fd1735, %fd1737;
	add.f64 	%fd1739, %fd147, 0dBFE0000000000000;
	mul.rn.f64 	%fd1740, %fd1736, %fd1739;
	neg.f64 	%fd1741, %fd1740;
	fma.rn.f64 	%fd1742, %fd1736, %fd1739, %fd1741;
	fma.rn.f64 	%fd1743, %fd1738, %fd1739, %fd1742;
	add.f64 	%fd1744, %fd1740, %fd1743;
	sub.f64 	%fd1745, %fd1740, %fd1744;
	add.f64 	%fd1746, %fd1743, %fd1745;
	sub.f64 	%fd1747, %fd1744, %fd147;
	sub.f64 	%fd1748, %fd1744, %fd1747;
	sub.f64 	%fd1749, %fd1748, %fd147;
	add.f64 	%fd1750, %fd1746, %fd1749;
	add.f64 	%fd152, %fd1747, %fd1750;
	sub.f64 	%fd1751, %fd1747, %fd152;
	add.f64 	%fd153, %fd1750, %fd1751;
	fma.rn.f64 	%fd1752, %fd152, 0d3FF71547652B82FE, 0d4338000000000000;
	{
	.reg .b32 %temp; 
	mov.b64 	{%r118, %temp}, %fd1752;
	}
	mov.f64 	%fd1753, 0dC338000000000000;
	add.rn.f64 	%fd1754, %fd1752, %fd1753;
	fma.rn.f64 	%fd1755, %fd1754, 0dBFE62E42FEFA39EF, %fd152;
	fma.rn.f64 	%fd1756, %fd1754, 0dBC7ABC9E3B39803F, %fd1755;
	fma.rn.f64 	%fd1757, %fd1756, 0d3E5ADE1569CE2BDF, 0d3E928AF3FCA213EA;
	fma.rn.f64 	%fd1758, %fd1757, %fd1756, 0d3EC71DEE62401315;
	fma.rn.f64 	%fd1759, %fd1758, %fd1756, 0d3EFA01997C89EB71;
	fma.rn.f64 	%fd1760, %fd1759, %fd1756, 0d3F2A01A014761F65;
	fma.rn.f64 	%fd1761, %fd1760, %fd1756, 0d3F56C16C1852B7AF;
	fma.rn.f64 	%fd1762, %fd1761, %fd1756, 0d3F81111111122322;
	fma.rn.f64 	%fd1763, %fd1762, %fd1756, 0d3FA55555555502A1;
	fma.rn.f64 	%fd1764, %fd1763, %fd1756, 0d3FC5555555555511;
	fma.rn.f64 	%fd1765, %fd1764, %fd1756, 0d3FE000000000000B;
	fma.rn.f64 	%fd1766, %fd1765, %fd1756, 0d3FF0000000000000;
	fma.rn.f64 	%fd1767, %fd1766, %fd1756, 0d3FF0000000000000;
	{
	.reg .b32 %temp; 
	mov.b64 	{%r119, %temp}, %fd1767;
	}
	{
	.reg .b32 %temp; 
	mov.b64 	{%temp, %r120}, %fd1767;
	}
	shl.b32 	%r493, %r118, 20;
	add.s32 	%r494, %r493, %r120;
	mov.b64 	%fd2711, {%r119, %r494};
	{
	.reg .b32 %temp; 
	mov.b64 	{%temp, %r495}, %fd152;
	}
	mov.b32 	%f22, %r495;
	abs.f32 	%f12, %f22;
	setp.lt.f32 	%p214, %f12, 0f4086232B;
	@%p214 bra 	$L__BB2_151;
	setp.lt.f64 	%p215, %fd152, 0d0000000000000000;
	add.f64 	%fd1768, %fd152, 0d7FF0000000000000;
	selp.f64 	%fd2711, 0d0000000000000000, %fd1768, %p215;
	setp.geu.f32 	%p216, %f12, 0f40874800;
	@%p216 bra 	$L__BB2_151;
	shr.u32 	%r496, %r118, 31;
	add.s32 	%r497, %r118, %r496;
	shr.s32 	%r498, %r497, 1;
	shl.b32 	%r499, %r498, 20;
	add.s32 	%r500, %r120, %r499;
	mov.b64 	%fd1769, {%r119, %r500};
	sub.s32 	%r501, %r118, %r498;
	shl.b32 	%r502, %r501, 20;
	add.s32 	%r503, %r502, 1072693248;
	mov.b32 	%r504, 0;
	mov.b64 	%fd1770, {%r504, %r503};
	mul.f64 	%fd2711, %fd1770, %fd1769;
$L__BB2_151:
	fma.rn.f64 	%fd1771, %fd153, %fd2711, %fd2711;
	mul.f64 	%fd1772, %fd1771, 0dBCAA6A0D6F814637;
	fma.rn.f64 	%fd1773, %fd1771, 0d40040D931FF62706, %fd1772;
	rcp.approx.ftz.f64 	%fd1774, %fd147;
	neg.f64 	%fd1775, %fd147;
	fma.rn.f64 	%fd1776, %fd1775, %fd1774, 0d3FF0000000000000;
	fma.rn.f64 	%fd1777, %fd1776, %fd1776, %fd1776;
	fma.rn.f64 	%fd1778, %fd1777, %fd1774, %fd1774;
	fma.rn.f64 	%fd1779, %fd1778, 0dBF64BEE47C38A637, 0d3F73C25DA81303D5;
	fma.rn.f64 	%fd1780, %fd1779, %fd1778, 0dBF6B7C37A96CFC72;
	fma.rn.f64 	%fd1781, %fd1780, %fd1778, 0d3F35A85ABDE1E324;
	fma.rn.f64 	%fd1782, %fd1781, %fd1778, 0d3F4A8B28F07B3F05;
	fma.rn.f64 	%fd1783, %fd1782, %fd1778, 0dBF0A15D1D45A282F;
	fma.rn.f64 	%fd1784, %fd1783, %fd1778, 0dBF4367D3468CB5BE;
	fma.rn.f64 	%fd1785, %fd1784, %fd1778, 0d3F12471B0E9F1005;
	fma.rn.f64 	%fd1786, %fd1785, %fd1778, 0d3F49B1004744D5C4;
	fma.rn.f64 	%fd1787, %fd1786, %fd1778, 0dBF2E13CE69AB4B7F;
	fma.rn.f64 	%fd1788, %fd1787, %fd1778, 0dBF65F7268ECF8A01;
	fma.rn.f64 	%fd1789, %fd1788, %fd1778, 0d3F6C71C71C71ACE0;
	fma.rn.f64 	%fd1790, %fd1789, %fd1778, 0d3FB5555555555556;
	mul.f64 	%fd1791, %fd1778, %fd1790;
	fma.rn.f64 	%fd1792, %fd1791, %fd1773, %fd1773;
	setp.ge.f64 	%p217, %fd147, 0d406573FAE561F648;
	selp.f64 	%fd2713, 0d7FF0000000000000, %fd1792, %p217;
	bra.uni 	$L__BB2_163;
$L__BB2_152:
	setp.geu.f64 	%p222, %fd147, 0d0000000000000000;
	@%p222 bra 	$L__BB2_162;
	cvt.rzi.f64.f64 	%fd1826, %fd147;
	setp.eq.f64 	%p223, %fd147, %fd1826;
	mov.f64 	%fd2713, 0dFFF8000000000000;
	@%p223 bra 	$L__BB2_163;
	setp.leu.f32 	%p224, %f11, 0fC0100000;
	@%p224 bra 	$L__BB2_156;
	setp.le.f32 	%p232, %f11, 0fC00C0000;
	fma.rn.f64 	%fd1905, %fd147, %fd147, %fd147;
	add.f64 	%fd1906, %fd147, 0d3FF0000000000000;
	selp.f64 	%fd1907, %fd1905, %fd147, %p232;
	selp.f64 	%fd1908, %fd1906, %fd147, %p232;
	setp.le.f32 	%p233, %f11, 0fC0040000;
	fma.rn.f64 	%fd1909, %fd1908, %fd1907, %fd1907;
	add.f64 	%fd1910, %fd1908, 0d3FF0000000000000;
	selp.f64 	%fd1911, %fd1909, %fd1907, %p233;
	selp.f64 	%fd1912, %fd1910, %fd1908, %p233;
	setp.le.f32 	%p234, %f11, 0fBFF80000;
	fma.rn.f64 	%fd1913, %fd1912, %fd1911, %fd1911;
	add.f64 	%fd1914, %fd1912, 0d3FF0000000000000;
	selp.f64 	%fd1915, %fd1913, %fd1911, %p234;
	selp.f64 	%fd1916, %fd1914, %fd1912, %p234;
	setp.le.f32 	%p235, %f11, 0fBFE00000;
	fma.rn.f64 	%fd1917, %fd1916, %fd1915, %fd1915;
	add.f64 	%fd1918, %fd1916, 0d3FF0000000000000;
	selp.f64 	%fd1919, %fd1917, %fd1915, %p235;
	selp.f64 	%fd1920, %fd1918, %fd1916, %p235;
	fma.rn.f64 	%fd1921, %fd1920, 0d3E381B4960FCF5C9, 0dBE8AF7049AE8A594;
	fma.rn.f64 	%fd1922, %fd1921, %fd1920, 0d3EB301D46D4B22F5;
	fma.rn.f64 	%fd1923, %fd1922, %fd1920, 0dBEB50272AEED0FC4;
	fma.rn.f64 	%fd1924, %fd1923, %fd1920, 0dBEF51CE1A40516F8;
	fma.rn.f64 	%fd1925, %fd1924, %fd1920, 0d3F20C8AA7419084C;
	fma.rn.f64 	%fd1926, %fd1925, %fd1920, 0dBF2C3650196BAD8A;
	fma.rn.f64 	%fd1927, %fd1926, %fd1920, 0dBF531711365A3E26;
	fma.rn.f64 	%fd1928, %fd1927, %fd1920, 0d3F7D919C52A7DF35;
	fma.rn.f64 	%fd1929, %fd1928, %fd1920, 0dBF83B4AF28386F4D;
	fma.rn.f64 	%fd1930, %fd1929, %fd1920, 0dBFA59AF103C37B4D;
	fma.rn.f64 	%fd1931, %fd1930, %fd1920, 0d3FC5512320B439EF;
	fma.rn.f64 	%fd1932, %fd1931, %fd1920, 0dBFA5815E8FA26F4F;
	fma.rn.f64 	%fd1933, %fd1932, %fd1920, 0dBFE4FCF4026AFA2B;
	fma.rn.f64 	%fd1934, %fd1933, %fd1920, 0d3FE2788CFC6FB619;
	fma.rn.f64 	%fd1935, %fd1934, %fd1920, 0d3FF0000000000000;
	mul.f64 	%fd1936, %fd1919, %fd1935;
	rcp.rn.f64 	%fd2713, %fd1936;
	bra.uni 	$L__BB2_163;
$L__BB2_156:
	setp.leu.f32 	%p225, %f11, 0fC0672000;
	@%p225 bra 	$L__BB2_161;
	{
	.reg .b32 %temp; 
	mov.b64 	{%r505, %temp}, %fd147;
	}
	add.s32 	%r506, %r106, 1048576;
	mov.b64 	%fd1832, {%r505, %r506};
	cvt.rni.f64.f64 	%fd1833, %fd1832;
	cvt.rzi.s64.f64 	%rd74, %fd1833;
	cvt.u32.u64 	%r507, %rd74;
	fma.rn.f64 	%fd1834, %fd1833, 0dBFE0000000000000, %fd147;
	mul.f64 	%fd1835, %fd1834, 0d3CA1A62633145C07;
	fma.rn.f64 	%fd1836, %fd1834, 0d400921FB54442D18, %fd1835;
	shl.b64 	%rd75, %rd74, 6;
	and.b64  	%rd76, %rd75, 64;
	mov.u64 	%rd77, __cudart_sin_cos_coeffs;
	add.s64 	%rd78, %rd77, %rd76;
	mul.rn.f64 	%fd1837, %fd1836, %fd1836;
	and.b64  	%rd79, %rd74, 1;
	setp.eq.b64 	%p227, %rd79, 1;
	selp.f64 	%fd1838, 0dBDA8FF8320FD8164, 0d3DE5DB65F9785EBA, %p227;
	ld.global.nc.v2.f64 	{%fd1839, %fd1840}, [%rd78];
	fma.rn.f64 	%fd1841, %fd1838, %fd1837, %fd1839;
	fma.rn.f64 	%fd1842, %fd1841, %fd1837, %fd1840;
	ld.global.nc.v2.f64 	{%fd1843, %fd1844}, [%rd78+16];
	fma.rn.f64 	%fd1845, %fd1842, %fd1837, %fd1843;
	fma.rn.f64 	%fd1846, %fd1845, %fd1837, %fd1844;
	ld.global.nc.v2.f64 	{%fd1847, %fd1848}, [%rd78+32];
	fma.rn.f64 	%fd1849, %fd1846, %fd1837, %fd1847;
	fma.rn.f64 	%fd1850, %fd1849, %fd1837, %fd1848;
	fma.rn.f64 	%fd1851, %fd1850, %fd1836, %fd1836;
	fma.rn.f64 	%fd1852, %fd1850, %fd1837, 0d3FF0000000000000;
	selp.f64 	%fd1853, %fd1852, %fd1851, %p227;
	and.b32  	%r508, %r507, 2;
	setp.eq.s32 	%p228, %r508, 0;
	mov.f64 	%fd1854, 0d0000000000000000;
	sub.f64 	%fd1855, %fd1854, %fd1853;
	selp.f64 	%fd1856, %fd1853, %fd1855, %p228;
	abs.f64 	%fd160, %fd147;
	rcp.approx.ftz.f64 	%fd1857, %fd160;
	neg.f64 	%fd1858, %fd160;
	fma.rn.f64 	%fd1859, %fd1858, %fd1857, 0d3FF0000000000000;
	fma.rn.f64 	%fd1860, %fd1859, %fd1859, %fd1859;
	fma.rn.f64 	%fd1861, %fd1860, %fd1857, %fd1857;
	fma.rn.f64 	%fd1862, %fd1861, 0dBF64BEE47C38A637, 0d3F73C25DA81303D5;
	fma.rn.f64 	%fd1863, %fd1862, %fd1861, 0dBF6B7C37A96CFC72;
	fma.rn.f64 	%fd1864, %fd1863, %fd1861, 0d3F35A85ABDE1E324;
	fma.rn.f64 	%fd1865, %fd1864, %fd1861, 0d3F4A8B28F07B3F05;
	fma.rn.f64 	%fd1866, %fd1865, %fd1861, 0dBF0A15D1D45A282F;
	fma.rn.f64 	%fd1867, %fd1866, %fd1861, 0dBF4367D3468CB5BE;
	fma.rn.f64 	%fd1868, %fd1867, %fd1861, 0d3F12471B0E9F1005;
	fma.rn.f64 	%fd1869, %fd1868, %fd1861, 0d3F49B1004744D5C4;
	fma.rn.f64 	%fd1870, %fd1869, %fd1861, 0dBF2E13CE69AB4B7F;
	fma.rn.f64 	%fd1871, %fd1870, %fd1861, 0dBF65F7268ECF8A01;
	fma.rn.f64 	%fd1872, %fd1871, %fd1861, 0d3F6C71C71C71ACE0;
	fma.rn.f64 	%fd1873, %fd1872, %fd1861, 0d3FB5555555555556;
	mul.f64 	%fd1874, %fd1861, %fd1873;
	fma.rn.f64 	%fd161, %fd1874, %fd1856, %fd1856;
	fma.rn.f64 	%fd1875, %fd160, 0d3FF71547652B82FE, 0d4338000000000000;
	{
	.reg .b32 %temp; 
	mov.b64 	{%r121, %temp}, %fd1875;
	}
	mov.f64 	%fd1876, 0dC338000000000000;
	add.rn.f64 	%fd1877, %fd1875, %fd1876;
	fma.rn.f64 	%fd1878, %fd1877, 0dBFE62E42FEFA39EF, %fd160;
	fma.rn.f64 	%fd1879, %fd1877, 0dBC7ABC9E3B39803F, %fd1878;
	fma.rn.f64 	%fd1880, %fd1879, 0d3E5ADE1569CE2BDF, 0d3E928AF3FCA213EA;
	fma.rn.f64 	%fd1881, %fd1880, %fd1879, 0d3EC71DEE62401315;
	fma.rn.f64 	%fd1882, %fd1881, %fd1879, 0d3EFA01997C89EB71;
	fma.rn.f64 	%fd1883, %fd1882, %fd1879, 0d3F2A01A014761F65;
	fma.rn.f64 	%fd1884, %fd1883, %fd1879, 0d3F56C16C1852B7AF;
	fma.rn.f64 	%fd1885, %fd1884, %fd1879, 0d3F81111111122322;
	fma.rn.f64 	%fd1886, %fd1885, %fd1879, 0d3FA55555555502A1;
	fma.rn.f64 	%fd1887, %fd1886, %fd1879, 0d3FC5555555555511;
	fma.rn.f64 	%fd1888, %fd1887, %fd1879, 0d3FE000000000000B;
	fma.rn.f64 	%fd1889, %fd1888, %fd1879, 0d3FF0000000000000;
	fma.rn.f64 	%fd2712, %fd1889, %fd1879, 0d3FF0000000000000;
	abs.s32 	%r509, %r121;
	setp.gt.s32 	%p229, %r509, 1022;
	@%p229 bra 	$L__BB2_159;
	shl.b32 	%r515, %r121, 20;
	add.s32 	%r769, %r515, 1072693248;
	bra.uni 	$L__BB2_160;
$L__BB2_159:
	add.s32 	%r510, %r121, 2046;
	shl.b32 	%r511, %r510, 19;
	and.b32  	%r512, %r511, -1048576;
	shl.b32 	%r513, %r510, 20;
	sub.s32 	%r769, %r513, %r512;
	mov.b32 	%r514, 0;
	mov.b64 	%fd1890, {%r514, %r512};
	mul.f64 	%fd2712, %fd1890, %fd2712;
$L__BB2_160:
	mov.b32 	%r516, 0;
	mov.b64 	%fd1891, {%r516, %r769};
	mul.f64 	%fd1892, %fd2712, %fd1891;
	mul.f64 	%fd1893, %fd1892, 0dBC9A6A0D6F814637;
	fma.rn.f64 	%fd1894, %fd1892, 0d3FF40D931FF62706, %fd1893;
	mul.f64 	%fd1895, %fd160, %fd161;
	div.rn.f64 	%fd1896, %fd1894, %fd1895;
	add.f64 	%fd1897, %fd160, 0dBFE0000000000000;
	setp.gtu.f32 	%p230, %f11, 0fC061E400;
	{
	.reg .b32 %temp; 
	mov.b64 	{%r517, %temp}, %fd1897;
	}
	{
	.reg .b32 %temp; 
	mov.b64 	{%temp, %r518}, %fd1897;
	}
	add.s32 	%r519, %r518, -1048576;
	mov.b64 	%fd1898, {%r517, %r519};
	selp.f64 	%fd1899, %fd1897, %fd1898, %p230;
	neg.f64 	%fd1900, %fd1899;
	{ // callseq 15, 0
	.param .b64 param0;
	st.param.f64 	[param0], %fd160;
	.param .b64 param1;
	st.param.f64 	[param1], %fd1900;
	.param .b64 retval0;
	call.uni (retval0), 
	__internal_accurate_pow, 
	(
	param0, 
	param1
	);
	ld.param.f64 	%fd1901, [retval0];
	} // callseq 15
	setp.le.f32 	%p231, %f11, 0fC061E400;
	mul.f64 	%fd1903, %fd1901, %fd1896;
	selp.f64 	%fd1904, %fd1903, %fd1896, %p231;
	mul.f64 	%fd2713, %fd1901, %fd1904;
	bra.uni 	$L__BB2_163;
$L__BB2_161:
	cvt.rmi.f64.f64 	%fd1827, %fd147;
	mul.f64 	%fd1828, %fd1827, 0d3FE0000000000000;
	cvt.rmi.f64.f64 	%fd1829, %fd1828;
	add.f64 	%fd1830, %fd1829, %fd1829;
	sub.f64 	%fd1831, %fd1827, %fd1830;
	setp.eq.f64 	%p226, %fd1831, 0d3FF0000000000000;
	selp.f64 	%fd2713, 0d8000000000000000, 0d0000000000000000, %p226;
	bra.uni 	$L__BB2_163;
$L__BB2_162:
	add.f64 	%fd2713, %fd147, %fd147;
$L__BB2_163:
	mul.f64 	%fd169, %fd2709, %fd2713;
	ld.global.f64 	%fd1937, [%rd9];
	div.rn.f64 	%fd170, %fd1937, %fd295;
	{
	.reg .b32 %temp; 
	mov.b64 	{%temp, %r125}, %fd170;
	}
	mov.b32 	%f13, %r125;
	setp.ltu.f64 	%p236, %fd170, 0d0000000000000000;
	@%p236 bra 	$L__BB2_174;
	setp.geu.f32 	%p237, %f13, 0f40100000;
	@%p237 bra 	$L__BB2_166;
	setp.ge.f32 	%p244, %f13, 0f400C0000;
	add.f64 	%fd2059, %fd170, 0dBFF0000000000000;
	selp.f64 	%fd2060, %fd2059, 0d3FF0000000000000, %p244;
	selp.f64 	%fd2061, %fd2059, %fd170, %p244;
	setp.ge.f32 	%p245, %f13, 0f40040000;
	neg.f64 	%fd2062, %fd2060;
	fma.rn.f64 	%fd2063, %fd2061, %fd2060, %fd2062;
	add.f64 	%fd2064, %fd2061, 0dBFF0000000000000;
	selp.f64 	%fd2065, %fd2063, %fd2060, %p245;
	selp.f64 	%fd2066, %fd2064, %fd2061, %p245;
	setp.ge.f32 	%p246, %f13, 0f3FF80000;
	neg.f64 	%fd2067, %fd2065;
	fma.rn.f64 	%fd2068, %fd2066, %fd2065, %fd2067;
	add.f64 	%fd2069, %fd2066, 0dBFF0000000000000;
	selp.f64 	%fd2070, %fd2068, %fd2065, %p246;
	selp.f64 	%fd2071, %fd2069, %fd2066, %p246;
	setp.ge.f32 	%p247, %f13, 0f3FE00000;
	add.f64 	%fd2072, %fd2071, 0dBFF0000000000000;
	selp.f64 	%fd2073, %fd2072, %fd2071, %p247;
	fma.rn.f64 	%fd2074, %fd2073, 0d3E381B4960FCF5C9, 0dBE8AF7049AE8A594;
	fma.rn.f64 	%fd2075, %fd2074, %fd2073, 0d3EB301D46D4B22F5;
	fma.rn.f64 	%fd2076, %fd2075, %fd2073, 0dBEB50272AEED0FC4;
	fma.rn.f64 	%fd2077, %fd2076, %fd2073, 0dBEF51CE1A40516F8;
	fma.rn.f64 	%fd2078, %fd2077, %fd2073, 0d3F20C8AA7419084C;
	fma.rn.f64 	%fd2079, %fd2078, %fd2073, 0dBF2C3650196BAD8A;
	fma.rn.f64 	%fd2080, %fd2079, %fd2073, 0dBF531711365A3E26;
	fma.rn.f64 	%fd2081, %fd2080, %fd2073, 0d3F7D919C52A7DF35;
	fma.rn.f64 	%fd2082, %fd2081, %fd2073, 0dBF83B4AF28386F4D;
	fma.rn.f64 	%fd2083, %fd2082, %fd2073, 0dBFA59AF103C37B4D;
	fma.rn.f64 	%fd2084, %fd2083, %fd2073, 0d3FC5512320B439EF;
	fma.rn.f64 	%fd2085, %fd2084, %fd2073, 0dBFA5815E8FA26F4F;
	fma.rn.f64 	%fd2086, %fd2085, %fd2073, 0dBFE4FCF4026AFA2B;
	fma.rn.f64 	%fd2087, %fd2086, %fd2073, 0d3FE2788CFC6FB619;
	fma.rn.f64 	%fd2088, %fd2087, %fd2073, 0d3FF0000000000000;
	mul.f64 	%fd2089, %fd170, %fd2088;
	selp.f64 	%fd2090, %fd2088, %fd2089, %p247;
	div.rn.f64 	%fd2717, %fd2070, %fd2090;
	bra.uni 	$L__BB2_185;
$L__BB2_166:
	{
	.reg .b32 %temp; 
	mov.b64 	{%r770, %temp}, %fd170;
	}
	shr.u32 	%r772, %r125, 20;
	setp.gt.u32 	%p238, %r125, 1048575;
	@%p238 bra 	$L__BB2_168;
	mul.f64 	%fd1938, %fd170, 0d4350000000000000;
	{
	.reg .b32 %temp; 
	mov.b64 	{%temp, %r125}, %fd1938;
	}
	{
	.reg .b32 %temp; 
	mov.b64 	{%r770, %temp}, %fd1938;
	}
	shr.u32 	%r520, %r125, 20;
	add.s32 	%r772, %r520, -54;
$L__BB2_168:
	add.s32 	%r773, %r772, -1023;
	and.b32  	%r521, %r125, -2146435073;
	or.b32  	%r522, %r521, 1072693248;
	mov.b64 	%fd2714, {%r770, %r522};
	setp.lt.u32 	%p239, %r522, 1073127583;
	@%p239 bra 	$L__BB2_170;
	{
	.reg .b32 %temp; 
	mov.b64 	{%r523, %temp}, %fd2714;
	}
	{
	.reg .b32 %temp; 
	mov.b64 	{%temp, %r524}, %fd2714;
	}
	add.s32 	%r525, %r524, -1048576;
	mov.b64 	%fd2714, {%r523, %r525};
	add.s32 	%r773, %r772, -1022;
$L__BB2_170:
	add.f64 	%fd1939, %fd2714, 0dBFF0000000000000;
	add.f64 	%fd1940, %fd2714, 0d3FF0000000000000;
	rcp.approx.ftz.f64 	%fd1941, %fd1940;
	neg.f64 	%fd1942, %fd1940;
	fma.rn.f64 	%fd1943, %fd1942, %fd1941, 0d3FF0000000000000;
	fma.rn.f64 	%fd1944, %fd1943, %fd1943, %fd1943;
	fma.rn.f64 	%fd1945, %fd1944, %fd1941, %fd1941;
	mul.f64 	%fd1946, %fd1939, %fd1945;
	fma.rn.f64 	%fd1947, %fd1939, %fd1945, %fd1946;
	mul.f64 	%fd1948, %fd1947, %fd1947;
	fma.rn.f64 	%fd1949, %fd1948, 0d3EB0F5FF7D2CAFE2, 0d3ED0F5D241AD3B5A;
	fma.rn.f64 	%fd1950, %fd1949, %fd1948, 0d3EF3B20A75488A3F;
	fma.rn.f64 	%fd1951, %fd1950, %fd1948, 0d3F1745CDE4FAECD5;
	fma.rn.f64 	%fd1952, %fd1951, %fd1948, 0d3F3C71C7258A578B;
	fma.rn.f64 	%fd1953, %fd1952, %fd1948, 0d3F6249249242B910;
	fma.rn.f64 	%fd1954, %fd1953, %fd1948, 0d3F89999999999DFB;
	sub.f64 	%fd1955, %fd1939, %fd1947;
	add.f64 	%fd1956, %fd1955, %fd1955;
	neg.f64 	%fd1957, %fd1947;
	fma.rn.f64 	%fd1958, %fd1957, %fd1939, %fd1956;
	mul.f64 	%fd1959, %fd1945, %fd1958;
	fma.rn.f64 	%fd1960, %fd1948, %fd1954, 0d3FB5555555555555;
	mov.f64 	%fd1961, 0d3FB5555555555555;
	sub.f64 	%fd1962, %fd1961, %fd1960;
	fma.rn.f64 	%fd1963, %fd1948, %fd1954, %fd1962;
	add.f64 	%fd1964, %fd1963, 0dBC46A4CB00B9E7B0;
	add.f64 	%fd1965, %fd1960, %fd1964;
	sub.f64 	%fd1966, %fd1960, %fd1965;
	add.f64 	%fd1967, %fd1964, %fd1966;
	mul.rn.f64 	%fd1968, %fd1947, %fd1947;
	neg.f64 	%fd1969, %fd1968;
	fma.rn.f64 	%fd1970, %fd1947, %fd1947, %fd1969;
	{
	.reg .b32 %temp; 
	mov.b64 	{%r526, %temp}, %fd1959;
	}
	{
	.reg .b32 %temp; 
	mov.b64 	{%temp, %r527}, %fd1959;
	}
	add.s32 	%r528, %r527, 1048576;
	mov.b64 	%fd1971, {%r526, %r528};
	fma.rn.f64 	%fd1972, %fd1947, %fd1971, %fd1970;
	mul.rn.f64 	%fd1973, %fd1968, %fd1947;
	neg.f64 	%fd1974, %fd1973;
	fma.rn.f64 	%fd1975, %fd1968, %fd1947, %fd1974;
	fma.rn.f64 	%fd1976, %fd1968, %fd1959, %fd1975;
	fma.rn.f64 	%fd1977, %fd1972, %fd1947, %fd1976;
	mul.rn.f64 	%fd1978, %fd1965, %fd1973;
	neg.f64 	%fd1979, %fd1978;
	fma.rn.f64 	%fd1980, %fd1965, %fd1973, %fd1979;
	fma.rn.f64 	%fd1981, %fd1965, %fd1977, %fd1980;
	fma.rn.f64 	%fd1982, %fd1967, %fd1973, %fd1981;
	add.f64 	%fd1983, %fd1978, %fd1982;
	sub.f64 	%fd1984, %fd1978, %fd1983;
	add.f64 	%fd1985, %fd1982, %fd1984;
	add.f64 	%fd1986, %fd1947, %fd1983;
	sub.f64 	%fd1987, %fd1947, %fd1986;
	add.f64 	%fd1988, %fd1983, %fd1987;
	add.f64 	%fd1989, %fd1985, %fd1988;
	add.f64 	%fd1990, %fd1959, %fd1989;
	add.f64 	%fd1991, %fd1986, %fd1990;
	sub.f64 	%fd1992, %fd1986, %fd1991;
	add.f64 	%fd1993, %fd1990, %fd1992;
	xor.b32  	%r529, %r773, -2147483648;
	mov.b32 	%r530, 1127219200;
	mov.b64 	%fd1994, {%r529, %r530};
	mov.b32 	%r531, -2147483648;
	mov.b64 	%fd1995, {%r531, %r530};
	sub.f64 	%fd1996, %fd1994, %fd1995;
	fma.rn.f64 	%fd1997, %fd1996, 0d3FE62E42FEFA39EF, %fd1991;
	fma.rn.f64 	%fd1998, %fd1996, 0dBFE62E42FEFA39EF, %fd1997;
	sub.f64 	%fd1999, %fd1998, %fd1991;
	sub.f64 	%fd2000, %fd1993, %fd1999;
	fma.rn.f64 	%fd2001, %fd1996, 0d3C7ABC9E3B39803F, %fd2000;
	add.f64 	%fd2002, %fd1997, %fd2001;
	sub.f64 	%fd2003, %fd1997, %fd2002;
	add.f64 	%fd2004, %fd2001, %fd2003;
	add.f64 	%fd2005, %fd170, 0dBFE0000000000000;
	mul.rn.f64 	%fd2006, %fd2002, %fd2005;
	neg.f64 	%fd2007, %fd2006;
	fma.rn.f64 	%fd2008, %fd2002, %fd2005, %fd2007;
	fma.rn.f64 	%fd2009, %fd2004, %fd2005, %fd2008;
	add.f64 	%fd2010, %fd2006, %fd2009;
	sub.f64 	%fd2011, %fd2006, %fd2010;
	add.f64 	%fd2012, %fd2009, %fd2011;
	sub.f64 	%fd2013, %fd2010, %fd170;
	sub.f64 	%fd2014, %fd2010, %fd2013;
	sub.f64 	%fd2015, %fd2014, %fd170;
	add.f64 	%fd2016, %fd2012, %fd2015;
	add.f64 	%fd175, %fd2013, %fd2016;
	sub.f64 	%fd2017, %fd2013, %fd175;
	add.f64 	%fd176, %fd2016, %fd2017;
	fma.rn.f64 	%fd2018, %fd175, 0d3FF71547652B82FE, 0d4338000000000000;
	{
	.reg .b32 %temp; 
	mov.b64 	{%r137, %temp}, %fd2018;
	}
	mov.f64 	%fd2019, 0dC338000000000000;
	add.rn.f64 	%fd2020, %fd2018, %fd2019;
	fma.rn.f64 	%fd2021, %fd2020, 0dBFE62E42FEFA39EF, %fd175;
	fma.rn.f64 	%fd2022, %fd2020, 0dBC7ABC9E3B39803F, %fd2021;
	fma.rn.f64 	%fd2023, %fd2022, 0d3E5ADE1569CE2BDF, 0d3E928AF3FCA213EA;
	fma.rn.f64 	%fd2024, %fd2023, %fd2022, 0d3EC71DEE62401315;
	fma.rn.f64 	%fd2025, %fd2024, %fd2022, 0d3EFA01997C89EB71;
	fma.rn.f64 	%fd2026, %fd2025, %fd2022, 0d3F2A01A014761F65;
	fma.rn.f64 	%fd2027, %fd2026, %fd2022, 0d3F56C16C1852B7AF;
	fma.rn.f64 	%fd2028, %fd2027, %fd2022, 0d3F81111111122322;
	fma.rn.f64 	%fd2029, %fd2028, %fd2022, 0d3FA55555555502A1;
	fma.rn.f64 	%fd2030, %fd2029, %fd2022, 0d3FC5555555555511;
	fma.rn.f64 	%fd2031, %fd2030, %fd2022, 0d3FE000000000000B;
	fma.rn.f64 	%fd2032, %fd2031, %fd2022, 0d3FF0000000000000;
	fma.rn.f64 	%fd2033, %fd2032, %fd2022, 0d3FF0000000000000;
	{
	.reg .b32 %temp; 
	mov.b64 	{%r138, %temp}, %fd2033;
	}
	{
	.reg .b32 %temp; 
	mov.b64 	{%temp, %r139}, %fd2033;
	}
	shl.b32 	%r532, %r137, 20;
	add.s32 	%r533, %r532, %r139;
	mov.b64 	%fd2715, {%r138, %r533};
	{
	.reg .b32 %temp; 
	mov.b64 	{%temp, %r534}, %fd175;
	}
	mov.b32 	%f23, %r534;
	abs.f32 	%f14, %f23;
	setp.lt.f32 	%p240, %f14, 0f4086232B;
	@%p240 bra 	$L__BB2_173;
	setp.lt.f64 	%p241, %fd175, 0d0000000000000000;
	add.f64 	%fd2034, %fd175, 0d7FF0000000000000;
	selp.f64 	%fd2715, 0d0000000000000000, %fd2034, %p241;
	setp.geu.f32 	%p242, %f14, 0f40874800;
	@%p242 bra 	$L__BB2_173;
	shr.u32 	%r535, %r137, 31;
	add.s32 	%r536, %r137, %r535;
	shr.s32 	%r537, %r536, 1;
	shl.b32 	%r538, %r537, 20;
	add.s32 	%r539, %r139, %r538;
	mov.b64 	%fd2035, {%r138, %r539};
	sub.s32 	%r540, %r137, %r537;
	shl.b32 	%r541, %r540, 20;
	add.s32 	%r542, %r541, 1072693248;
	mov.b32 	%r543, 0;
	mov.b64 	%fd2036, {%r543, %r542};
	mul.f64 	%fd2715, %fd2036, %fd2035;
$L__BB2_173:
	fma.rn.f64 	%fd2037, %fd176, %fd2715, %fd2715;
	mul.f64 	%fd2038, %fd2037, 0dBCAA6A0D6F814637;
	fma.rn.f64 	%fd2039, %fd2037, 0d40040D931FF62706, %fd2038;
	rcp.approx.ftz.f64 	%fd2040, %fd170;
	neg.f64 	%fd2041, %fd170;
	fma.rn.f64 	%fd2042, %fd2041, %fd2040, 0d3FF0000000000000;
	fma.rn.f64 	%fd2043, %fd2042, %fd2042, %fd2042;
	fma.rn.f64 	%fd2044, %fd2043, %fd2040, %fd2040;
	fma.rn.f64 	%fd2045, %fd2044, 0dBF64BEE47C38A637, 0d3F73C25DA81303D5;
	fma.rn.f64 	%fd2046, %fd2045, %fd2044, 0dBF6B7C37A96CFC72;
	fma.rn.f64 	%fd2047, %fd2046, %fd2044, 0d3F35A85ABDE1E324;
	fma.rn.f64 	%fd2048, %fd2047, %fd2044, 0d3F4A8B28F07B3F05;
	fma.rn.f64 	%fd2049, %fd2048, %fd2044, 0dBF0A15D1D45A282F;
	fma.rn.f64 	%fd2050, %fd2049, %fd2044, 0dBF4367D3468CB5BE;
	fma.rn.f64 	%fd2051, %fd2050, %fd2044, 0d3F12471B0E9F1005;
	fma.rn.f64 	%fd2052, %fd2051, %fd2044, 0d3F49B1004744D5C4;
	fma.rn.f64 	%fd2053, %fd2052, %fd2044, 0dBF2E13CE69AB4B7F;
	fma.rn.f64 	%fd2054, %fd2053, %fd2044, 0dBF65F7268ECF8A01;
	fma.rn.f64 	%fd2055, %fd2054, %fd2044, 0d3F6C71C71C71ACE0;
	fma.rn.f64 	%fd2056, %fd2055, %fd2044, 0d3FB5555555555556;
	mul.f64 	%fd2057, %fd2044, %fd2056;
	fma.rn.f64 	%fd2058, %fd2057, %fd2039, %fd2039;
	setp.ge.f64 	%p243, %fd170, 0d406573FAE561F648;
	selp.f64 	%fd2717, 0d7FF0000000000000, %fd2058, %p243;
	bra.uni 	$L__BB2_185;
$L__BB2_174:
	setp.geu.f64 	%p248, %fd170, 0d0000000000000000;
	@%p248 bra 	$L__BB2_184;
	cvt.rzi.f64.f64 	%fd2092, %fd170;
	setp.eq.f64 	%p249, %fd170, %fd2092;
	mov.f64 	%fd2717, 0dFFF8000000000000;
	@%p249 bra 	$L__BB2_185;
	setp.leu.f32 	%p250, %f13, 0fC0100000;
	@%p250 bra 	$L__BB2_178;
	setp.le.f32 	%p258, %f13, 0fC00C0000;
	fma.rn.f64 	%fd2171, %fd170, %fd170, %fd170;
	add.f64 	%fd2172, %fd170, 0d3FF0000000000000;
	selp.f64 	%fd2173, %fd2171, %fd170, %p258;
	selp.f64 	%fd2174, %fd2172, %fd170, %p258;
	setp.le.f32 	%p259, %f13, 0fC0040000;
	fma.rn.f64 	%fd2175, %fd2174, %fd2173, %fd2173;
	add.f64 	%fd2176, %fd2174, 0d3FF0000000000000;
	selp.f64 	%fd2177, %fd2175, %fd2173, %p259;
	selp.f64 	%fd2178, %fd2176, %fd2174, %p259;
	setp.le.f32 	%p260, %f13, 0fBFF80000;
	fma.rn.f64 	%fd2179, %fd2178, %fd2177, %fd2177;
	add.f64 	%fd2180, %fd2178, 0d3FF0000000000000;
	selp.f64 	%fd2181, %fd2179, %fd2177, %p260;
	selp.f64 	%fd2182, %fd2180, %fd2178, %p260;
	setp.le.f32 	%p261, %f13, 0fBFE00000;
	fma.rn.f64 	%fd2183, %fd2182, %fd2181, %fd2181;
	add.f64 	%fd2184, %fd2182, 0d3FF0000000000000;
	selp.f64 	%fd2185, %fd2183, %fd2181, %p261;
	selp.f64 	%fd2186, %fd2184, %fd2182, %p261;
	fma.rn.f64 	%fd2187, %fd2186, 0d3E381B4960FCF5C9, 0dBE8AF7049AE8A594;
	fma.rn.f64 	%fd2188, %fd2187, %fd2186, 0d3EB301D46D4B22F5;
	fma.rn.f64 	%fd2189, %fd2188, %fd2186, 0dBEB50272AEED0FC4;
	fma.rn.f64 	%fd2190, %fd2189, %fd2186, 0dBEF51CE1A40516F8;
	fma.rn.f64 	%fd2191, %fd2190, %fd2186, 0d3F20C8AA7419084C;
	fma.rn.f64 	%fd2192, %fd2191, %fd2186, 0dBF2C3650196BAD8A;
	fma.rn.f64 	%fd2193, %fd2192, %fd2186, 0dBF531711365A3E26;
	fma.rn.f64 	%fd2194, %fd2193, %fd2186, 0d3F7D919C52A7DF35;
	fma.rn.f64 	%fd2195, %fd2194, %fd2186, 0dBF83B4AF28386F4D;
	fma.rn.f64 	%fd2196, %fd2195, %fd2186, 0dBFA59AF103C37B4D;
	fma.rn.f64 	%fd2197, %fd2196, %fd2186, 0d3FC5512320B439EF;
	fma.rn.f64 	%fd2198, %fd2197, %fd2186, 0dBFA5815E8FA26F4F;
	fma.rn.f64 	%fd2199, %fd2198, %fd2186, 0dBFE4FCF4026AFA2B;
	fma.rn.f64 	%fd2200, %fd2199, %fd2186, 0d3FE2788CFC6FB619;
	fma.rn.f64 	%fd2201, %fd2200, %fd2186, 0d3FF0000000000000;
	mul.f64 	%fd2202, %fd2185, %fd2201;
	rcp.rn.f64 	%fd2717, %fd2202;
	bra.uni 	$L__BB2_185;
$L__BB2_178:
	setp.leu.f32 	%p251, %f13, 0fC0672000;
	@%p251 bra 	$L__BB2_183;
	{
	.reg .b32 %temp; 
	mov.b64 	{%r544, %temp}, %fd170;
	}
	add.s32 	%r545, %r125, 1048576;
	mov.b64 	%fd2098, {%r544, %r545};
	cvt.rni.f64.f64 	%fd2099, %fd2098;
	cvt.rzi.s64.f64 	%rd80, %fd2099;
	cvt.u32.u64 	%r546, %rd80;
	fma.rn.f64 	%fd2100, %fd2099, 0dBFE0000000000000, %fd170;
	mul.f64 	%fd2101, %fd2100, 0d3CA1A62633145C07;
	fma.rn.f64 	%fd2102, %fd2100, 0d400921FB54442D18, %fd2101;
	shl.b64 	%rd81, %rd80, 6;
	and.b64  	%rd82, %rd81, 64;
	mov.u64 	%rd83, __cudart_sin_cos_coeffs;
	add.s64 	%rd84, %rd83, %rd82;
	mul.rn.f64 	%fd2103, %fd2102, %fd2102;
	and.b64  	%rd85, %rd80, 1;
	setp.eq.b64 	%p253, %rd85, 1;
	selp.f64 	%fd2104, 0dBDA8FF8320FD8164, 0d3DE5DB65F9785EBA, %p253;
	ld.global.nc.v2.f64 	{%fd2105, %fd2106}, [%rd84];
	fma.rn.f64 	%fd2107, %fd2104, %fd2103, %fd2105;
	fma.rn.f64 	%fd2108, %fd2107, %fd2103, %fd2106;
	ld.global.nc.v2.f64 	{%fd2109, %fd2110}, [%rd84+16];
	fma.rn.f64 	%fd2111, %fd2108, %fd2103, %fd2109;
	fma.rn.f64 	%fd2112, %fd2111, %fd2103, %fd2110;
	ld.global.nc.v2.f64 	{%fd2113, %fd2114}, [%rd84+32];
	fma.rn.f64 	%fd2115, %fd2112, %fd2103, %fd2113;
	fma.rn.f64 	%fd2116, %fd2115, %fd2103, %fd2114;
	fma.rn.f64 	%fd2117, %fd2116, %fd2102, %fd2102;
	fma.rn.f64 	%fd2118, %fd2116, %fd2103, 0d3FF0000000000000;
	selp.f64 	%fd2119, %fd2118, %fd2117, %p253;
	and.b32  	%r547, %r546, 2;
	setp.eq.s32 	%p254, %r547, 0;
	mov.f64 	%fd2120, 0d0000000000000000;
	sub.f64 	%fd2121, %fd2120, %fd2119;
	selp.f64 	%fd2122, %fd2119, %fd2121, %p254;
	abs.f64 	%fd183, %fd170;
	rcp.approx.ftz.f64 	%fd2123, %fd183;
	neg.f64 	%fd2124, %fd183;
	fma.rn.f64 	%fd2125, %fd2124, %fd2123, 0d3FF0000000000000;
	fma.rn.f64 	%fd2126, %fd2125, %fd2125, %fd2125;
	fma.rn.f64 	%fd2127, %fd2126, %fd2123, %fd2123;
	fma.rn.f64 	%fd2128, %fd2127, 0dBF64BEE47C38A637, 0d3F73C25DA81303D5;
	fma.rn.f64 	%fd2129, %fd2128, %fd2127, 0dBF6B7C37A96CFC72;
	fma.rn.f64 	%fd2130, %fd2129, %fd2127, 0d3F35A85ABDE1E324;
	fma.rn.f64 	%fd2131, %fd2130, %fd2127, 0d3F4A8B28F07B3F05;
	fma.rn.f64 	%fd2132, %fd2131, %fd2127, 0dBF0A15D1D45A282F;
	fma.rn.f64 	%fd2133, %fd2132, %fd2127, 0dBF4367D3468CB5BE;
	fma.rn.f64 	%fd2134, %fd2133, %fd2127, 0d3F12471B0E9F1005;
	fma.rn.f64 	%fd2135, %fd2134, %fd2127, 0d3F49B1004744D5C4;
	fma.rn.f64 	%fd2136, %fd2135, %fd2127, 0dBF2E13CE69AB4B7F;
	fma.rn.f64 	%fd2137, %fd2136, %fd2127, 0dBF65F7268ECF8A01;
	fma.rn.f64 	%fd2138, %fd2137, %fd2127, 0d3F6C71C71C71ACE0;
	fma.rn.f64 	%fd2139, %fd2138, %fd2127, 0d3FB5555555555556;
	mul.f64 	%fd2140, %fd2127, %fd2139;
	fma.rn.f64 	%fd184, %fd2140, %fd2122, %fd2122;
	fma.rn.f64 	%fd2141, %fd183, 0d3FF71547652B82FE, 0d4338000000000000;
	{
	.reg .b32 %temp; 
	mov.b64 	{%r140, %temp}, %fd2141;
	}
	mov.f64 	%fd2142, 0dC338000000000000;
	add.rn.f64 	%fd2143, %fd2141, %fd2142;
	fma.rn.f64 	%fd2144, %fd2143, 0dBFE62E42FEFA39EF, %fd183;
	fma.rn.f64 	%fd2145, %fd2143, 0dBC7ABC9E3B39803F, %fd2144;
	fma.rn.f64 	%fd2146, %fd2145, 0d3E5ADE1569CE2BDF, 0d3E928AF3FCA213EA;
	fma.rn.f64 	%fd2147, %fd2146, %fd2145, 0d3EC71DEE62401315;
	fma.rn.f64 	%fd2148, %fd2147, %fd2145, 0d3EFA01997C89EB71;
	fma.rn.f64 	%fd2149, %fd2148, %fd2145, 0d3F2A01A014761F65;
	fma.rn.f64 	%fd2150, %fd2149, %fd2145, 0d3F56C16C1852B7AF;
	fma.rn.f64 	%fd2151, %fd2150, %fd2145, 0d3F81111111122322;
	fma.rn.f64 	%fd2152, %fd2151, %fd2145, 0d3FA55555555502A1;
	fma.rn.f64 	%fd2153, %fd2152, %fd2145, 0d3FC5555555555511;
	fma.rn.f64 	%fd2154, %fd2153, %fd2145, 0d3FE000000000000B;
	fma.rn.f64 	%fd2155, %fd2154, %fd2145, 0d3FF0000000000000;
	fma.rn.f64 	%fd2716, %fd2155, %fd2145, 0d3FF0000000000000;
	abs.s32 	%r548, %r140;
	setp.gt.s32 	%p255, %r548, 1022;
	@%p255 bra 	$L__BB2_181;
	shl.b32 	%r554, %r140, 20;
	add.s32 	%r774, %r554, 1072693248;
	bra.uni 	$L__BB2_182;
$L__BB2_181:
	add.s32 	%r549, %r140, 2046;
	shl.b32 	%r550, %r549, 19;
	and.b32  	%r551, %r550, -1048576;
	shl.b32 	%r552, %r549, 20;
	sub.s32 	%r774, %r552, %r551;
	mov.b32 	%r553, 0;
	mov.b64 	%fd2156, {%r553, %r551};
	mul.f64 	%fd2716, %fd2156, %fd2716;
$L__BB2_182:
	mov.b32 	%r555, 0;
	mov.b64 	%fd2157, {%r555, %r774};
	mul.f64 	%fd2158, %fd2716, %fd2157;
	mul.f64 	%fd2159, %fd2158, 0dBC9A6A0D6F814637;
	fma.rn.f64 	%fd2160, %fd2158, 0d3FF40D931FF62706, %fd2159;
	mul.f64 	%fd2161, %fd183, %fd184;
	div.rn.f64 	%fd2162, %fd2160, %fd2161;
	add.f64 	%fd2163, %fd183, 0dBFE0000000000000;
	setp.gtu.f32 	%p256, %f13, 0fC061E400;
	{
	.reg .b32 %temp; 
	mov.b64 	{%r556, %temp}, %fd2163;
	}
	{
	.reg .b32 %temp; 
	mov.b64 	{%temp, %r557}, %fd2163;
	}
	add.s32 	%r558, %r557, -1048576;
	mov.b64 	%fd2164, {%r556, %r558};
	selp.f64 	%fd2165, %fd2163, %fd2164, %p256;
	neg.f64 	%fd2166, %fd2165;
	{ // callseq 16, 0
	.param .b64 param0;
	st.param.f64 	[param0], %fd183;
	.param .b64 param1;
	st.param.f64 	[param1], %fd2166;
	.param .b64 retval0;
	call.uni (retval0), 
	__internal_accurate_pow, 
	(
	param0, 
	param1
	);
	ld.param.f64 	%fd2167, [retval0];
	} // callseq 16
	setp.le.f32 	%p257, %f13, 0fC061E400;
	mul.f64 	%fd2169, %fd2167, %fd2162;
	selp.f64 	%fd2170, %fd2169, %fd2162, %p257;
	mul.f64 	%fd2717, %fd2167, %fd2170;
	bra.uni 	$L__BB2_185;
$L__BB2_183:
	cvt.rmi.f64.f64 	%fd2093, %fd170;
	mul.f64 	%fd2094, %fd2093, 0d3FE0000000000000;
	cvt.rmi.f64.f64 	%fd2095, %fd2094;
	add.f64 	%fd2096, %fd2095, %fd2095;
	sub.f64 	%fd2097, %fd2093, %fd2096;
	setp.eq.f64 	%p252, %fd2097, 0d3FF0000000000000;
	selp.f64 	%fd2717, 0d8000000000000000, 0d0000000000000000, %p252;
	bra.uni 	$L__BB2_185;
$L__BB2_184:
	add.f64 	%fd2717, %fd170, %fd170;
$L__BB2_185:
	mul.f64 	%fd192, %fd169, %fd2717;
	add.f64 	%fd2203, %fd125, %fd147;
	add.f64 	%fd193, %fd2203, %fd170;
	{
	.reg .b32 %temp; 
	mov.b64 	{%temp, %r144}, %fd193;
	}
	mov.b32 	%f15, %r144;
	setp.ltu.f64 	%p262, %fd193, 0d0000000000000000;
	@%p262 bra 	$L__BB2_196;
	setp.geu.f32 	%p263, %f15, 0f40100000;
	@%p263 bra 	$L__BB2_188;
	setp.ge.f32 	%p270, %f15, 0f400C0000;
	add.f64 	%fd2325, %fd193, 0dBFF0000000000000;
	selp.f64 	%fd2326, %fd2325, 0d3FF0000000000000, %p270;
	selp.f64 	%fd2327, %fd2325, %fd193, %p270;
	setp.ge.f32 	%p271, %f15, 0f40040000;
	neg.f64 	%fd2328, %fd2326;
	fma.rn.f64 	%fd2329, %fd2327, %fd2326, %fd2328;
	add.f64 	%fd2330, %fd2327, 0dBFF0000000000000;
	selp.f64 	%fd2331, %fd2329, %fd2326, %p271;
	selp.f64 	%fd2332, %fd2330, %fd2327, %p271;
	setp.ge.f32 	%p272, %f15, 0f3FF80000;
	neg.f64 	%fd2333, %fd2331;
	fma.rn.f64 	%fd2334, %fd2332, %fd2331, %fd2333;
	add.f64 	%fd2335, %fd2332, 0dBFF0000000000000;
	selp.f64 	%fd2336, %fd2334, %fd2331, %p272;
	selp.f64 	%fd2337, %fd2335, %fd2332, %p272;
	setp.ge.f32 	%p273, %f15, 0f3FE00000;
	add.f64 	%fd2338, %fd2337, 0dBFF0000000000000;
	selp.f64 	%fd2339, %fd2338, %fd2337, %p273;
	fma.rn.f64 	%fd2340, %fd2339, 0d3E381B4960FCF5C9, 0dBE8AF7049AE8A594;
	fma.rn.f64 	%fd2341, %fd2340, %fd2339, 0d3EB301D46D4B22F5;
	fma.rn.f64 	%fd2342, %fd2341, %fd2339, 0dBEB50272AEED0FC4;
	fma.rn.f64 	%fd2343, %fd2342, %fd2339, 0dBEF51CE1A40516F8;
	fma.rn.f64 	%fd2344, %fd2343, %fd2339, 0d3F20C8AA7419084C;
	fma.rn.f64 	%fd2345, %fd2344, %fd2339, 0dBF2C3650196BAD8A;
	fma.rn.f64 	%fd2346, %fd2345, %fd2339, 0dBF531711365A3E26;
	fma.rn.f64 	%fd2347, %fd2346, %fd2339, 0d3F7D919C52A7DF35;
	fma.rn.f64 	%fd2348, %fd2347, %fd2339, 0dBF83B4AF28386F4D;
	fma.rn.f64 	%fd2349, %fd2348, %fd2339, 0dBFA59AF103C37B4D;
	fma.rn.f64 	%fd2350, %fd2349, %fd2339, 0d3FC5512320B439EF;
	fma.rn.f64 	%fd2351, %fd2350, %fd2339, 0dBFA5815E8FA26F4F;
	fma.rn.f64 	%fd2352, %fd2351, %fd2339, 0dBFE4FCF4026AFA2B;
	fma.rn.f64 	%fd2353, %fd2352, %fd2339, 0d3FE2788CFC6FB619;
	fma.rn.f64 	%fd2354, %fd2353, %fd2339, 0d3FF0000000000000;
	mul.f64 	%fd2355, %fd193, %fd2354;
	selp.f64 	%fd2356, %fd2354, %fd2355, %p273;
	div.rn.f64 	%fd2721, %fd2336, %fd2356;
	bra.uni 	$L__BB2_207;
$L__BB2_188:
	{
	.reg .b32 %temp; 
	mov.b64 	{%r775, %temp}, %fd193;
	}
	shr.u32 	%r777, %r144, 20;
	setp.gt.u32 	%p264, %r144, 1048575;
	@%p264 bra 	$L__BB2_190;
	mul.f64 	%fd2204, %fd193, 0d4350000000000000;
	{
	.reg .b32 %temp; 
	mov.b64 	{%temp, %r144}, %fd2204;
	}
	{
	.reg .b32 %temp; 
	mov.b64 	{%r775, %temp}, %fd2204;
	}
	shr.u32 	%r559, %r144, 20;
	add.s32 	%r777, %r559, -54;
$L__BB2_190:
	add.s32 	%r778, %r777, -1023;
	and.b32  	%r560, %r144, -2146435073;
	or.b32  	%r561, %r560, 1072693248;
	mov.b64 	%fd2718, {%r775, %r561};
	setp.lt.u32 	%p265, %r561, 1073127583;
	@%p265 bra 	$L__BB2_192;
	{
	.reg .b32 %temp; 
	mov.b64 	{%r562, %temp}, %fd2718;
	}
	{
	.reg .b32 %temp; 
	mov.b64 	{%temp, %r563}, %fd2718;
	}
	add.s32 	%r564, %r563, -1048576;
	mov.b64 	%fd2718, {%r562, %r564};
	add.s32 	%r778, %r777, -1022;
$L__BB2_192:
	add.f64 	%fd2205, %fd2718, 0dBFF0000000000000;
	add.f64 	%fd2206, %fd2718, 0d3FF0000000000000;
	rcp.approx.ftz.f64 	%fd2207, %fd2206;
	neg.f64 	%fd2208, %fd2206;
	fma.rn.f64 	%fd2209, %fd2208, %fd2207, 0d3FF0000000000000;
	fma.rn.f64 	%fd2210, %fd2209, %fd2209, %fd2209;
	fma.rn.f64 	%fd2211, %fd2210, %fd2207, %fd2207;
	mul.f64 	%fd2212, %fd2205, %fd2211;
	fma.rn.f64 	%fd2213, %fd2205, %fd2211, %fd2212;
	mul.f64 	%fd2214, %fd2213, %fd2213;
	fma.rn.f64 	%fd2215, %fd2214, 0d3EB0F5FF7D2CAFE2, 0d3ED0F5D241AD3B5A;
	fma.rn.f64 	%fd2216, %fd2215, %fd2214, 0d3EF3B20A75488A3F;
	fma.rn.f64 	%fd2217, %fd2216, %fd2214, 0d3F1745CDE4FAECD5;
	fma.rn.f64 	%fd2218, %fd2217, %fd2214, 0d3F3C71C7258A578B;
	fma.rn.f64 	%fd2219, %fd2218, %fd2214, 0d3F6249249242B910;
	fma.rn.f64 	%fd2220, %fd2219, %fd2214, 0d3F89999999999DFB;
	sub.f64 	%fd2221, %fd2205, %fd2213;
	add.f64 	%fd2222, %fd2221, %fd2221;
	neg.f64 	%fd2223, %fd2213;
	fma.rn.f64 	%fd2224, %fd2223, %fd2205, %fd2222;
	mul.f64 	%fd2225, %fd2211, %fd2224;
	fma.rn.f64 	%fd2226, %fd2214, %fd2220, 0d3FB5555555555555;
	mov.f64 	%fd2227, 0d3FB5555555555555;
	sub.f64 	%fd2228, %fd2227, %fd2226;
	fma.rn.f64 	%fd2229, %fd2214, %fd2220, %fd2228;
	add.f64 	%fd2230, %fd2229, 0dBC46A4CB00B9E7B0;
	add.f64 	%fd2231, %fd2226, %fd2230;
	sub.f64 	%fd2232, %fd2226, %fd2231;
	add.f64 	%fd2233, %fd2230, %fd2232;
	mul.rn.f64 	%fd2234, %fd2213, %fd2213;
	neg.f64 	%fd2235, %fd2234;
	fma.rn.f64 	%fd2236, %fd2213, %fd2213, %fd2235;
	{
	.reg .b32 %temp; 
	mov.b64 	{%r565, %temp}, %fd2225;
	}
	{
	.reg .b32 %temp; 
	mov.b64 	{%temp, %r566}, %fd2225;
	}
	add.s32 	%r567, %r566, 1048576;
	mov.b64 	%fd2237, {%r565, %r567};
	fma.rn.f64 	%fd2238, %fd2213, %fd2237, %fd2236;
	mul.rn.f64 	%fd2239, %fd2234, %fd2213;
	neg.f64 	%fd2240, %fd2239;
	fma.rn.f64 	%fd2241, %fd2234, %fd2213, %fd2240;
	fma.rn.f64 	%fd2242, %fd2234, %fd2225, %fd2241;
	fma.rn.f64 	%fd2243, %fd2238, %fd2213, %fd2242;
	mul.rn.f64 	%fd2244, %fd2231, %fd2239;
	neg.f64 	%fd2245, %fd2244;
	fma.rn.f64 	%fd2246, %fd2231, %fd2239, %fd2245;
	fma.rn.f64 	%fd2247, %fd2231, %fd2243, %fd2246;
	fma.rn.f64 	%fd2248, %fd2233, %fd2239, %fd2247;
	add.f64 	%fd2249, %fd2244, %fd2248;
	sub.f64 	%fd2250, %fd2244, %fd2249;
	add.f64 	%fd2251, %fd2248, %fd2250;
	add.f64 	%fd2252, %fd2213, %fd2249;
	sub.f64 	%fd2253, %fd2213, %fd2252;
	add.f64 	%fd2254, %fd2249, %fd2253;
	add.f64 	%fd2255, %fd2251, %fd2254;
	add.f64 	%fd2256, %fd2225, %fd2255;
	add.f64 	%fd2257, %fd2252, %fd2256;
	sub.f64 	%fd2258, %fd2252, %fd2257;
	add.f64 	%fd2259, %fd2256, %fd2258;
	xor.b32  	%r568, %r778, -2147483648;
	mov.b32 	%r569, 1127219200;
	mov.b64 	%fd2260, {%r568, %r569};
	mov.b32 	%r570, -2147483648;
	mov.b64 	%fd2261, {%r570, %r569};
	sub.f64 	%fd2262, %fd2260, %fd2261;
	fma.rn.f64 	%fd2263, %fd2262, 0d3FE62E42FEFA39EF, %fd2257;
	fma.rn.f64 	%fd2264, %fd2262, 0dBFE62E42FEFA39EF, %fd2263;
	sub.f64 	%fd2265, %fd2264, %fd2257;
	sub.f64 	%fd2266, %fd2259, %fd2265;
	fma.rn.f64 	%fd2267, %fd2262, 0d3C7ABC9E3B39803F, %fd2266;
	add.f64 	%fd2268, %fd2263, %fd2267;
	sub.f64 	%fd2269, %fd2263, %fd2268;
	add.f64 	%fd2270, %fd2267, %fd2269;
	add.f64 	%fd2271, %fd193, 0dBFE0000000000000;
	mul.rn.f64 	%fd2272, %fd2268, %fd2271;
	neg.f64 	%fd2273, %fd2272;
	fma.rn.f64 	%fd2274, %fd2268, %fd2271, %fd2273;
	fma.rn.f64 	%fd2275, %fd2270, %fd2271, %fd2274;
	add.f64 	%fd2276, %fd2272, %fd2275;
	sub.f64 	%fd2277, %fd2272, %fd2276;
	add.f64 	%fd2278, %fd2275, %fd2277;
	sub.f64 	%fd2279, %fd2276, %fd193;
	sub.f64 	%fd2280, %fd2276, %fd2279;
	sub.f64 	%fd2281, %fd2280, %fd193;
	add.f64 	%fd2282, %fd2278, %fd2281;
	add.f64 	%fd198, %fd2279, %fd2282;
	sub.f64 	%fd2283, %fd2279, %fd198;
	add.f64 	%fd199, %fd2282, %fd2283;
	fma.rn.f64 	%fd2284, %fd198, 0d3FF71547652B82FE, 0d4338000000000000;
	{
	.reg .b32 %temp; 
	mov.b64 	{%r156, %temp}, %fd2284;
	}
	mov.f64 	%fd2285, 0dC338000000000000;
	add.rn.f64 	%fd2286, %fd2284, %fd2285;
	fma.rn.f64 	%fd2287, %fd2286, 0dBFE62E42FEFA39EF, %fd198;
	fma.rn.f64 	%fd2288, %fd2286, 0dBC7ABC9E3B39803F, %fd2287;
	fma.rn.f64 	%fd2289, %fd2288, 0d3E5ADE1569CE2BDF, 0d3E928AF3FCA213EA;
	fma.rn.f64 	%fd2290, %fd2289, %fd2288, 0d3EC71DEE62401315;
	fma.rn.f64 	%fd2291, %fd2290, %fd2288, 0d3EFA01997C89EB71;
	fma.rn.f64 	%fd2292, %fd2291, %fd2288, 0d3F2A01A014761F65;
	fma.rn.f64 	%fd2293, %fd2292, %fd2288, 0d3F56C16C1852B7AF;
	fma.rn.f64 	%fd2294, %fd2293, %fd2288, 0d3F81111111122322;
	fma.rn.f64 	%fd2295, %fd2294, %fd2288, 0d3FA55555555502A1;
	fma.rn.f64 	%fd2296, %fd2295, %fd2288, 0d3FC5555555555511;
	fma.rn.f64 	%fd2297, %fd2296, %fd2288, 0d3FE000000000000B;
	fma.rn.f64 	%fd2298, %fd2297, %fd2288, 0d3FF0000000000000;
	fma.rn.f64 	%fd2299, %fd2298, %fd2288, 0d3FF0000000000000;
	{
	.reg .b32 %temp; 
	mov.b64 	{%r157, %temp}, %fd2299;
	}
	{
	.reg .b32 %temp; 
	mov.b64 	{%temp, %r158}, %fd2299;
	}
	shl.b32 	%r571, %r156, 20;
	add.s32 	%r572, %r571, %r158;
	mov.b64 	%fd2719, {%r157, %r572};
	{
	.reg .b32 %temp; 
	mov.b64 	{%temp, %r573}, %fd198;
	}
	mov.b32 	%f24, %r573;
	abs.f32 	%f16, %f24;
	setp.lt.f32 	%p266, %f16, 0f4086232B;
	@%p266 bra 	$L__BB2_195;
	setp.lt.f64 	%p267, %fd198, 0d0000000000000000;
	add.f64 	%fd2300, %fd198, 0d7FF0000000000000;
	selp.f64 	%fd2719, 0d0000000000000000, %fd2300, %p267;
	setp.geu.f32 	%p268, %f16, 0f40874800;
	@%p268 bra 	$L__BB2_195;
	shr.u32 	%r574, %r156, 31;
	add.s32 	%r575, %r156, %r574;
	shr.s32 	%r576, %r575, 1;
	shl.b32 	%r577, %r576, 20;
	add.s32 	%r578, %r158, %r577;
	mov.b64 	%fd2301, {%r157, %r578};
	sub.s32 	%r579, %r156, %r576;
	shl.b32 	%r580, %r579, 20;
	add.s32 	%r581, %r580, 1072693248;
	mov.b32 	%r582, 0;
	mov.b64 	%fd2302, {%r582, %r581};
	mul.f64 	%fd2719, %fd2302, %fd2301;
$L__BB2_195:
	fma.rn.f64 	%fd2303, %fd199, %fd2719, %fd2719;
	mul.f64 	%fd2304, %fd2303, 0dBCAA6A0D6F814637;
	fma.rn.f64 	%fd2305, %fd2303, 0d40040D931FF62706, %fd2304;
	rcp.approx.ftz.f64 	%fd2306, %fd193;
	neg.f64 	%fd2307, %fd193;
	fma.rn.f64 	%fd2308, %fd2307, %fd2306, 0d3FF0000000000000;
	fma.rn.f64 	%fd2309, %fd2308, %fd2308, %fd2308;
	fma.rn.f64 	%fd2310, %fd2309, %fd2306, %fd2306;
	fma.rn.f64 	%fd2311, %fd2310, 0dBF64BEE47C38A637, 0d3F73C25DA81303D5;
	fma.rn.f64 	%fd2312, %fd2311, %fd2310, 0dBF6B7C37A96CFC72;
	fma.rn.f64 	%fd2313, %fd2312, %fd2310, 0d3F35A85ABDE1E324;
	fma.rn.f64 	%fd2314, %fd2313, %fd2310, 0d3F4A8B28F07B3F05;
	fma.rn.f64 	%fd2315, %fd2314, %fd2310, 0dBF0A15D1D45A282F;
	fma.rn.f64 	%fd2316, %fd2315, %fd2310, 0dBF4367D3468CB5BE;
	fma.rn.f64 	%fd2317, %fd2316, %fd2310, 0d3F12471B0E9F1005;
	fma.rn.f64 	%fd2318, %fd2317, %fd2310, 0d3F49B1004744D5C4;
	fma.rn.f64 	%fd2319, %fd2318, %fd2310, 0dBF2E13CE69AB4B7F;
	fma.rn.f64 	%fd2320, %fd2319, %fd2310, 0dBF65F7268ECF8A01;
	fma.rn.f64 	%fd2321, %fd2320, %fd2310, 0d3F6C71C71C71ACE0;
	fma.rn.f64 	%fd2322, %fd2321, %fd2310, 0d3FB5555555555556;
	mul.f64 	%fd2323, %fd2310, %fd2322;
	fma.rn.f64 	%fd2324, %fd2323, %fd2305, %fd2305;
	setp.ge.f64 	%p269, %fd193, 0d406573FAE561F648;
	selp.f64 	%fd2721, 0d7FF0000000000000, %fd2324, %p269;
	bra.uni 	$L__BB2_207;
$L__BB2_196:
	setp.geu.f64 	%p274, %fd193, 0d0000000000000000;
	@%p274 bra 	$L__BB2_206;
	cvt.rzi.f64.f64 	%fd2358, %fd193;
	setp.eq.f64 	%p275, %fd193, %fd2358;
	mov.f64 	%fd2721, 0dFFF8000000000000;
	@%p275 bra 	$L__BB2_207;
	setp.leu.f32 	%p276, %f15, 0fC0100000;
	@%p276 bra 	$L__BB2_200;
	setp.le.f32 	%p284, %f15, 0fC00C0000;
	fma.rn.f64 	%fd2437, %fd193, %fd193, %fd193;
	add.f64 	%fd2438, %fd193, 0d3FF0000000000000;
	selp.f64 	%fd2439, %fd2437, %fd193, %p284;
	selp.f64 	%fd2440, %fd2438, %fd193, %p284;
	setp.le.f32 	%p285, %f15, 0fC0040000;
	fma.rn.f64 	%fd2441, %fd2440, %fd2439, %fd2439;
	add.f64 	%fd2442, %fd2440, 0d3FF0000000000000;
	selp.f64 	%fd2443, %fd2441, %fd2439, %p285;
	selp.f64 	%fd2444, %fd2442, %fd2440, %p285;
	setp.le.f32 	%p286, %f15, 0fBFF80000;
	fma.rn.f64 	%fd2445, %fd2444, %fd2443, %fd2443;
	add.f64 	%fd2446, %fd2444, 0d3FF0000000000000;
	selp.f64 	%fd2447, %fd2445, %fd2443, %p286;
	selp.f64 	%fd2448, %fd2446, %fd2444, %p286;
	setp.le.f32 	%p287, %f15, 0fBFE00000;
	fma.rn.f64 	%fd2449, %fd2448, %fd2447, %fd2447;
	add.f64 	%fd2450, %fd2448, 0d3FF0000000000000;
	selp.f64 	%fd2451, %fd2449, %fd2447, %p287;
	selp.f64 	%fd2452, %fd2450, %fd2448, %p287;
	fma.rn.f64 	%fd2453, %fd2452, 0d3E381B4960FCF5C9, 0dBE8AF7049AE8A594;
	fma.rn.f64 	%fd2454, %fd2453, %fd2452, 0d3EB301D46D4B22F5;
	fma.rn.f64 	%fd2455, %fd2454, %fd2452, 0dBEB50272AEED0FC4;
	fma.rn.f64 	%fd2456, %fd2455, %fd2452, 0dBEF51CE1A40516F8;
	fma.rn.f64 	%fd2457, %fd2456, %fd2452, 0d3F20C8AA7419084C;
	fma.rn.f64 	%fd2458, %fd2457, %fd2452, 0dBF2C3650196BAD8A;
	fma.rn.f64 	%fd2459, %fd2458, %fd2452, 0dBF531711365A3E26;
	fma.rn.f64 	%fd2460, %fd2459, %fd2452, 0d3F7D919C52A7DF35;
	fma.rn.f64 	%fd2461, %fd2460, %fd2452, 0dBF83B4AF28386F4D;
	fma.rn.f64 	%fd2462, %fd2461, %fd2452, 0dBFA59AF103C37B4D;
	fma.rn.f64 	%fd2463, %fd2462, %fd2452, 0d3FC5512320B439EF;
	fma.rn.f64 	%fd2464, %fd2463, %fd2452, 0dBFA5815E8FA26F4F;
	fma.rn.f64 	%fd2465, %fd2464, %fd2452, 0dBFE4FCF4026AFA2B;
	fma.rn.f64 	%fd2466, %fd2465, %fd2452, 0d3FE2788CFC6FB619;
	fma.rn.f64 	%fd2467, %fd2466, %fd2452, 0d3FF0000000000000;
	mul.f64 	%fd2468, %fd2451, %fd2467;
	rcp.rn.f64 	%fd2721, %fd2468;
	bra.uni 	$L__BB2_207;
$L__BB2_200:
	setp.leu.f32 	%p277, %f15, 0fC0672000;
	@%p277 bra 	$L__BB2_205;
	{
	.reg .b32 %temp; 
	mov.b64 	{%r583, %temp}, %fd193;
	}
	add.s32 	%r584, %r144, 1048576;
	mov.b64 	%fd2364, {%r583, %r584};
	cvt.rni.f64.f64 	%fd2365, %fd2364;
	cvt.rzi.s64.f64 	%rd86, %fd2365;
	cvt.u32.u64 	%r585, %rd86;
	fma.rn.f64 	%fd2366, %fd2365, 0dBFE0000000000000, %fd193;
	mul.f64 	%fd2367, %fd2366, 0d3CA1A62633145C07;
	fma.rn.f64 	%fd2368, %fd2366, 0d400921FB54442D18, %fd2367;
	shl.b64 	%rd87, %rd86, 6;
	and.b64  	%rd88, %rd87, 64;
	mov.u64 	%rd89, __cudart_sin_cos_coeffs;
	add.s64 	%rd90, %rd89, %rd88;
	mul.rn.f64 	%fd2369, %fd2368, %fd2368;
	and.b64  	%rd91, %rd86, 1;
	setp.eq.b64 	%p279, %rd91, 1;
	selp.f64 	%fd2370, 0dBDA8FF8320FD8164, 0d3DE5DB65F9785EBA, %p279;
	ld.global.nc.v2.f64 	{%fd2371, %fd2372}, [%rd90];
	fma.rn.f64 	%fd2373, %fd2370, %fd2369, %fd2371;
	fma.rn.f64 	%fd2374, %fd2373, %fd2369, %fd2372;
	ld.global.nc.v2.f64 	{%fd2375, %fd2376}, [%rd90+16];
	fma.rn.f64 	%fd2377, %fd2374, %fd2369, %fd2375;
	fma.rn.f64 	%fd2378, %fd2377, %fd2369, %fd2376;
	ld.global.nc.v2.f64 	{%fd2379, %fd2380}, [%rd90+32];
	fma.rn.f64 	%fd2381, %fd2378, %fd2369, %fd2379;
	fma.rn.f64 	%fd2382, %fd2381, %fd2369, %fd2380;
	fma.rn.f64 	%fd2383, %fd2382, %fd2368, %fd2368;
	fma.rn.f64 	%fd2384, %fd2382, %fd2369, 0d3FF0000000000000;
	selp.f64 	%fd2385, %fd2384, %fd2383, %p279;
	and.b32  	%r586, %r585, 2;
	setp.eq.s32 	%p280, %r586, 0;
	mov.f64 	%fd2386, 0d0000000000000000;
	sub.f64 	%fd2387, %fd2386, %fd2385;
	selp.f64 	%fd2388, %fd2385, %fd2387, %p280;
	abs.f64 	%fd206, %fd193;
	rcp.approx.ftz.f64 	%fd2389, %fd206;
	neg.f64 	%fd2390, %fd206;
	fma.rn.f64 	%fd2391, %fd2390, %fd2389, 0d3FF0000000000000;
	fma.rn.f64 	%fd2392, %fd2391, %fd2391, %fd2391;
	fma.rn.f64 	%fd2393, %fd2392, %fd2389, %fd2389;
	fma.rn.f64 	%fd2394, %fd2393, 0dBF64BEE47C38A637, 0d3F73C25DA81303D5;
	fma.rn.f64 	%fd2395, %fd2394, %fd2393, 0dBF6B7C37A96CFC72;
	fma.rn.f64 	%fd2396, %fd2395, %fd2393, 0d3F35A85ABDE1E324;
	fma.rn.f64 	%fd2397, %fd2396, %fd2393, 0d3F4A8B28F07B3F05;
	fma.rn.f64 	%fd2398, %fd2397, %fd2393, 0dBF0A15D1D45A282F;
	fma.rn.f64 	%fd2399, %fd2398, %fd2393, 0dBF4367D3468CB5BE;
	fma.rn.f64 	%fd2400, %fd2399, %fd2393, 0d3F12471B0E9F1005;
	fma.rn.f64 	%fd2401, %fd2400, %fd2393, 0d3F49B1004744D5C4;
	fma.rn.f64 	%fd2402, %fd2401, %fd2393, 0dBF2E13CE69AB4B7F;
	fma.rn.f64 	%fd2403, %fd2402, %fd2393, 0dBF65F7268ECF8A01;
	fma.rn.f64 	%fd2404, %fd2403, %fd2393, 0d3F6C71C71C71ACE0;
	fma.rn.f64 	%fd2405, %fd2404, %fd2393, 0d3FB5555555555556;
	mul.f64 	%fd2406, %fd2393, %fd2405;
	fma.rn.f64 	%fd207, %fd2406, %fd2388, %fd2388;
	fma.rn.f64 	%fd2407, %fd206, 0d3FF71547652B82FE, 0d4338000000000000;
	{
	.reg .b32 %temp; 
	mov.b64 	{%r159, %temp}, %fd2407;
	}
	mov.f64 	%fd2408, 0dC338000000000000;
	add.rn.f64 	%fd2409, %fd2407, %fd2408;
	fma.rn.f64 	%fd2410, %fd2409, 0dBFE62E42FEFA39EF, %fd206;
	fma.rn.f64 	%fd2411, %fd2409, 0dBC7ABC9E3B39803F, %fd2410;
	fma.rn.f64 	%fd2412, %fd2411, 0d3E5ADE1569CE2BDF, 0d3E928AF3FCA213EA;
	fma.rn.f64 	%fd2413, %fd2412, %fd2411, 0d3EC71DEE62401315;
	fma.rn.f64 	%fd2414, %fd2413, %fd2411, 0d3EFA01997C89EB71;
	fma.rn.f64 	%fd2415, %fd2414, %fd2411, 0d3F2A01A014761F65;
	fma.rn.f64 	%fd2416, %fd2415, %fd2411, 0d3F56C16C1852B7AF;
	fma.rn.f64 	%fd2417, %fd2416, %fd2411, 0d3F81111111122322;
	fma.rn.f64 	%fd2418, %fd2417, %fd2411, 0d3FA55555555502A1;
	fma.rn.f64 	%fd2419, %fd2418, %fd2411, 0d3FC5555555555511;
	fma.rn.f64 	%fd2420, %fd2419, %fd2411, 0d3FE000000000000B;
	fma.rn.f64 	%fd2421, %fd2420, %fd2411, 0d3FF0000000000000;
	fma.rn.f64 	%fd2720, %fd2421, %fd2411, 0d3FF0000000000000;
	abs.s32 	%r587, %r159;
	setp.gt.s32 	%p281, %r587, 1022;
	@%p281 bra 	$L__BB2_203;
	shl.b32 	%r593, %r159, 20;
	add.s32 	%r779, %r593, 1072693248;
	bra.uni 	$L__BB2_204;
$L__BB2_203:
	add.s32 	%r588, %r159, 2046;
	shl.b32 	%r589, %r588, 19;
	and.b32  	%r590, %r589, -1048576;
	shl.b32 	%r591, %r588, 20;
	sub.s32 	%r779, %r591, %r590;
	mov.b32 	%r592, 0;
	mov.b64 	%fd2422, {%r592, %r590};
	mul.f64 	%fd2720, %fd2422, %fd2720;
$L__BB2_204:
	mov.b32 	%r594, 0;
	mov.b64 	%fd2423, {%r594, %r779};
	mul.f64 	%fd2424, %fd2720, %fd2423;
	mul.f64 	%fd2425, %fd2424, 0dBC9A6A0D6F814637;
	fma.rn.f64 	%fd2426, %fd2424, 0d3FF40D931FF62706, %fd2425;
	mul.f64 	%fd2427, %fd206, %fd207;
	div.rn.f64 	%fd2428, %fd2426, %fd2427;
	add.f64 	%fd2429, %fd206, 0dBFE0000000000000;
	setp.gtu.f32 	%p282, %f15, 0fC061E400;
	{
	.reg .b32 %temp; 
	mov.b64 	{%r595, %temp}, %fd2429;
	}
	{
	.reg .b32 %temp; 
	mov.b64 	{%temp, %r596}, %fd2429;
	}
	add.s32 	%r597, %r596, -1048576;
	mov.b64 	%fd2430, {%r595, %r597};
	selp.f64 	%fd2431, %fd2429, %fd2430, %p282;
	neg.f64 	%fd2432, %fd2431;
	{ // callseq 17, 0
	.param .b64 param0;
	st.param.f64 	[param0], %fd206;
	.param .b64 param1;
	st.param.f64 	[param1], %fd2432;
	.param .b64 retval0;
	call.uni (retval0), 
	__internal_accurate_pow, 
	(
	param0, 
	param1
	);
	ld.param.f64 	%fd2433, [retval0];
	} // callseq 17
	setp.le.f32 	%p283, %f15, 0fC061E400;
	mul.f64 	%fd2435, %fd2433, %fd2428;
	selp.f64 	%fd2436, %fd2435, %fd2428, %p283;
	mul.f64 	%fd2721, %fd2433, %fd2436;
	bra.uni 	$L__BB2_207;
$L__BB2_205:
	cvt.rmi.f64.f64 	%fd2359, %fd193;
	mul.f64 	%fd2360, %fd2359, 0d3FE0000000000000;
	cvt.rmi.f64.f64 	%fd2361, %fd2360;
	add.f64 	%fd2362, %fd2361, %fd2361;
	sub.f64 	%fd2363, %fd2359, %fd2362;
	setp.eq.f64 	%p278, %fd2363, 0d3FF0000000000000;
	selp.f64 	%fd2721, 0d8000000000000000, 0d0000000000000000, %p278;
	bra.uni 	$L__BB2_207;
$L__BB2_206:
	add.f64 	%fd2721, %fd193, %fd193;
$L__BB2_207:
	div.rn.f64 	%fd215, %fd192, %fd2721;
	bar.sync 	0;
	ld.global.f64 	%fd216, [%rd2];
	ld.global.f64 	%fd2469, [%rd5];
	div.rn.f64 	%fd2470, %fd2469, %fd295;
	add.f64 	%fd217, %fd2470, 0dBFF0000000000000;
	{
	.reg .b32 %temp; 
	mov.b64 	{%temp, %r163}, %fd216;
	}
	{
	.reg .b32 %temp; 
	mov.b64 	{%temp, %r164}, %fd217;
	}
	shr.u32 	%r598, %r164, 20;
	and.b32  	%r599, %r598, 2047;
	add.s32 	%r600, %r599, -1012;
	mov.b64 	%rd92, %fd217;
	shl.b64 	%rd11, %rd92, %r600;
	setp.eq.s64 	%p12, %rd11, -9223372036854775808;
	abs.f64 	%fd218, %fd216;
	setp.neu.f64 	%p288, %fd216, 0d0000000000000000;
	@%p288 bra 	$L__BB2_209;
	setp.eq.s64 	%p291, %rd11, -9223372036854775808;
	abs.f64 	%fd2479, %fd217;
	setp.neu.f64 	%p292, %fd2479, 0d3FE0000000000000;
	and.pred  	%p12, %p292, %p291;
	selp.b32 	%r601, %r163, 0, %p12;
	setp.lt.s32 	%p293, %r164, 0;
	or.b32  	%r602, %r601, 2146435072;
	selp.b32 	%r603, %r602, %r601, %p293;
	mov.b32 	%r604, 0;
	mov.b64 	%fd2723, {%r604, %r603};
	bra.uni 	$L__BB2_210;
$L__BB2_209:
	{ // callseq 18, 0
	.param .b64 param0;
	st.param.f64 	[param0], %fd218;
	.param .b64 param1;
	st.param.f64 	[param1], %fd217;
	.param .b64 retval0;
	call.uni (retval0), 
	__internal_accurate_pow, 
	(
	param0, 
	param1
	);
	ld.param.f64 	%fd2471, [retval0];
	} // callseq 18
	setp.lt.s32 	%p289, %r163, 0;
	cvt.rzi.f64.f64 	%fd2473, %fd217;
	setp.neu.f64 	%p290, %fd217, %fd2473;
	neg.f64 	%fd2475, %fd2471;
	selp.f64 	%fd2476, %fd2475, %fd2471, %p12;
	selp.f64 	%fd2477, %fd2476, %fd2471, %p289;
	selp.f64 	%fd2478, 0dFFF8000000000000, %fd2477, %p290;
	selp.f64 	%fd2723, %fd2478, %fd2477, %p289;
$L__BB2_210:
	add.f64 	%fd2480, %fd216, %fd217;
	{
	.reg .b32 %temp; 
	mov.b64 	{%temp, %r605}, %fd2480;
	}
	and.b32  	%r606, %r605, 2146435072;
	setp.ne.s32 	%p294, %r606, 2146435072;
	@%p294 bra 	$L__BB2_217;
	setp.num.f64 	%p295, %fd216, %fd216;
	setp.num.f64 	%p296, %fd217, %fd217;
	and.pred  	%p297, %p295, %p296;
	@%p297 bra 	$L__BB2_213;
	add.rn.f64 	%fd2723, %fd216, %fd217;
	bra.uni 	$L__BB2_217;
$L__BB2_213:
	abs.f64 	%fd2481, %fd217;
	setp.neu.f64 	%p298, %fd2481, 0d7FF0000000000000;
	@%p298 bra 	$L__BB2_215;
	setp.gt.f64 	%p303, %fd218, 0d3FF0000000000000;
	selp.b32 	%r614, 2146435072, 0, %p303;
	setp.lt.s32 	%p304, %r164, 0;
	xor.b32  	%r615, %r614, 2146435072;
	selp.b32 	%r616, %r615, %r614, %p304;
	setp.eq.f64 	%p305, %fd216, 0dBFF0000000000000;
	selp.b32 	%r617, 1072693248, %r616, %p305;
	mov.b32 	%r618, 0;
	mov.b64 	%fd2723, {%r618, %r617};
	bra.uni 	$L__BB2_217;
$L__BB2_215:
	setp.neu.f64 	%p299, %fd218, 0d7FF0000000000000;
	@%p299 bra 	$L__BB2_217;
	setp.lt.s32 	%p300, %r163, 0;
	setp.lt.s32 	%p301, %r164, 0;
	selp.b32 	%r607, 0, 2146435072, %p301;
	and.b32  	%r608, %r164, 2147483647;
	setp.ne.s32 	%p302, %r608, 1071644672;
	or.b32  	%r609, %r607, -2147483648;
	selp.b32 	%r610, %r609, %r607, %p302;
	selp.b32 	%r611, %r610, %r607, %p12;
	selp.b32 	%r612, %r611, %r607, %p300;
	mov.b32 	%r613, 0;
	mov.b64 	%fd2723, {%r613, %r612};
$L__BB2_217:
	setp.eq.f64 	%p306, %fd216, 0d3FF0000000000000;
	setp.eq.f64 	%p307, %fd217, 0d0000000000000000;
	selp.f64 	%fd2482, 0d3FF0000000000000, %fd2723, %p307;
	selp.f64 	%fd226, 0d3FF0000000000000, %fd2482, %p306;
	ld.global.f64 	%fd227, [%rd3];
	ld.global.f64 	%fd2483, [%rd7];
	div.rn.f64 	%fd2484, %fd2483, %fd295;
	add.f64 	%fd228, %fd2484, 0dBFF0000000000000;
	{
	.reg .b32 %temp; 
	mov.b64 	{%temp, %r165}, %fd227;
	}
	{
	.reg .b32 %temp; 
	mov.b64 	{%temp, %r166}, %fd228;
	}
	shr.u32 	%r619, %r166, 20;
	and.b32  	%r620, %r619, 2047;
	add.s32 	%r621, %r620, -1012;
	mov.b64 	%rd93, %fd228;
	shl.b64 	%rd12, %rd93, %r621;
	setp.eq.s64 	%p15, %rd12, -9223372036854775808;
	abs.f64 	%fd229, %fd227;
	setp.neu.f64 	%p308, %fd227, 0d0000000000000000;
	@%p308 bra 	$L__BB2_219;
	setp.eq.s64 	%p311, %rd12, -9223372036854775808;
	abs.f64 	%fd2493, %fd228;
	setp.neu.f64 	%p312, %fd2493, 0d3FE0000000000000;
	and.pred  	%p15, %p312, %p311;
	selp.b32 	%r622, %r165, 0, %p15;
	setp.lt.s32 	%p313, %r166, 0;
	or.b32  	%r623, %r622, 2146435072;
	selp.b32 	%r624, %r623, %r622, %p313;
	mov.b32 	%r625, 0;
	mov.b64 	%fd2725, {%r625, %r624};
	bra.uni 	$L__BB2_220;
$L__BB2_219:
	{ // callseq 19, 0
	.param .b64 param0;
	st.param.f64 	[param0], %fd229;
	.param .b64 param1;
	st.param.f64 	[param1], %fd228;
	.param .b64 retval0;
	call.uni (retval0), 
	__internal_accurate_pow, 
	(
	param0, 
	param1
	);
	ld.param.f64 	%fd2485, [retval0];
	} // callseq 19
	setp.lt.s32 	%p309, %r165, 0;
	cvt.rzi.f64.f64 	%fd2487, %fd228;
	setp.neu.f64 	%p310, %fd228, %fd2487;
	neg.f64 	%fd2489, %fd2485;
	selp.f64 	%fd2490, %fd2489, %fd2485, %p15;
	selp.f64 	%fd2491, %fd2490, %fd2485, %p309;
	selp.f64 	%fd2492, 0dFFF8000000000000, %fd2491, %p310;
	selp.f64 	%fd2725, %fd2492, %fd2491, %p309;
$L__BB2_220:
	add.f64 	%fd2494, %fd227, %fd228;
	{
	.reg .b32 %temp; 
	mov.b64 	{%temp, %r626}, %fd2494;
	}
	and.b32  	%r627, %r626, 2146435072;
	setp.ne.s32 	%p314, %r627, 2146435072;
	@%p314 bra 	$L__BB2_227;
	setp.num.f64 	%p315, %fd227, %fd227;
	setp.num.f64 	%p316, %fd228, %fd228;
	and.pred  	%p317, %p315, %p316;
	@%p317 bra 	$L__BB2_223;
	add.rn.f64 	%fd2725, %fd227, %fd228;
	bra.uni 	$L__BB2_227;
$L__BB2_223:
	abs.f64 	%fd2495, %fd228;
	setp.neu.f64 	%p318, %fd2495, 0d7FF0000000000000;
	@%p318 bra 	$L__BB2_225;
	setp.gt.f64 	%p323, %fd229, 0d3FF0000000000000;
	selp.b32 	%r635, 2146435072, 0, %p323;
	setp.lt.s32 	%p324, %r166, 0;
	xor.b32  	%r636, %r635, 2146435072;
	selp.b32 	%r637, %r636, %r635, %p324;
	setp.eq.f64 	%p325, %fd227, 0dBFF0000000000000;
	selp.b32 	%r638, 1072693248, %r637, %p325;
	mov.b32 	%r639, 0;
	mov.b64 	%fd2725, {%r639, %r638};
	bra.uni 	$L__BB2_227;
$L__BB2_225:
	setp.neu.f64 	%p319, %fd229, 0d7FF0000000000000;
	@%p319 bra 	$L__BB2_227;
	setp.lt.s32 	%p320, %r165, 0;
	setp.lt.s32 	%p321, %r166, 0;
	selp.b32 	%r628, 0, 2146435072, %p321;
	and.b32  	%r629, %r166, 2147483647;
	setp.ne.s32 	%p322, %r629, 1071644672;
	or.b32  	%r630, %r628, -2147483648;
	selp.b32 	%r631, %r630, %r628, %p322;
	selp.b32 	%r632, %r631, %r628, %p15;
	selp.b32 	%r633, %r632, %r628, %p320;
	mov.b32 	%r634, 0;
	mov.b64 	%fd2725, {%r634, %r633};
$L__BB2_227:
	setp.eq.f64 	%p326, %fd227, 0d3FF0000000000000;
	setp.eq.f64 	%p327, %fd228, 0d0000000000000000;
	selp.f64 	%fd2496, 0d3FF0000000000000, %fd2725, %p327;
	selp.f64 	%fd2497, 0d3FF0000000000000, %fd2496, %p326;
	mul.f64 	%fd237, %fd226, %fd2497;
	ld.global.f64 	%fd238, [%rd4];
	ld.global.f64 	%fd2498, [%rd9];
	div.rn.f64 	%fd2499, %fd2498, %fd295;
	add.f64 	%fd239, %fd2499, 0dBFF0000000000000;
	{
	.reg .b32 %temp; 
	mov.b64 	{%temp, %r167}, %fd238;
	}
	{
	.reg .b32 %temp; 
	mov.b64 	{%temp, %r168}, %fd239;
	}
	shr.u32 	%r640, %r168, 20;
	and.b32  	%r641, %r640, 2047;
	add.s32 	%r642, %r641, -1012;
	mov.b64 	%rd94, %fd239;
	shl.b64 	%rd13, %rd94, %r642;
	setp.eq.s64 	%p18, %rd13, -9223372036854775808;
	abs.f64 	%fd240, %fd238;
	setp.neu.f64 	%p328, %fd238, 0d0000000000000000;
	@%p328 bra 	$L__BB2_229;
	setp.eq.s64 	%p331, %rd13, -9223372036854775808;
	abs.f64 	%fd2508, %fd239;
	setp.neu.f64 	%p332, %fd2508, 0d3FE0000000000000;
	and.pred  	%p18, %p332, %p331;
	selp.b32 	%r643, %r167, 0, %p18;
	setp.lt.s32 	%p333, %r168, 0;
	or.b32  	%r644, %r643, 2146435072;
	selp.b32 	%r645, %r644, %r643, %p333;
	mov.b32 	%r646, 0;
	mov.b64 	%fd2727, {%r646, %r645};
	bra.uni 	$L__BB2_230;
$L__BB2_229:
	{ // callseq 20, 0
	.param .b64 param0;
	st.param.f64 	[param0], %fd240;
	.param .b64 param1;
	st.param.f64 	[param1], %fd239;
	.param .b64 retval0;
	call.uni (retval0), 
	__internal_accurate_pow, 
	(
	param0, 
	param1
	);
	ld.param.f64 	%fd2500, [retval0];
	} // callseq 20
	setp.lt.s32 	%p329, %r167, 0;
	cvt.rzi.f64.f64 	%fd2502, %fd239;
	setp.neu.f64 	%p330, %fd239, %fd2502;
	neg.f64 	%fd2504, %fd2500;
	selp.f64 	%fd2505, %fd2504, %fd2500, %p18;
	selp.f64 	%fd2506, %fd2505, %fd2500, %p329;
	selp.f64 	%fd2507, 0dFFF8000000000000, %fd2506, %p330;
	selp.f64 	%fd2727, %fd2507, %fd2506, %p329;
$L__BB2_230:
	add.f64 	%fd2509, %fd238, %fd239;
	{
	.reg .b32 %temp; 
	mov.b64 	{%temp, %r647}, %fd2509;
	}
	and.b32  	%r648, %r647, 2146435072;
	setp.ne.s32 	%p334, %r648, 2146435072;
	@%p334 bra 	$L__BB2_237;
	setp.num.f64 	%p335, %fd238, %fd238;
	setp.num.f64 	%p336, %fd239, %fd239;
	and.pred  	%p337, %p335, %p336;
	@%p337 bra 	$L__BB2_233;
	add.rn.f64 	%fd2727, %fd238, %fd239;
	bra.uni 	$L__BB2_237;
$L__BB2_233:
	abs.f64 	%fd2510, %fd239;
	setp.neu.f64 	%p338, %fd2510, 0d7FF0000000000000;
	@%p338 bra 	$L__BB2_235;
	setp.gt.f64 	%p343, %fd240, 0d3FF0000000000000;
	selp.b32 	%r656, 2146435072, 0, %p343;
	setp.lt.s32 	%p344, %r168, 0;
	xor.b32  	%r657, %r656, 2146435072;
	selp.b32 	%r658, %r657, %r656, %p344;
	setp.eq.f64 	%p345, %fd238, 0dBFF0000000000000;
	selp.b32 	%r659, 1072693248, %r658, %p345;
	mov.b32 	%r660, 0;
	mov.b64 	%fd2727, {%r660, %r659};
	bra.uni 	$L__BB2_237;
$L__BB2_235:
	setp.neu.f64 	%p339, %fd240, 0d7FF0000000000000;
	@%p339 bra 	$L__BB2_237;
	setp.lt.s32 	%p340, %r167, 0;
	setp.lt.s32 	%p341, %r168, 0;
	selp.b32 	%r649, 0, 2146435072, %p341;
	and.b32  	%r650, %r168, 2147483647;
	setp.ne.s32 	%p342, %r650, 1071644672;
	or.b32  	%r651, %r649, -2147483648;
	selp.b32 	%r652, %r651, %r649, %p342;
	selp.b32 	%r653, %r652, %r649, %p18;
	selp.b32 	%r654, %r653, %r649, %p340;
	mov.b32 	%r655, 0;
	mov.b64 	%fd2727, {%r655, %r654};
$L__BB2_237:
	setp.eq.f64 	%p346, %fd238, 0d3FF0000000000000;
	setp.eq.f64 	%p347, %fd239, 0d0000000000000000;
	selp.f64 	%fd2511, 0d3FF0000000000000, %fd2727, %p347;
	selp.f64 	%fd2512, 0d3FF0000000000000, %fd2511, %p346;
	mul.f64 	%fd2513, %fd237, %fd2512;
	div.rn.f64 	%fd2728, %fd2513, %fd215;
	bar.sync 	0;
	{
	.reg .b32 %temp; 
	mov.b64 	{%temp, %r780}, %fd2728;
	}
	{
	.reg .b32 %temp; 
	mov.b64 	{%r781, %temp}, %fd2728;
	}
	setp.gt.s32 	%p348, %r780, 1048575;
	mov.b32 	%r782, -1023;
	@%p348 bra 	$L__BB2_239;
	mul.f64 	%fd2728, %fd2728, 0d4350000000000000;
	{
	.reg .b32 %temp; 
	mov.b64 	{%temp, %r780}, %fd2728;
	}
	{
	.reg .b32 %temp; 
	mov.b64 	{%r781, %temp}, %fd2728;
	}
	mov.b32 	%r782, -1077;
$L__BB2_239:
	add.s32 	%r663, %r780, -1;
	setp.gt.u32 	%p349, %r663, 2146435070;
	@%p349 bra 	$L__BB2_243;
	shr.u32 	%r666, %r780, 20;
	add.s32 	%r783, %r782, %r666;
	and.b32  	%r667, %r780, 1048575;
	or.b32  	%r668, %r667, 1072693248;
	mov.b64 	%fd2729, {%r781, %r668};
	setp.lt.u32 	%p351, %r668, 1073127583;
	@%p351 bra 	$L__BB2_242;
	{
	.reg .b32 %temp; 
	mov.b64 	{%r669, %temp}, %fd2729;
	}
	{
	.reg .b32 %temp; 
	mov.b64 	{%temp, %r670}, %fd2729;
	}
	add.s32 	%r671, %r670, -1048576;
	mov.b64 	%fd2729, {%r669, %r671};
	add.s32 	%r783, %r783, 1;
$L__BB2_242:
	add.f64 	%fd2515, %fd2729, 0dBFF0000000000000;
	add.f64 	%fd2516, %fd2729, 0d3FF0000000000000;
	rcp.approx.ftz.f64 	%fd2517, %fd2516;
	neg.f64 	%fd2518, %fd2516;
	fma.rn.f64 	%fd2519, %fd2518, %fd2517, 0d3FF0000000000000;
	fma.rn.f64 	%fd2520, %fd2519, %fd2519, %fd2519;
	fma.rn.f64 	%fd2521, %fd2520, %fd2517, %fd2517;
	mul.f64 	%fd2522, %fd2515, %fd2521;
	fma.rn.f64 	%fd2523, %fd2515, %fd2521, %fd2522;
	mul.f64 	%fd2524, %fd2523, %fd2523;
	fma.rn.f64 	%fd2525, %fd2524, 0d3EB1380B3AE80F1E, 0d3ED0EE258B7A8B04;
	fma.rn.f64 	%fd2526, %fd2525, %fd2524, 0d3EF3B2669F02676F;
	fma.rn.f64 	%fd2527, %fd2526, %fd2524, 0d3F1745CBA9AB0956;
	fma.rn.f64 	%fd2528, %fd2527, %fd2524, 0d3F3C71C72D1B5154;
	fma.rn.f64 	%fd2529, %fd2528, %fd2524, 0d3F624924923BE72D;
	fma.rn.f64 	%fd2530, %fd2529, %fd2524, 0d3F8999999999A3C4;
	fma.rn.f64 	%fd2531, %fd2530, %fd2524, 0d3FB5555555555554;
	sub.f64 	%fd2532, %fd2515, %fd2523;
	add.f64 	%fd2533, %fd2532, %fd2532;
	neg.f64 	%fd2534, %fd2523;
	fma.rn.f64 	%fd2535, %fd2534, %fd2515, %fd2533;
	mul.f64 	%fd2536, %fd2521, %fd2535;
	mul.f64 	%fd2537, %fd2524, %fd2531;
	fma.rn.f64 	%fd2538, %fd2537, %fd2523, %fd2536;
	xor.b32  	%r672, %r783, -2147483648;
	mov.b32 	%r673, 1127219200;
	mov.b64 	%fd2539, {%r672, %r673};
	mov.b32 	%r674, -2147483648;
	mov.b64 	%fd2540, {%r674, %r673};
	sub.f64 	%fd2541, %fd2539, %fd2540;
	fma.rn.f64 	%fd2542, %fd2541, 0d3FE62E42FEFA39EF, %fd2523;
	fma.rn.f64 	%fd2543, %fd2541, 0dBFE62E42FEFA39EF, %fd2542;
	sub.f64 	%fd2544, %fd2543, %fd2523;
	sub.f64 	%fd2545, %fd2538, %fd2544;
	fma.rn.f64 	%fd2546, %fd2541, 0d3C7ABC9E3B39803F, %fd2545;
	add.f64 	%fd2730, %fd2542, %fd2546;
	bra.uni 	$L__BB2_244;
$L__BB2_243:
	fma.rn.f64 	%fd2514, %fd2728, 0d7FF0000000000000, 0d7FF0000000000000;
	{
	.reg .b32 %temp; 
	mov.b64 	{%temp, %r664}, %fd2728;
	}
	and.b32  	%r665, %r664, 2147483647;
	setp.eq.s32 	%p350, %r665, 0;
	selp.f64 	%fd2730, 0dFFF0000000000000, %fd2514, %p350;
$L__BB2_244:
	cvta.to.global.u64 	%rd95, %rd21;
	mul.wide.s32 	%rd96, %r1, 8;
	add.s64 	%rd97, %rd95, %rd96;
	ld.global.f64 	%fd2731, [%rd97];
	{
	.reg .b32 %temp; 
	mov.b64 	{%temp, %r784}, %fd2731;
	}
	{
	.reg .b32 %temp; 
	mov.b64 	{%r785, %temp}, %fd2731;
	}
	setp.gt.s32 	%p352, %r784, 1048575;
	mov.b32 	%r786, -1023;
	@%p352 bra 	$L__BB2_246;
	mul.f64 	%fd2731, %fd2731, 0d4350000000000000;
	{
	.reg .b32 %temp; 
	mov.b64 	{%temp, %r784}, %fd2731;
	}
	{
	.reg .b32 %temp; 
	mov.b64 	{%r785, %temp}, %fd2731;
	}
	mov.b32 	%r786, -1077;
$L__BB2_246:
	add.s32 	%r677, %r784, -1;
	setp.gt.u32 	%p353, %r677, 2146435070;
	@%p353 bra 	$L__BB2_250;
	shr.u32 	%r680, %r784, 20;
	add.s32 	%r787, %r786, %r680;
	and.b32  	%r681, %r784, 1048575;
	or.b32  	%r682, %r681, 1072693248;
	mov.b64 	%fd2732, {%r785, %r682};
	setp.lt.u32 	%p355, %r682, 1073127583;
	@%p355 bra 	$L__BB2_249;
	{
	.reg .b32 %temp; 
	mov.b64 	{%r683, %temp}, %fd2732;
	}
	{
	.reg .b32 %temp; 
	mov.b64 	{%temp, %r684}, %fd2732;
	}
	add.s32 	%r685, %r684, -1048576;
	mov.b64 	%fd2732, {%r683, %r685};
	add.s32 	%r787, %r787, 1;
$L__BB2_249:
	add.f64 	%fd2548, %fd2732, 0dBFF0000000000000;
	add.f64 	%fd2549, %fd2732, 0d3FF0000000000000;
	rcp.approx.ftz.f64 	%fd2550, %fd2549;
	neg.f64 	%fd2551, %fd2549;
	fma.rn.f64 	%fd2552, %fd2551, %fd2550, 0d3FF0000000000000;
	fma.rn.f64 	%fd2553, %fd2552, %fd2552, %fd2552;
	fma.rn.f64 	%fd2554, %fd2553, %fd2550, %fd2550;
	mul.f64 	%fd2555, %fd2548, %fd2554;
	fma.rn.f64 	%fd2556, %fd2548, %fd2554, %fd2555;
	mul.f64 	%fd2557, %fd2556, %fd2556;
	fma.rn.f64 	%fd2558, %fd2557, 0d3EB1380B3AE80F1E, 0d3ED0EE258B7A8B04;
	fma.rn.f64 	%fd2559, %fd2558, %fd2557, 0d3EF3B2669F02676F;
	fma.rn.f64 	%fd2560, %fd2559, %fd2557, 0d3F1745CBA9AB0956;
	fma.rn.f64 	%fd2561, %fd2560, %fd2557, 0d3F3C71C72D1B5154;
	fma.rn.f64 	%fd2562, %fd2561, %fd2557, 0d3F624924923BE72D;
	fma.rn.f64 	%fd2563, %fd2562, %fd2557, 0d3F8999999999A3C4;
	fma.rn.f64 	%fd2564, %fd2563, %fd2557, 0d3FB5555555555554;
	sub.f64 	%fd2565, %fd2548, %fd2556;
	add.f64 	%fd2566, %fd2565, %fd2565;
	neg.f64 	%fd2567, %fd2556;
	fma.rn.f64 	%fd2568, %fd2567, %fd2548, %fd2566;
	mul.f64 	%fd2569, %fd2554, %fd2568;
	mul.f64 	%fd2570, %fd2557, %fd2564;
	fma.rn.f64 	%fd2571, %fd2570, %fd2556, %fd2569;
	xor.b32  	%r686, %r787, -2147483648;
	mov.b32 	%r687, 1127219200;
	mov.b64 	%fd2572, {%r686, %r687};
	mov.b32 	%r688, -2147483648;
	mov.b64 	%fd2573, {%r688, %r687};
	sub.f64 	%fd2574, %fd2572, %fd2573;
	fma.rn.f64 	%fd2575, %fd2574, 0d3FE62E42FEFA39EF, %fd2556;
	fma.rn.f64 	%fd2576, %fd2574, 0dBFE62E42FEFA39EF, %fd2575;
	sub.f64 	%fd2577, %fd2576, %fd2556;
	sub.f64 	%fd2578, %fd2571, %fd2577;
	fma.rn.f64 	%fd2579, %fd2574, 0d3C7ABC9E3B39803F, %fd2578;
	add.f64 	%fd2733, %fd2575, %fd2579;
	bra.uni 	$L__BB2_251;
$L__BB2_250:
	fma.rn.f64 	%fd2547, %fd2731, 0d7FF0000000000000, 0d7FF0000000000000;
	{
	.reg .b32 %temp; 
	mov.b64 	{%temp, %r678}, %fd2731;
	}
	and.b32  	%r679, %r678, 2147483647;
	setp.eq.s32 	%p354, %r679, 0;
	selp.f64 	%fd2733, 0dFFF0000000000000, %fd2547, %p354;
$L__BB2_251:
	add.f64 	%fd266, %fd2730, %fd2733;
	{
	.reg .b32 %temp; 
	mov.b64 	{%temp, %r788}, %fd2734;
	}
	{
	.reg .b32 %temp; 
	mov.b64 	{%r789, %temp}, %fd2734;
	}
	setp.gt.s32 	%p356, %r788, 1048575;
	mov.b32 	%r790, -1023;
	@%p356 bra 	$L__BB2_253;
	mul.f64 	%fd2734, %fd2734, 0d4350000000000000;
	{
	.reg .b32 %temp; 
	mov.b64 	{%temp, %r788}, %fd2734;
	}
	{
	.reg .b32 %temp; 
	mov.b64 	{%r789, %temp}, %fd2734;
	}
	mov.b32 	%r790, -1077;
$L__BB2_253:
	add.s32 	%r691, %r788, -1;
	setp.gt.u32 	%p357, %r691, 2146435070;
	@%p357 bra 	$L__BB2_257;
	shr.u32 	%r694, %r788, 20;
	add.s32 	%r791, %r790, %r694;
	and.b32  	%r695, %r788, 1048575;
	or.b32  	%r696, %r695, 1072693248;
	mov.b64 	%fd2735, {%r789, %r696};
	setp.lt.u32 	%p359, %r696, 1073127583;
	@%p359 bra 	$L__BB2_256;
	{
	.reg .b32 %temp; 
	mov.b64 	{%r697, %temp}, %fd2735;
	}
	{
	.reg .b32 %temp; 
	mov.b64 	{%temp, %r698}, %fd2735;
	}
	add.s32 	%r699, %r698, -1048576;
	mov.b64 	%fd2735, {%r697, %r699};
	add.s32 	%r791, %r791, 1;
$L__BB2_256:
	add.f64 	%fd2581, %fd2735, 0dBFF0000000000000;
	add.f64 	%fd2582, %fd2735, 0d3FF0000000000000;
	rcp.approx.ftz.f64 	%fd2583, %fd2582;
	neg.f64 	%fd2584, %fd2582;
	fma.rn.f64 	%fd2585, %fd2584, %fd2583, 0d3FF0000000000000;
	fma.rn.f64 	%fd2586, %fd2585, %fd2585, %fd2585;
	fma.rn.f64 	%fd2587, %fd2586, %fd2583, %fd2583;
	mul.f64 	%fd2588, %fd2581, %fd2587;
	fma.rn.f64 	%fd2589, %fd2581, %fd2587, %fd2588;
	mul.f64 	%fd2590, %fd2589, %fd2589;
	fma.rn.f64 	%fd2591, %fd2590, 0d3EB1380B3AE80F1E, 0d3ED0EE258B7A8B04;
	fma.rn.f64 	%fd2592, %fd2591, %fd2590, 0d3EF3B2669F02676F;
	fma.rn.f64 	%fd2593, %fd2592, %fd2590, 0d3F1745CBA9AB0956;
	fma.rn.f64 	%fd2594, %fd2593, %fd2590, 0d3F3C71C72D1B5154;
	fma.rn.f64 	%fd2595, %fd2594, %fd2590, 0d3F624924923BE72D;
	fma.rn.f64 	%fd2596, %fd2595, %fd2590, 0d3F8999999999A3C4;
	fma.rn.f64 	%fd2597, %fd2596, %fd2590, 0d3FB5555555555554;
	sub.f64 	%fd2598, %fd2581, %fd2589;
	add.f64 	%fd2599, %fd2598, %fd2598;
	neg.f64 	%fd2600, %fd2589;
	fma.rn.f64 	%fd2601, %fd2600, %fd2581, %fd2599;
	mul.f64 	%fd2602, %fd2587, %fd2601;
	mul.f64 	%fd2603, %fd2590, %fd2597;
	fma.rn.f64 	%fd2604, %fd2603, %fd2589, %fd2602;
	xor.b32  	%r700, %r791, -2147483648;
	mov.b32 	%r701, 1127219200;
	mov.b64 	%fd2605, {%r700, %r701};
	mov.b32 	%r702, -2147483648;
	mov.b64 	%fd2606, {%r702, %r701};
	sub.f64 	%fd2607, %fd2605, %fd2606;
	fma.rn.f64 	%fd2608, %fd2607, 0d3FE62E42FEFA39EF, %fd2589;
	fma.rn.f64 	%fd2609, %fd2607, 0dBFE62E42FEFA39EF, %fd2608;
	sub.f64 	%fd2610, %fd2609, %fd2589;
	sub.f64 	%fd2611, %fd2604, %fd2610;
	fma.rn.f64 	%fd2612, %fd2607, 0d3C7ABC9E3B39803F, %fd2611;
	add.f64 	%fd2736, %fd2608, %fd2612;
	bra.uni 	$L__BB2_258;
$L__BB2_257:
	fma.rn.f64 	%fd2580, %fd2734, 0d7FF0000000000000, 0d7FF0000000000000;
	{
	.reg .b32 %temp; 
	mov.b64 	{%temp, %r692}, %fd2734;
	}
	and.b32  	%r693, %r692, 2147483647;
	setp.eq.s32 	%p358, %r693, 0;
	selp.f64 	%fd2736, 0dFFF0000000000000, %fd2580, %p358;
$L__BB2_258:
	ld.param.u64 	%rd108, [_Z6calacpPdS_S_S_S_S_iS_S_S_S_P17curandStateXORWOWdS__param_8];
	sub.f64 	%fd275, %fd266, %fd2736;
	cvta.to.global.u64 	%rd98, %rd108;
	add.s64 	%rd100, %rd98, %rd96;
	ld.global.f64 	%fd2737, [%rd100];
	{
	.reg .b32 %temp; 
	mov.b64 	{%temp, %r792}, %fd2737;
	}
	{
	.reg .b32 %temp; 
	mov.b64 	{%r793, %temp}, %fd2737;
	}
	setp.gt.s32 	%p360, %r792, 1048575;
	mov.b32 	%r794, -1023;
	@%p360 bra 	$L__BB2_260;
	mul.f64 	%fd2737, %fd2737, 0d4350000000000000;
	{
	.reg .b32 %temp; 
	mov.b64 	{%temp, %r792}, %fd2737;
	}
	{
	.reg .b32 %temp; 
	mov.b64 	{%r793, %temp}, %fd2737;
	}
	mov.b32 	%r794, -1077;
$L__BB2_260:
	add.s32 	%r705, %r792, -1;
	setp.gt.u32 	%p361, %r705, 2146435070;
	@%p361 bra 	$L__BB2_264;
	shr.u32 	%r708, %r792, 20;
	add.s32 	%r795, %r794, %r708;
	and.b32  	%r709, %r792, 1048575;
	or.b32  	%r710, %r709, 1072693248;
	mov.b64 	%fd2738, {%r793, %r710};
	setp.lt.u32 	%p363, %r710, 1073127583;
	@%p363 bra 	$L__BB2_263;
	{
	.reg .b32 %temp; 
	mov.b64 	{%r711, %temp}, %fd2738;
	}
	{
	.reg .b32 %temp; 
	mov.b64 	{%temp, %r712}, %fd2738;
	}
	add.s32 	%r713, %r712, -1048576;
	mov.b64 	%fd2738, {%r711, %r713};
	add.s32 	%r795, %r795, 1;
$L__BB2_263:
	add.f64 	%fd2614, %fd2738, 0dBFF0000000000000;
	add.f64 	%fd2615, %fd2738, 0d3FF0000000000000;
	rcp.approx.ftz.f64 	%fd2616, %fd2615;
	neg.f64 	%fd2617, %fd2615;
	fma.rn.f64 	%fd2618, %fd2617, %fd2616, 0d3FF0000000000000;
	fma.rn.f64 	%fd2619, %fd2618, %fd2618, %fd2618;
	fma.rn.f64 	%fd2620, %fd2619, %fd2616, %fd2616;
	mul.f64 	%fd2621, %fd2614, %fd2620;
	fma.rn.f64 	%fd2622, %fd2614, %fd2620, %fd2621;
	mul.f64 	%fd2623, %fd2622, %fd2622;
	fma.rn.f64 	%fd2624, %fd2623, 0d3EB1380B3AE80F1E, 0d3ED0EE258B7A8B04;
	fma.rn.f64 	%fd2625, %fd2624, %fd2623, 0d3EF3B2669F02676F;
	fma.rn.f64 	%fd2626, %fd2625, %fd2623, 0d3F1745CBA9AB0956;
	fma.rn.f64 	%fd2627, %fd2626, %fd2623, 0d3F3C71C72D1B5154;
	fma.rn.f64 	%fd2628, %fd2627, %fd2623, 0d3F624924923BE72D;
	fma.rn.f64 	%fd2629, %fd2628, %fd2623, 0d3F8999999999A3C4;
	fma.rn.f64 	%fd2630, %fd2629, %fd2623, 0d3FB5555555555554;
	sub.f64 	%fd2631, %fd2614, %fd2622;
	add.f64 	%fd2632, %fd2631, %fd2631;
	neg.f64 	%fd2633, %fd2622;
	fma.rn.f64 	%fd2634, %fd2633, %fd2614, %fd2632;
	mul.f64 	%fd2635, %fd2620, %fd2634;
	mul.f64 	%fd2636, %fd2623, %fd2630;
	fma.rn.f64 	%fd2637, %fd2636, %fd2622, %fd2635;
	xor.b32  	%r714, %r795, -2147483648;
	mov.b32 	%r715, 1127219200;
	mov.b64 	%fd2638, {%r714, %r715};
	mov.b32 	%r716, -2147483648;
	mov.b64 	%fd2639, {%r716, %r715};
	sub.f64 	%fd2640, %fd2638, %fd2639;
	fma.rn.f64 	%fd2641, %fd2640, 0d3FE62E42FEFA39EF, %fd2622;
	fma.rn.f64 	%fd2642, %fd2640, 0dBFE62E42FEFA39EF, %fd2641;
	sub.f64 	%fd2643, %fd2642, %fd2622;
	sub.f64 	%fd2644, %fd2637, %fd2643;
	fma.rn.f64 	%fd2645, %fd2640, 0d3C7ABC9E3B39803F, %fd2644;
	add.f64 	%fd2739, %fd2641, %fd2645;
	bra.uni 	$L__BB2_265;
$L__BB2_264:
	fma.rn.f64 	%fd2613, %fd2737, 0d7FF0000000000000, 0d7FF0000000000000;
	{
	.reg .b32 %temp; 
	mov.b64 	{%temp, %r706}, %fd2737;
	}
	and.b32  	%r707, %r706, 2147483647;
	setp.eq.s32 	%p362, %r707, 0;
	selp.f64 	%fd2739, 0dFFF0000000000000, %fd2613, %p362;
$L__BB2_265:
	ld.param.u64 	%rd109, [_Z6calacpPdS_S_S_S_S_iS_S_S_S_P17curandStateXORWOWdS__param_9];
	sub.f64 	%fd2646, %fd275, %fd2739;
	cvta.to.global.u64 	%rd101, %rd24;
	add.s64 	%rd14, %rd101, %rd96;
	st.global.f64 	[%rd14], %fd2646;
	shr.u32 	%r718, %r3, 2;
	xor.b32  	%r719, %r718, %r3;
	shl.b32 	%r720, %r4, 4;
	shl.b32 	%r721, %r719, 1;
	xor.b32  	%r722, %r720, %r721;
	xor.b32  	%r723, %r722, %r4;
	xor.b32  	%r724, %r723, %r719;
	add.s32 	%r725, %r2, %r724;
	add.s32 	%r726, %r725, 362437;
	cvt.rn.f32.u32 	%f25, %r726;
	fma.rn.f32 	%f26, %f25, 0f2F800000, 0f2F000000;
	cvt.f64.f32 	%fd285, %f26;
	cvta.to.global.u64 	%rd103, %rd109;
	add.s64 	%rd104, %rd103, %rd96;
	st.global.f64 	[%rd104], %fd285;
	{
	.reg .b32 %temp; 
	mov.b64 	{%temp, %r796}, %fd285;
	}
	{
	.reg .b32 %temp; 
	mov.b64 	{%r797, %temp}, %fd285;
	}
	setp.gt.s32 	%p364, %r796, 1048575;
	mov.b32 	%r798, -1023;
	mov.f64 	%fd2740, %fd285;
	@%p364 bra 	$L__BB2_267;
	mul.f64 	%fd2740, %fd285, 0d4350000000000000;
	{
	.reg .b32 %temp; 
	mov.b64 	{%temp, %r796}, %fd2740;
	}
	{
	.reg .b32 %temp; 
	mov.b64 	{%r797, %temp}, %fd2740;
	}
	mov.b32 	%r798, -1077;
$L__BB2_267:
	add.s32 	%r728, %r796, -1;
	setp.gt.u32 	%p365, %r728, 2146435070;
	@%p365 bra 	$L__BB2_271;
	shr.u32 	%r731, %r796, 20;
	add.s32 	%r799, %r798, %r731;
	and.b32  	%r732, %r796, 1048575;
	or.b32  	%r733, %r732, 1072693248;
	mov.b64 	%fd2741, {%r797, %r733};
	setp.lt.u32 	%p367, %r733, 1073127583;
	@%p367 bra 	$L__BB2_270;
	{
	.reg .b32 %temp; 
	mov.b64 	{%r734, %temp}, %fd2741;
	}
	{
	.reg .b32 %temp; 
	mov.b64 	{%temp, %r735}, %fd2741;
	}
	add.s32 	%r736, %r735, -1048576;
	mov.b64 	%fd2741, {%r734, %r736};
	add.s32 	%r799, %r799, 1;
$L__BB2_270:
	add.f64 	%fd2648, %fd2741, 0dBFF0000000000000;
	add.f64 	%fd2649, %fd2741, 0d3FF0000000000000;
	rcp.approx.ftz.f64 	%fd2650, %fd2649;
	neg.f64 	%fd2651, %fd2649;
	fma.rn.f64 	%fd2652, %fd2651, %fd2650, 0d3FF0000000000000;
	fma.rn.f64 	%fd2653, %fd2652, %fd2652, %fd2652;
	fma.rn.f64 	%fd2654, %fd2653, %fd2650, %fd2650;
	mul.f64 	%fd2655, %fd2648, %fd2654;
	fma.rn.f64 	%fd2656, %fd2648, %fd2654, %fd2655;
	mul.f64 	%fd2657, %fd2656, %fd2656;
	fma.rn.f64 	%fd2658, %fd2657, 0d3EB1380B3AE80F1E, 0d3ED0EE258B7A8B04;
	fma.rn.f64 	%fd2659, %fd2658, %fd2657, 0d3EF3B2669F02676F;
	fma.rn.f64 	%fd2660, %fd2659, %fd2657, 0d3F1745CBA9AB0956;
	fma.rn.f64 	%fd2661, %fd2660, %fd2657, 0d3F3C71C72D1B5154;
	fma.rn.f64 	%fd2662, %fd2661, %fd2657, 0d3F624924923BE72D;
	fma.rn.f64 	%fd2663, %fd2662, %fd2657, 0d3F8999999999A3C4;
	fma.rn.f64 	%fd2664, %fd2663, %fd2657, 0d3FB5555555555554;
	sub.f64 	%fd2665, %fd2648, %fd2656;
	add.f64 	%fd2666, %fd2665, %fd2665;
	neg.f64 	%fd2667, %fd2656;
	fma.rn.f64 	%fd2668, %fd2667, %fd2648, %fd2666;
	mul.f64 	%fd2669, %fd2654, %fd2668;
	mul.f64 	%fd2670, %fd2657, %fd2664;
	fma.rn.f64 	%fd2671, %fd2670, %fd2656, %fd2669;
	xor.b32  	%r737, %r799, -2147483648;
	mov.b32 	%r738, 1127219200;
	mov.b64 	%fd2672, {%r737, %r738};
	mov.b32 	%r739, -2147483648;
	mov.b64 	%fd2673, {%r739, %r738};
	sub.f64 	%fd2674, %fd2672, %fd2673;
	fma.rn.f64 	%fd2675, %fd2674, 0d3FE62E42FEFA39EF, %fd2656;
	fma.rn.f64 	%fd2676, %fd2674, 0dBFE62E42FEFA39EF, %fd2675;
	sub.f64 	%fd2677, %fd2676, %fd2656;
	sub.f64 	%fd2678, %fd2671, %fd2677;
	fma.rn.f64 	%fd2679, %fd2674, 0d3C7ABC9E3B39803F, %fd2678;
	add.f64 	%fd2742, %fd2675, %fd2679;
	bra.uni 	$L__BB2_272;
$L__BB2_271:
	fma.rn.f64 	%fd2647, %fd2740, 0d7FF0000000000000, 0d7FF0000000000000;
	{
	.reg .b32 %temp; 
	mov.b64 	{%temp, %r729}, %fd2740;
	}
	and.b32  	%r730, %r729, 2147483647;
	setp.eq.s32 	%p366, %r730, 0;
	selp.f64 	%fd2742, 0dFFF0000000000000, %fd2647, %p366;
$L__BB2_272:
	ld.global.f64 	%fd294, [%rd14];
	setp.geu.f64 	%p368, %fd2742, %fd294;
	@%p368 bra 	$L__BB2_274;
	ld.param.u64 	%rd110, [_Z6calacpPdS_S_S_S_S_iS_S_S_S_P17curandStateXORWOWdS__param_13];
	setp.gt.f64 	%p369, %fd294, %fd285;
	ld.global.f64 	%fd2680, [%rd5];
	st.global.f64 	[%rd2], %fd2680;
	ld.global.f64 	%fd2681, [%rd7];
	st.global.f64 	[%rd3], %fd2681;
	ld.global.f64 	%fd2682, [%rd9];
	st.global.f64 	[%rd4], %fd2682;
	selp.f64 	%fd2683, 0d3FF0000000000000, 0d0000000000000000, %p369;
	cvta.to.global.u64 	%rd105, %rd110;
	add.s64 	%rd107, %rd105, %rd96;
	st.global.f64 	[%rd107], %fd2683;
$L__BB2_274:
	ret;

}
	// .globl	_Z8calalphaPdS_S_S_S_S_S_ddddiS_S_S_S_S_S_
.visible .entry _Z8calalphaPdS_S_S_S_S_S_ddddiS_S_S_S_S_S_(
	.param .u64 .ptr .align 1 _Z8calalphaPdS_S_S_S_S_S_ddddiS_S_S_S_S_S__param_0,
	.param .u64 .ptr .align 1 _Z8calalphaPdS_S_S_S_S_S_ddddiS_S_S_S_S_S__param_1,
	.param .u64 .ptr .align 1 _Z8calalphaPdS_S_S_S_S_S_ddddiS_S_S_S_S_S__param_2,
	.param .u64 .ptr .align 1 _Z8calalphaPdS_S_S_S_S_S_ddddiS_S_S_S_S_S__param_3,
	.param .u64 .ptr .align 1 _Z8calalphaPdS_S_S_S_S_S_ddddiS_S_S_S_S_S__param_4,
	.param .u64 .ptr .align 1 _Z8calalphaPdS_S_S_S_S_S_ddddiS_S_S_S_S_S__param_5,
	.param .u64 .ptr .align 1 _Z8calalphaPdS_S_S_S_S_S_ddddiS_S_S_S_S_S__param_6,
	.param .f64 _Z8calalphaPdS_S_S_S_S_S_ddddiS_S_S_S_S_S__param_7,
	.param .f64 _Z8calalphaPdS_S_S_S_S_S_ddddiS_S_S_S_S_S__param_8,
	.param .f64 _Z8calalphaPdS_S_S_S_S_S_ddddiS_S_S_S_S_S__param_9,
	.param .f64 _Z8calalphaPdS_S_S_S_S_S_ddddiS_S_S_S_S_S__param_10,
	.param .u32 _Z8calalphaPdS_S_S_S_S_S_ddddiS_S_S_S_S_S__param_11,
	.param .u64 .ptr .align 1 _Z8calalphaPdS_S_S_S_S_S_ddddiS_S_S_S_S_S__param_12,
	.param .u64 .ptr .align 1 _Z8calalphaPdS_S_S_S_S_S_ddddiS_S_S_S_S_S__param_13,
	.param .u64 .ptr .align 1 _Z8calalphaPdS_S_S_S_S_S_ddddiS_S_S_S_S_S__param_14,
	.param .u64 .ptr .align 1 _Z8calalphaPdS_S_S_S_S_S_ddddiS_S_S_S_S_S__param_15,
	.param .u64 .ptr .align 1 _Z8calalphaPdS_S_S_S_S_S_ddddiS_S_S_S_S_S__param_16,
	.param .u64 .ptr .align 1 _Z8calalphaPdS_S_S_S_S_S_ddddiS_S_S_S_S_S__param_17
)
{
	.reg .pred 	%p<218>;
	.reg .b32 	%r<260>;
	.reg .b32 	%f<5>;
	.reg .b64 	%rd<60>;
	.reg .b64 	%fd<313>;

	ld.param.u64 	%rd5, [_Z8calalphaPdS_S_S_S_S_S_ddddiS_S_S_S_S_S__param_0];
	ld.param.u64 	%rd6, [_Z8calalphaPdS_S_S_S_S_S_ddddiS_S_S_S_S_S__param_1];
	ld.param.u64 	%rd7, [_Z8calalphaPdS_S_S_S_S_S_ddddiS_S_S_S_S_S__param_2];
	ld.param.u64 	%rd8, [_Z8calalphaPdS_S_S_S_S_S_ddddiS_S_S_S_S_S__param_3];
	ld.param.u64 	%rd9, [_Z8calalphaPdS_S_S_S_S_S_ddddiS_S_S_S_S_S__param_4];
	ld.param.u64 	%rd11, [_Z8calalphaPdS_S_S_S_S_S_ddddiS_S_S_S_S_S__param_6];
	ld.param.f64 	%fd128, [_Z8calalphaPdS_S_S_S_S_S_ddddiS_S_S_S_S_S__param_7];
	ld.param.f64 	%fd129, [_Z8calalphaPdS_S_S_S_S_S_ddddiS_S_S_S_S_S__param_8];
	ld.param.f64 	%fd130, [_Z8calalphaPdS_S_S_S_S_S_ddddiS_S_S_S_S_S__param_9];
	ld.param.f64 	%fd131, [_Z8calalphaPdS_S_S_S_S_S_ddddiS_S_S_S_S_S__param_10];
	ld.param.u32 	%r27, [_Z8calalphaPdS_S_S_S_S_S_ddddiS_S_S_S_S_S__param_11];
	ld.param.u64 	%rd12, [_Z8calalphaPdS_S_S_S_S_S_ddddiS_S_S_S_S_S__param_12];
	ld.param.u64 	%rd14, [_Z8calalphaPdS_S_S_S_S_S_ddddiS_S_S_S_S_S__param_14];
	ld.param.u64 	%rd15, [_Z8calalphaPdS_S_S_S_S_S_ddddiS_S_S_S_S_S__param_15];
	ld.param.u64 	%rd16, [_Z8calalphaPdS_S_S_S_S_S_ddddiS_S_S_S_S_S__param_16];
	ld.param.u64 	%rd17, [_Z8calalphaPdS_S_S_S_S_S_ddddiS_S_S_S_S_S__param_17];
	mov.u32 	%r28, %tid.x;
	mov.u32 	%r29, %ctaid.x;
	mov.u32 	%r30, %ntid.x;
	mad.lo.s32 	%r1, %r29, %r30, %r28;
	setp.ge.s32 	%p16, %r1, %r27;
	@%p16 bra 	$L__BB3_112;
	cvta.to.global.u64 	%rd18, %rd8;
	mul.wide.s32 	%rd19, %r1, 8;
	add.s64 	%rd20, %rd18, %rd19;
	ld.global.f64 	%fd1, [%rd20];
	{
	.reg .b32 %temp; 
	mov.b64 	{%temp, %r2}, %fd1;
	}
	mov.f64 	%fd132, 0d4000000000000000;
	{
	.reg .b32 %temp; 
	mov.b64 	{%temp, %r31}, %fd132;
	}
	and.b32  	%r4, %r31, 2146435072;
	setp.eq.s32 	%p17, %r4, 1062207488;
	abs.f64 	%fd2, %fd1;
	{ // callseq 21, 0
	.param .b64 param0;
	st.param.f64 	[param0], %fd2;
	.param .b64 param1;
	st.param.f64 	[param1], 0d4000000000000000;
	.param .b64 retval0;
	call.uni (retval0), 
	__internal_accurate_pow, 
	(
	param0, 
	param1
	);
	ld.param.f64 	%fd133, [retval0];
	} // callseq 21
	setp.lt.s32 	%p18, %r2, 0;
	neg.f64 	%fd135, %fd133;
	selp.f64 	%fd136, %fd135, %fd133, %p17;
	selp.f64 	%fd288, %fd136, %fd133, %p18;
	setp.neu.f64 	%p19, %fd1, 0d0000000000000000;
	@%p19 bra 	$L__BB3_3;
	selp.b32 	%r32, %r2, 0, %p17;
	setp.lt.s32 	%p21, %r31, 0;
	or.b32  	%r33, %r32, 2146435072;
	selp.b32 	%r34, %r33, %r32, %p21;
	mov.b32 	%r35, 0;
	mov.b64 	%fd288, {%r35, %r34};
$L__BB3_3:
	add.f64 	%fd137, %fd1, 0d4000000000000000;
	{
	.reg .b32 %temp; 
	mov.b64 	{%temp, %r36}, %fd137;
	}
	and.b32  	%r37, %r36, 2146435072;
	setp.ne.s32 	%p22, %r37, 2146435072;
	@%p22 bra 	$L__BB3_8;
	setp.num.f64 	%p23, %fd1, %fd1;
	@%p23 bra 	$L__BB3_6;
	mov.f64 	%fd138, 0d4000000000000000;
	add.rn.f64 	%fd288, %fd1, %fd138;
	bra.uni 	$L__BB3_8;
$L__BB3_6:
	setp.neu.f64 	%p24, %fd2, 0d7FF0000000000000;
	@%p24 bra 	$L__BB3_8;
	setp.lt.s32 	%p27, %r31, 0;
	selp.b32 	%r39, 0, 2146435072, %p27;
	and.b32  	%r40, %r31, 2147483647;
	setp.ne.s32 	%p28, %r40, 1071644672;
	or.b32  	%r41, %r39, -2147483648;
	selp.b32 	%r42, %r41, %r39, %p28;
	selp.b32 	%r43, %r42, %r39, %p17;
	selp.b32 	%r44, %r43, %r39, %p18;
	mov.b32 	%r45, 0;
	mov.b64 	%fd288, {%r45, %r44};
$L__BB3_8:
	cvta.to.global.u64 	%rd21, %rd9;
	mul.wide.s32 	%rd22, %r1, 8;
	add.s64 	%rd1, %rd21, %rd22;
	ld.global.f64 	%fd9, [%rd1];
	{
	.reg .b32 %temp; 
	mov.b64 	{%temp, %r5}, %fd9;
	}
	abs.f64 	%fd10, %fd9;
	{ // callseq 22, 0
	.param .b64 param0;
	st.param.f64 	[param0], %fd10;
	.param .b64 param1;
	st.param.f64 	[param1], 0d4000000000000000;
	.param .b64 retval0;
	call.uni (retval0), 
	__internal_accurate_pow, 
	(
	param0, 
	param1
	);
	ld.param.f64 	%fd139, [retval0];
	} // callseq 22
	setp.lt.s32 	%p30, %r5, 0;
	neg.f64 	%fd141, %fd139;
	selp.f64 	%fd142, %fd141, %fd139, %p17;
	selp.f64 	%fd290, %fd142, %fd139, %p30;
	setp.neu.f64 	%p31, %fd9, 0d0000000000000000;
	@%p31 bra 	$L__BB3_10;
	selp.b32 	%r47, %r5, 0, %p17;
	setp.lt.s32 	%p33, %r31, 0;
	or.b32  	%r48, %r47, 2146435072;
	selp.b32 	%r49, %r48, %r47, %p33;
	mov.b32 	%r50, 0;
	mov.b64 	%fd290, {%r50, %r49};
$L__BB3_10:
	add.f64 	%fd143, %fd9, 0d4000000000000000;
	{
	.reg .b32 %temp; 
	mov.b64 	{%temp, %r51}, %fd143;
	}
	and.b32  	%r52, %r51, 2146435072;
	setp.ne.s32 	%p34, %r52, 2146435072;
	@%p34 bra 	$L__BB3_15;
	setp.num.f64 	%p35, %fd9, %fd9;
	@%p35 bra 	$L__BB3_13;
	mov.f64 	%fd144, 0d4000000000000000;
	add.rn.f64 	%fd290, %fd9, %fd144;
	bra.uni 	$L__BB3_15;
$L__BB3_13:
	setp.neu.f64 	%p36, %fd10, 0d7FF0000000000000;
	@%p36 bra 	$L__BB3_15;
	setp.lt.s32 	%p39, %r31, 0;
	selp.b32 	%r54, 0, 2146435072, %p39;
	and.b32  	%r55, %r31, 2147483647;
	setp.ne.s32 	%p40, %r55, 1071644672;
	or.b32  	%r56, %r54, -2147483648;
	selp.b32 	%r57, %r56, %r54, %p40;
	selp.b32 	%r58, %r57, %r54, %p17;
	selp.b32 	%r59, %r58, %r54, %p30;
	mov.b32 	%r60, 0;
	mov.b64 	%fd290, {%r60, %r59};
$L__BB3_15:
	setp.eq.f64 	%p41, %fd9, 0d3FF0000000000000;
	selp.f64 	%fd145, 0d3FF0000000000000, %fd290, %p41;
	setp.eq.f64 	%p42, %fd1, 0d3FF0000000000000;
	selp.f64 	%fd146, 0d3FF0000000000000, %fd288, %p42;
	add.f64 	%fd17, %fd146, %fd145;
	add.f64 	%fd147, %fd1, %fd9;
	mul.f64 	%fd18, %fd1, %fd147;
	{
	.reg .b32 %temp; 
	mov.b64 	{%temp, %r6}, %fd17;
	}
	mov.f64 	%fd148, 0d3FF8000000000000;
	{
	.reg .b32 %temp; 
	mov.b64 	{%temp, %r7}, %fd148;
	}
	and.b32  	%r8, %r7, 2146435072;
	abs.f64 	%fd19, %fd17;
	setp.neu.f64 	%p43, %fd17, 0d0000000000000000;
	@%p43 bra 	$L__BB3_17;
	setp.eq.s32 	%p45, %r8, 1073741824;
	selp.b32 	%r61, %r6, 0, %p45;
	setp.lt.s32 	%p46, %r7, 0;
	or.b32  	%r62, %r61, 2146435072;
	selp.b32 	%r63, %r62, %r61, %p46;
	mov.b32 	%r64, 0;
	mov.b64 	%fd292, {%r64, %r63};
	bra.uni 	$L__BB3_18;
$L__BB3_17:
	setp.lt.s32 	%p44, %r6, 0;
	{ // callseq 23, 0
	.param .b64 param0;
	st.param.f64 	[param0], %fd19;
	.param .b64 param1;
	st.param.f64 	[param1], 0d3FF8000000000000;
	.param .b64 retval0;
	call.uni (retval0), 
	__internal_accurate_pow, 
	(
	param0, 
	param1
	);
	ld.param.f64 	%fd149, [retval0];
	} // callseq 23
	selp.f64 	%fd292, 0dFFF8000000000000, %fd149, %p44;
$L__BB3_18:
	add.f64 	%fd151, %fd17, 0d3FF8000000000000;
	{
	.reg .b32 %temp; 
	mov.b64 	{%temp, %r65}, %fd151;
	}
	and.b32  	%r66, %r65, 2146435072;
	setp.ne.s32 	%p47, %r66, 2146435072;
	@%p47 bra 	$L__BB3_23;
	setp.num.f64 	%p48, %fd17, %fd17;
	@%p48 bra 	$L__BB3_21;
	mov.f64 	%fd152, 0d3FF8000000000000;
	add.rn.f64 	%fd292, %fd17, %fd152;
	bra.uni 	$L__BB3_23;
$L__BB3_21:
	setp.neu.f64 	%p49, %fd19, 0d7FF0000000000000;
	@%p49 bra 	$L__BB3_23;
	setp.lt.s32 	%p50, %r6, 0;
	setp.eq.s32 	%p51, %r8, 1073741824;
	setp.lt.s32 	%p52, %r7, 0;
	selp.b32 	%r68, 0, 2146435072, %p52;
	and.b32  	%r69, %r7, 2147483647;
	setp.ne.s32 	%p53, %r69, 1071644672;
	or.b32  	%r70, %r68, -2147483648;
	selp.b32 	%r71, %r70, %r68, %p53;
	selp.b32 	%r72, %r71, %r68, %p51;
	selp.b32 	%r73, %r72, %r68, %p50;
	mov.b32 	%r74, 0;
	mov.b64 	%fd292, {%r74, %r73};
$L__BB3_23:
	setp.eq.f64 	%p54, %fd17, 0d3FF0000000000000;
	selp.f64 	%fd153, 0d3FF0000000000000, %fd292, %p54;
	div.rn.f64 	%fd26, %fd18, %fd153;
	mul.f64 	%fd27, %fd131, 0dBFE0000000000000;
	cvta.to.global.u64 	%rd23, %rd11;
	mul.wide.s32 	%rd24, %r1, 8;
	add.s64 	%rd25, %rd23, %rd24;
	ld.global.f64 	%fd154, [%rd25];
	mul.f64 	%fd28, %fd27, %fd154;
	fma.rn.f64 	%fd155, %fd28, 0d3FF71547652B82FE, 0d4338000000000000;
	{
	.reg .b32 %temp; 
	mov.b64 	{%r9, %temp}, %fd155;
	}
	mov.f64 	%fd156, 0dC338000000000000;
	add.rn.f64 	%fd157, %fd155, %fd156;
	fma.rn.f64 	%fd158, %fd157, 0dBFE62E42FEFA39EF, %fd28;
	fma.rn.f64 	%fd159, %fd157, 0dBC7ABC9E3B39803F, %fd158;
	fma.rn.f64 	%fd160, %fd159, 0d3E5ADE1569CE2BDF, 0d3E928AF3FCA213EA;
	fma.rn.f64 	%fd161, %fd160, %fd159, 0d3EC71DEE62401315;
	fma.rn.f64 	%fd162, %fd161, %fd159, 0d3EFA01997C89EB71;
	fma.rn.f64 	%fd163, %fd162, %fd159, 0d3F2A01A014761F65;
	fma.rn.f64 	%fd164, %fd163, %fd159, 0d3F56C16C1852B7AF;
	fma.rn.f64 	%fd165, %fd164, %fd159, 0d3F81111111122322;
	fma.rn.f64 	%fd166, %fd165, %fd159, 0d3FA55555555502A1;
	fma.rn.f64 	%fd167, %fd166, %fd159, 0d3FC5555555555511;
	fma.rn.f64 	%fd168, %fd167, %fd159, 0d3FE000000000000B;
	fma.rn.f64 	%fd169, %fd168, %fd159, 0d3FF0000000000000;
	fma.rn.f64 	%fd170, %fd169, %fd159, 0d3FF0000000000000;
	{
	.reg .b32 %temp; 
	mov.b64 	{%r10, %temp}, %fd170;
	}
	{
	.reg .b32 %temp; 
	mov.b64 	{%temp, %r11}, %fd170;
	}
	shl.b32 	%r75, %r9, 20;
	add.s32 	%r76, %r75, %r11;
	mov.b64 	%fd293, {%r10, %r76};
	{
	.reg .b32 %temp; 
	mov.b64 	{%temp, %r77}, %fd28;
	}
	mov.b32 	%f3, %r77;
	abs.f32 	%f1, %f3;
	setp.lt.f32 	%p55, %f1, 0f4086232B;
	@%p55 bra 	$L__BB3_26;
	setp.lt.f64 	%p56, %fd28, 0d0000000000000000;
	add.f64 	%fd171, %fd28, 0d7FF0000000000000;
	selp.f64 	%fd293, 0d0000000000000000, %fd171, %p56;
	setp.geu.f32 	%p57, %f1, 0f40874800;
	@%p57 bra 	$L__BB3_26;
	shr.u32 	%r78, %r9, 31;
	add.s32 	%r79, %r9, %r78;
	shr.s32 	%r80, %r79, 1;
	shl.b32 	%r81, %r80, 20;
	add.s32 	%r82, %r11, %r81;
	mov.b64 	%fd172, {%r10, %r82};
	sub.s32 	%r83, %r9, %r80;
	shl.b32 	%r84, %r83, 20;
	add.s32 	%r85, %r84, 1072693248;
	mov.b32 	%r86, 0;
	mov.b64 	%fd173, {%r86, %r85};
	mul.f64 	%fd293, %fd173, %fd172;
$L__BB3_26:
	mul.f64 	%fd33, %fd26, %fd293;
	cvta.to.global.u64 	%rd26, %rd5;
	mul.wide.s32 	%rd27, %r1, 8;
	add.s64 	%rd28, %rd26, %rd27;
	ld.global.f64 	%fd34, [%rd28];
	add.f64 	%fd35, %fd128, 0dBFF0000000000000;
	{
	.reg .b32 %temp; 
	mov.b64 	{%temp, %r12}, %fd34;
	}
	{
	.reg .b32 %temp; 
	mov.b64 	{%temp, %r13}, %fd35;
	}
	shr.u32 	%r87, %r13, 20;
	and.b32  	%r88, %r87, 2047;
	add.s32 	%r89, %r88, -1012;
	mov.b64 	%rd29, %fd35;
	shl.b64 	%rd2, %rd29, %r89;
	setp.eq.s64 	%p11, %rd2, -9223372036854775808;
	abs.f64 	%fd36, %fd34;
	setp.neu.f64 	%p58, %fd34, 0d0000000000000000;
	@%p58 bra 	$L__BB3_28;
	setp.eq.s64 	%p61, %rd2, -9223372036854775808;
	abs.f64 	%fd181, %fd35;
	setp.neu.f64 	%p62, %fd181, 0d3FE0000000000000;
	and.pred  	%p3, %p62, %p61;
	selp.b32 	%r90, %r12, 0, %p3;
	setp.lt.s32 	%p63, %r13, 0;
	or.b32  	%r91, %r90, 2146435072;
	selp.b32 	%r92, %r91, %r90, %p63;
	mov.b32 	%r93, 0;
	mov.b64 	%fd295, {%r93, %r92};
	bra.uni 	$L__BB3_29;
$L__BB3_28:
	{ // callseq 24, 0
	.param .b64 param0;
	st.param.f64 	[param0], %fd36;
	.param .b64 param1;
	st.param.f64 	[param1], %fd35;
	.param .b64 retval0;
	call.uni (retval0), 
	__internal_accurate_pow, 
	(
	param0, 
	param1
	);
	ld.param.f64 	%fd174, [retval0];
	} // callseq 24
	setp.lt.s32 	%p59, %r12, 0;
	cvt.rzi.f64.f64 	%fd176, %fd35;
	setp.neu.f64 	%p60, %fd35, %fd176;
	neg.f64 	%fd177, %fd174;
	selp.f64 	%fd178, %fd177, %fd174, %p11;
	selp.f64 	%fd179, %fd178, %fd174, %p59;
	selp.f64 	%fd180, 0dFFF8000000000000, %fd179, %p59;
	selp.f64 	%fd295, %fd180, %fd179, %p60;
	mov.pred 	%p3, %p11;
$L__BB3_29:
	add.f64 	%fd182, %fd35, %fd34;
	{
	.reg .b32 %temp; 
	mov.b64 	{%temp, %r94}, %fd182;
	}
	and.b32  	%r95, %r94, 2146435072;
	setp.ne.s32 	%p64, %r95, 2146435072;
	@%p64 bra 	$L__BB3_36;
	setp.num.f64 	%p65, %fd34, %fd35;
	@%p65 bra 	$L__BB3_32;
	add.rn.f64 	%fd295, %fd34, %fd35;
	bra.uni 	$L__BB3_36;
$L__BB3_32:
	abs.f64 	%fd183, %fd35;
	setp.neu.f64 	%p66, %fd183, 0d7FF0000000000000;
	@%p66 bra 	$L__BB3_34;
	setp.gt.f64 	%p71, %fd36, 0d3FF0000000000000;
	selp.b32 	%r103, 2146435072, 0, %p71;
	setp.lt.s32 	%p72, %r13, 0;
	xor.b32  	%r104, %r103, 2146435072;
	selp.b32 	%r105, %r104, %r103, %p72;
	setp.eq.f64 	%p73, %fd34, 0dBFF0000000000000;
	selp.b32 	%r106, 1072693248, %r105, %p73;
	mov.b32 	%r107, 0;
	mov.b64 	%fd295, {%r107, %r106};
	bra.uni 	$L__BB3_36;
$L__BB3_34:
	setp.neu.f64 	%p67, %fd36, 0d7FF0000000000000;
	@%p67 bra 	$L__BB3_36;
	setp.lt.s32 	%p68, %r12, 0;
	setp.lt.s32 	%p69, %r13, 0;
	selp.b32 	%r96, 0, 2146435072, %p69;
	and.b32  	%r97, %r13, 2147483647;
	setp.ne.s32 	%p70, %r97, 1071644672;
	or.b32  	%r98, %r96, -2147483648;
	selp.b32 	%r99, %r98, %r96, %p70;
	selp.b32 	%r100, %r99, %r96, %p3;
	selp.b32 	%r101, %r100, %r96, %p68;
	mov.b32 	%r102, 0;
	mov.b64 	%fd295, {%r102, %r101};
$L__BB3_36:
	setp.eq.f64 	%p74, %fd34, 0d3FF0000000000000;
	setp.eq.f64 	%p75, %fd35, 0d0000000000000000;
	selp.f64 	%fd184, 0d3FF0000000000000, %fd295, %p74;
	selp.f64 	%fd185, 0d3FF0000000000000, %fd184, %p75;
	mul.f64 	%fd44, %fd33, %fd185;
	cvta.to.global.u64 	%rd30, %rd6;
	mul.wide.s32 	%rd31, %r1, 8;
	add.s64 	%rd32, %rd30, %rd31;
	ld.global.f64 	%fd45, [%rd32];
	add.f64 	%fd46, %fd129, 0dBFF0000000000000;
	{
	.reg .b32 %temp; 
	mov.b64 	{%temp, %r14}, %fd45;
	}
	{
	.reg .b32 %temp; 
	mov.b64 	{%temp, %r15}, %fd46;
	}
	shr.u32 	%r108, %r15, 20;
	and.b32  	%r109, %r108, 2047;
	add.s32 	%r110, %r109, -1012;
	mov.b64 	%rd33, %fd46;
	shl.b64 	%rd3, %rd33, %r110;
	setp.eq.s64 	%p13, %rd3, -9223372036854775808;
	abs.f64 	%fd47, %fd45;
	setp.neu.f64 	%p76, %fd45, 0d0000000000000000;
	@%p76 bra 	$L__BB3_38;
	setp.eq.s64 	%p79, %rd3, -9223372036854775808;
	abs.f64 	%fd193, %fd46;
	setp.neu.f64 	%p80, %fd193, 0d3FE0000000000000;
	and.pred  	%p6, %p80, %p79;
	selp.b32 	%r111, %r14, 0, %p6;
	setp.lt.s32 	%p81, %r15, 0;
	or.b32  	%r112, %r111, 2146435072;
	selp.b32 	%r113, %r112, %r111, %p81;
	mov.b32 	%r114, 0;
	mov.b64 	%fd297, {%r114, %r113};
	bra.uni 	$L__BB3_39;
$L__BB3_38:
	{ // callseq 25, 0
	.param .b64 param0;
	st.param.f64 	[param0], %fd47;
	.param .b64 param1;
	st.param.f64 	[param1], %fd46;
	.param .b64 retval0;
	call.uni (retval0), 
	__internal_accurate_pow, 
	(
	param0, 
	param1
	);
	ld.param.f64 	%fd186, [retval0];
	} // callseq 25
	setp.lt.s32 	%p77, %r14, 0;
	cvt.rzi.f64.f64 	%fd188, %fd46;
	setp.neu.f64 	%p78, %fd46, %fd188;
	neg.f64 	%fd189, %fd186;
	selp.f64 	%fd190, %fd189, %fd186, %p13;
	selp.f64 	%fd191, %fd190, %fd186, %p77;
	selp.f64 	%fd192, 0dFFF8000000000000, %fd191, %p77;
	selp.f64 	%fd297, %fd192, %fd191, %p78;
	mov.pred 	%p6, %p13;
$L__BB3_39:
	add.f64 	%fd194, %fd46, %fd45;
	{
	.reg .b32 %temp; 
	mov.b64 	{%temp, %r115}, %fd194;
	}
	and.b32  	%r116, %r115, 2146435072;
	setp.ne.s32 	%p82, %r116, 2146435072;
	@%p82 bra 	$L__BB3_46;
	setp.num.f64 	%p83, %fd45, %fd46;
	@%p83 bra 	$L__BB3_42;
	add.rn.f64 	%fd297, %fd45, %fd46;
	bra.uni 	$L__BB3_46;
$L__BB3_42:
	abs.f64 	%fd195, %fd46;
	setp.neu.f64 	%p84, %fd195, 0d7FF0000000000000;
	@%p84 bra 	$L__BB3_44;
	setp.gt.f64 	%p89, %fd47, 0d3FF0000000000000;
	selp.b32 	%r124, 2146435072, 0, %p89;
	setp.lt.s32 	%p90, %r15, 0;
	xor.b32  	%r125, %r124, 2146435072;
	selp.b32 	%r126, %r125, %r124, %p90;
	setp.eq.f64 	%p91, %fd45, 0dBFF0000000000000;
	selp.b32 	%r127, 1072693248, %r126, %p91;
	mov.b32 	%r128, 0;
	mov.b64 	%fd297, {%r128, %r127};
	bra.uni 	$L__BB3_46;
$L__BB3_44:
	setp.neu.f64 	%p85, %fd47, 0d7FF0000000000000;
	@%p85 bra 	$L__BB3_46;
	setp.lt.s32 	%p86, %r14, 0;
	setp.lt.s32 	%p87, %r15, 0;
	selp.b32 	%r117, 0, 2146435072, %p87;
	and.b32  	%r118, %r15, 2147483647;
	setp.ne.s32 	%p88, %r118, 1071644672;
	or.b32  	%r119, %r117, -2147483648;
	selp.b32 	%r120, %r119, %r117, %p88;
	selp.b32 	%r121, %r120, %r117, %p6;
	selp.b32 	%r122, %r121, %r117, %p86;
	mov.b32 	%r123, 0;
	mov.b64 	%fd297, {%r123, %r122};
$L__BB3_46:
	setp.eq.f64 	%p92, %fd45, 0d3FF0000000000000;
	setp.eq.f64 	%p93, %fd46, 0d0000000000000000;
	selp.f64 	%fd196, 0d3FF0000000000000, %fd297, %p92;
	selp.f64 	%fd197, 0d3FF0000000000000, %fd196, %p93;
	mul.f64 	%fd55, %fd44, %fd197;
	cvta.to.global.u64 	%rd34, %rd7;
	mul.wide.s32 	%rd35, %r1, 8;
	add.s64 	%rd36, %rd34, %rd35;
	ld.global.f64 	%fd56, [%rd36];
	add.f64 	%fd57, %fd130, 0dBFF0000000000000;
	{
	.reg .b32 %temp; 
	mov.b64 	{%temp, %r16}, %fd56;
	}
	{
	.reg .b32 %temp; 
	mov.b64 	{%temp, %r17}, %fd57;
	}
	shr.u32 	%r129, %r17, 20;
	and.b32  	%r130, %r129, 2047;
	add.s32 	%r131, %r130, -1012;
	mov.b64 	%rd37, %fd57;
	shl.b64 	%rd4, %rd37, %r131;
	setp.eq.s64 	%p15, %rd4, -9223372036854775808;
	abs.f64 	%fd58, %fd56;
	setp.neu.f64 	%p94, %fd56, 0d0000000000000000;
	@%p94 bra 	$L__BB3_48;
	setp.eq.s64 	%p97, %rd4, -9223372036854775808;
	abs.f64 	%fd205, %fd57;
	setp.neu.f64 	%p98, %fd205, 0d3FE0000000000000;
	and.pred  	%p9, %p98, %p97;
	selp.b32 	%r132, %r16, 0, %p9;
	setp.lt.s32 	%p99, %r17, 0;
	or.b32  	%r133, %r132, 2146435072;
	selp.b32 	%r134, %r133, %r132, %p99;
	mov.b32 	%r135, 0;
	mov.b64 	%fd299, {%r135, %r134};
	bra.uni 	$L__BB3_49;
$L__BB3_48:
	{ // callseq 26, 0
	.param .b64 param0;
	st.param.f64 	[param0], %fd58;
	.param .b64 param1;
	st.param.f64 	[param1], %fd57;
	.param .b64 retval0;
	call.uni (retval0), 
	__internal_accurate_pow, 
	(
	param0, 
	param1
	);
	ld.param.f64 	%fd198, [retval0];
	} // callseq 26
	setp.lt.s32 	%p95, %r16, 0;
	cvt.rzi.f64.f64 	%fd200, %fd57;
	setp.neu.f64 	%p96, %fd57, %fd200;
	neg.f64 	%fd201, %fd198;
	selp.f64 	%fd202, %fd201, %fd198, %p15;
	selp.f64 	%fd203, %fd202, %fd198, %p95;
	selp.f64 	%fd204, 0dFFF8000000000000, %fd203, %p95;
	selp.f64 	%fd299, %fd204, %fd203, %p96;
	mov.pred 	%p9, %p15;
$L__BB3_49:
	add.f64 	%fd206, %fd57, %fd56;
	{
	.reg .b32 %temp; 
	mov.b64 	{%temp, %r136}, %fd206;
	}
	and.b32  	%r137, %r136, 2146435072;
	setp.ne.s32 	%p100, %r137, 2146435072;
	@%p100 bra 	$L__BB3_56;
	setp.num.f64 	%p101, %fd56, %fd57;
	@%p101 bra 	$L__BB3_52;
	add.rn.f64 	%fd299, %fd56, %fd57;
	bra.uni 	$L__BB3_56;
$L__BB3_52:
	abs.f64 	%fd207, %fd57;
	setp.neu.f64 	%p102, %fd207, 0d7FF0000000000000;
	@%p102 bra 	$L__BB3_54;
	setp.gt.f64 	%p107, %fd58, 0d3FF0000000000000;
	selp.b32 	%r145, 2146435072, 0, %p107;
	setp.lt.s32 	%p108, %r17, 0;
	xor.b32  	%r146, %r145, 2146435072;
	selp.b32 	%r147, %r146, %r145, %p108;
	setp.eq.f64 	%p109, %fd56, 0dBFF0000000000000;
	selp.b32 	%r148, 1072693248, %r147, %p109;
	mov.b32 	%r149, 0;
	mov.b64 	%fd299, {%r149, %r148};
	bra.uni 	$L__BB3_56;
$L__BB3_54:
	setp.neu.f64 	%p103, %fd58, 0d7FF0000000000000;
	@%p103 bra 	$L__BB3_56;
	setp.lt.s32 	%p104, %r16, 0;
	setp.lt.s32 	%p105, %r17, 0;
	selp.b32 	%r138, 0, 2146435072, %p105;
	and.b32  	%r139, %r17, 2147483647;
	setp.ne.s32 	%p106, %r139, 1071644672;
	or.b32  	%r140, %r138, -2147483648;
	selp.b32 	%r141, %r140, %r138, %p106;
	selp.b32 	%r142, %r141, %r138, %p9;
	selp.b32 	%r143, %r142, %r138, %p104;
	mov.b32 	%r144, 0;
	mov.b64 	%fd299, {%r144, %r143};
$L__BB3_56:
	ld.param.u64 	%rd58, [_Z8calalphaPdS_S_S_S_S_S_ddddiS_S_S_S_S_S__param_5];
	setp.eq.f64 	%p111, %fd56, 0d3FF0000000000000;
	setp.eq.f64 	%p112, %fd57, 0d0000000000000000;
	selp.f64 	%fd208, 0d3FF0000000000000, %fd299, %p111;
	selp.f64 	%fd209, 0d3FF0000000000000, %fd208, %p112;
	mul.f64 	%fd210, %fd55, %fd209;
	cvta.to.global.u64 	%rd38, %rd58;
	mul.wide.s32 	%rd39, %r1, 8;
	add.s64 	%rd40, %rd38, %rd39;
	st.global.f64 	[%rd40], %fd210;
	cvta.to.global.u64 	%rd41, %rd15;
	add.s64 	%rd42, %rd41, %rd39;
	ld.global.f64 	%fd66, [%rd42];
	{
	.reg .b32 %temp; 
	mov.b64 	{%temp, %r18}, %fd66;
	}
	abs.f64 	%fd67, %fd66;
	{ // callseq 27, 0
	.param .b64 param0;
	st.param.f64 	[param0], %fd67;
	.param .b64 param1;
	st.param.f64 	[param1], 0d4000000000000000;
	.param .b64 retval0;
	call.uni (retval0), 
	__internal_accurate_pow, 
	(
	param0, 
	param1
	);
	ld.param.f64 	%fd211, [retval0];
	} // callseq 27
	setp.lt.s32 	%p113, %r18, 0;
	neg.f64 	%fd213, %fd211;
	selp.f64 	%fd214, %fd213, %fd211, %p17;
	selp.f64 	%fd301, %fd214, %fd211, %p113;
	setp.neu.f64 	%p114, %fd66, 0d0000000000000000;
	@%p114 bra 	$L__BB3_58;
	setp.eq.s32 	%p115, %r4, 1062207488;
	selp.b32 	%r151, %r18, 0, %p115;
	setp.lt.s32 	%p116, %r31, 0;
	or.b32  	%r152, %r151, 2146435072;
	selp.b32 	%r153, %r152, %r151, %p116;
	mov.b32 	%r154, 0;
	mov.b64 	%fd301, {%r154, %r153};
$L__BB3_58:
	add.f64 	%fd215, %fd66, 0d4000000000000000;
	{
	.reg .b32 %temp; 
	mov.b64 	{%temp, %r155}, %fd215;
	}
	and.b32  	%r156, %r155, 2146435072;
	setp.ne.s32 	%p117, %r156, 2146435072;
	@%p117 bra 	$L__BB3_63;
	setp.num.f64 	%p118, %fd66, %fd66;
	@%p118 bra 	$L__BB3_61;
	mov.f64 	%fd216, 0d4000000000000000;
	add.rn.f64 	%fd301, %fd66, %fd216;
	bra.uni 	$L__BB3_63;
$L__BB3_61:
	setp.neu.f64 	%p119, %fd67, 0d7FF0000000000000;
	@%p119 bra 	$L__BB3_63;
	setp.eq.s32 	%p121, %r4, 1062207488;
	setp.lt.s32 	%p122, %r31, 0;
	selp.b32 	%r158, 0, 2146435072, %p122;
	and.b32  	%r159, %r31, 2147483647;
	setp.ne.s32 	%p123, %r159, 1071644672;
	or.b32  	%r160, %r158, -2147483648;
	selp.b32 	%r161, %r160, %r158, %p123;
	selp.b32 	%r162, %r161, %r158, %p121;
	selp.b32 	%r163, %r162, %r158, %p113;
	mov.b32 	%r164, 0;
	mov.b64 	%fd301, {%r164, %r163};
$L__BB3_63:
	setp.eq.s32 	%p124, %r4, 1062207488;
	ld.global.f64 	%fd74, [%rd1];
	{
	.reg .b32 %temp; 
	mov.b64 	{%temp, %r19}, %fd74;
	}
	abs.f64 	%fd75, %fd74;
	{ // callseq 28, 0
	.param .b64 param0;
	st.param.f64 	[param0], %fd75;
	.param .b64 param1;
	st.param.f64 	[param1], 0d4000000000000000;
	.param .b64 retval0;
	call.uni (retval0), 
	__internal_accurate_pow, 
	(
	param0, 
	param1
	);
	ld.param.f64 	%fd217, [retval0];
	} // callseq 28
	setp.lt.s32 	%p125, %r19, 0;
	neg.f64 	%fd219, %fd217;
	selp.f64 	%fd220, %fd219, %fd217, %p124;
	selp.f64 	%fd303, %fd220, %fd217, %p125;
	setp.neu.f64 	%p126, %fd74, 0d0000000000000000;
	@%p126 bra 	$L__BB3_65;
	selp.b32 	%r166, %r19, 0, %p124;
	setp.lt.s32 	%p128, %r31, 0;
	or.b32  	%r167, %r166, 2146435072;
	selp.b32 	%r168, %r167, %r166, %p128;
	mov.b32 	%r169, 0;
	mov.b64 	%fd303, {%r169, %r168};
$L__BB3_65:
	add.f64 	%fd221, %fd74, 0d4000000000000000;
	{
	.reg .b32 %temp; 
	mov.b64 	{%temp, %r170}, %fd221;
	}
	and.b32  	%r171, %r170, 2146435072;
	setp.ne.s32 	%p129, %r171, 2146435072;
	@%p129 bra 	$L__BB3_70;
	setp.num.f64 	%p130, %fd74, %fd74;
	@%p130 bra 	$L__BB3_68;
	mov.f64 	%fd222, 0d4000000000000000;
	add.rn.f64 	%fd303, %fd74, %fd222;
	bra.uni 	$L__BB3_70;
$L__BB3_68:
	setp.neu.f64 	%p131, %fd75, 0d7FF0000000000000;
	@%p131 bra 	$L__BB3_70;
	setp.lt.s32 	%p134, %r31, 0;
	selp.b32 	%r173, 0, 2146435072, %p134;
	and.b32  	%r174, %r31, 2147483647;
	setp.ne.s32 	%p135, %r174, 1071644672;
	or.b32  	%r175, %r173, -2147483648;
	selp.b32 	%r176, %r175, %r173, %p135;
	selp.b32 	%r177, %r176, %r173, %p124;
	selp.b32 	%r178, %r177, %r173, %p125;
	mov.b32 	%r179, 0;
	mov.b64 	%fd303, {%r179, %r178};
$L__BB3_70:
	setp.eq.f64 	%p136, %fd74, 0d3FF0000000000000;
	selp.f64 	%fd223, 0d3FF0000000000000, %fd303, %p136;
	setp.eq.f64 	%p137, %fd66, 0d3FF0000000000000;
	selp.f64 	%fd224, 0d3FF0000000000000, %fd301, %p137;
	add.f64 	%fd82, %fd224, %fd223;
	add.f64 	%fd225, %fd66, %fd74;
	mul.f64 	%fd83, %fd66, %fd225;
	{
	.reg .b32 %temp; 
	mov.b64 	{%temp, %r20}, %fd82;
	}
	abs.f64 	%fd84, %fd82;
	setp.neu.f64 	%p138, %fd82, 0d0000000000000000;
	@%p138 bra 	$L__BB3_72;
	setp.eq.s32 	%p140, %r8, 1073741824;
	selp.b32 	%r180, %r20, 0, %p140;
	setp.lt.s32 	%p141, %r7, 0;
	or.b32  	%r181, %r180, 2146435072;
	selp.b32 	%r182, %r181, %r180, %p141;
	mov.b32 	%r183, 0;
	mov.b64 	%fd305, {%r183, %r182};
	bra.uni 	$L__BB3_73;
$L__BB3_72:
	setp.lt.s32 	%p139, %r20, 0;
	{ // callseq 29, 0
	.param .b64 param0;
	st.param.f64 	[param0], %fd84;
	.param .b64 param1;
	st.param.f64 	[param1], 0d3FF8000000000000;
	.param .b64 retval0;
	call.uni (retval0), 
	__internal_accurate_pow, 
	(
	param0, 
	param1
	);
	ld.param.f64 	%fd226, [retval0];
	} // callseq 29
	selp.f64 	%fd305, 0dFFF8000000000000, %fd226, %p139;
$L__BB3_73:
	add.f64 	%fd228, %fd82, 0d3FF8000000000000;
	{
	.reg .b32 %temp; 
	mov.b64 	{%temp, %r184}, %fd228;
	}
	and.b32  	%r185, %r184, 2146435072;
	setp.ne.s32 	%p142, %r185, 2146435072;
	@%p142 bra 	$L__BB3_78;
	setp.num.f64 	%p143, %fd82, %fd82;
	@%p143 bra 	$L__BB3_76;
	mov.f64 	%fd229, 0d3FF8000000000000;
	add.rn.f64 	%fd305, %fd82, %fd229;
	bra.uni 	$L__BB3_78;
$L__BB3_76:
	setp.neu.f64 	%p144, %fd84, 0d7FF0000000000000;
	@%p144 bra 	$L__BB3_78;
	setp.lt.s32 	%p145, %r20, 0;
	setp.eq.s32 	%p146, %r8, 1073741824;
	setp.lt.s32 	%p147, %r7, 0;
	selp.b32 	%r187, 0, 2146435072, %p147;
	and.b32  	%r188, %r7, 2147483647;
	setp.ne.s32 	%p148, %r188, 1071644672;
	or.b32  	%r189, %r187, -2147483648;
	selp.b32 	%r190, %r189, %r187, %p148;
	selp.b32 	%r191, %r190, %r187, %p146;
	selp.b32 	%r192, %r191, %r187, %p145;
	mov.b32 	%r193, 0;
	mov.b64 	%fd305, {%r193, %r192};
$L__BB3_78:
	setp.eq.f64 	%p149, %fd82, 0d3FF0000000000000;
	selp.f64 	%fd230, 0d3FF0000000000000, %fd305, %p149;
	div.rn.f64 	%fd91, %fd83, %fd230;
	cvta.to.global.u64 	%rd43, %rd17;
	mul.wide.s32 	%rd44, %r1, 8;
	add.s64 	%rd45, %rd43, %rd44;
	ld.global.f64 	%fd231, [%rd45];
	mul.f64 	%fd92, %fd27, %fd231;
	fma.rn.f64 	%fd232, %fd92, 0d3FF71547652B82FE, 0d4338000000000000;
	{
	.reg .b32 %temp; 
	mov.b64 	{%r21, %temp}, %fd232;
	}
	mov.f64 	%fd233, 0dC338000000000000;
	add.rn.f64 	%fd234, %fd232, %fd233;
	fma.rn.f64 	%fd235, %fd234, 0dBFE62E42FEFA39EF, %fd92;
	fma.rn.f64 	%fd236, %fd234, 0dBC7ABC9E3B39803F, %fd235;
	fma.rn.f64 	%fd237, %fd236, 0d3E5ADE1569CE2BDF, 0d3E928AF3FCA213EA;
	fma.rn.f64 	%fd238, %fd237, %fd236, 0d3EC71DEE62401315;
	fma.rn.f64 	%fd239, %fd238, %fd236, 0d3EFA01997C89EB71;
	fma.rn.f64 	%fd240, %fd239, %fd236, 0d3F2A01A014761F65;
	fma.rn.f64 	%fd241, %fd240, %fd236, 0d3F56C16C1852B7AF;
	fma.rn.f64 	%fd242, %fd241, %fd236, 0d3F81111111122322;
	fma.rn.f64 	%fd243, %fd242, %fd236, 0d3FA55555555502A1;
	fma.rn.f64 	%fd244, %fd243, %fd236, 0d3FC5555555555511;
	fma.rn.f64 	%fd245, %fd244, %fd236, 0d3FE000000000000B;
	fma.rn.f64 	%fd246, %fd245, %fd236, 0d3FF0000000000000;
	fma.rn.f64 	%fd247, %fd246, %fd236, 0d3FF0000000000000;
	{
	.reg .b32 %temp; 
	mov.b64 	{%r22, %temp}, %fd247;
	}
	{
	.reg .b32 %temp; 
	mov.b64 	{%temp, %r23}, %fd247;
	}
	shl.b32 	%r194, %r21, 20;
	add.s32 	%r195, %r194, %r23;
	mov.b64 	%fd306, {%r22, %r195};
	{
	.reg .b32 %temp; 
	mov.b64 	{%temp, %r196}, %fd92;
	}
	mov.b32 	%f4, %r196;
	abs.f32 	%f2, %f4;
	setp.lt.f32 	%p150, %f2, 0f4086232B;
	@%p150 bra 	$L__BB3_81;
	setp.lt.f64 	%p151, %fd92, 0d0000000000000000;
	add.f64 	%fd248, %fd92, 0d7FF0000000000000;
	selp.f64 	%fd306, 0d0000000000000000, %fd248, %p151;
	setp.geu.f32 	%p152, %f2, 0f40874800;
	@%p152 bra 	$L__BB3_81;
	shr.u32 	%r197, %r21, 31;
	add.s32 	%r198, %r21, %r197;
	shr.s32 	%r199, %r198, 1;
	shl.b32 	%r200, %r199, 20;
	add.s32 	%r201, %r23, %r200;
	mov.b64 	%fd249, {%r22, %r201};
	sub.s32 	%r202, %r21, %r199;
	shl.b32 	%r203, %r202, 20;
	add.s32 	%r204, %r203, 1072693248;
	mov.b32 	%r205, 0;
	mov.b64 	%fd250, {%r205, %r204};
	mul.f64 	%fd306, %fd250, %fd249;
$L__BB3_81:
	cvta.to.global.u64 	%rd46, %rd12;
	add.s64 	%rd48, %rd46, %rd44;
	ld.global.f64 	%fd97, [%rd48];
	{
	.reg .b32 %temp; 
	mov.b64 	{%temp, %r24}, %fd97;
	}
	abs.f64 	%fd98, %fd97;
	setp.neu.f64 	%p153, %fd97, 0d0000000000000000;
	@%p153 bra 	$L__BB3_83;
	setp.eq.s64 	%p157, %rd2, -9223372036854775808;
	abs.f64 	%fd258, %fd35;
	setp.neu.f64 	%p158, %fd258, 0d3FE0000000000000;
	and.pred  	%p11, %p158, %p157;
	selp.b32 	%r206, %r24, 0, %p11;
	setp.lt.s32 	%p159, %r13, 0;
	or.b32  	%r207, %r206, 2146435072;
	selp.b32 	%r208, %r207, %r206, %p159;
	mov.b32 	%r209, 0;
	mov.b64 	%fd308, {%r209, %r208};
	bra.uni 	$L__BB3_84;
$L__BB3_83:
	{ // callseq 30, 0
	.param .b64 param0;
	st.param.f64 	[param0], %fd98;
	.param .b64 param1;
	st.param.f64 	[param1], %fd35;
	.param .b64 retval0;
	call.uni (retval0), 
	__internal_accurate_pow, 
	(
	param0, 
	param1
	);
	ld.param.f64 	%fd251, [retval0];
	} // callseq 30
	setp.lt.s32 	%p154, %r24, 0;
	cvt.rzi.f64.f64 	%fd253, %fd35;
	setp.neu.f64 	%p155, %fd35, %fd253;
	neg.f64 	%fd254, %fd251;
	setp.eq.s64 	%p156, %rd2, -9223372036854775808;
	selp.f64 	%fd255, %fd254, %fd251, %p156;
	selp.f64 	%fd256, %fd255, %fd251, %p154;
	selp.f64 	%fd257, 0dFFF8000000000000, %fd256, %p154;
	selp.f64 	%fd308, %fd257, %fd256, %p155;
$L__BB3_84:
	add.f64 	%fd259, %fd35, %fd97;
	{
	.reg .b32 %temp; 
	mov.b64 	{%temp, %r210}, %fd259;
	}
	and.b32  	%r211, %r210, 2146435072;
	setp.ne.s32 	%p160, %r211, 2146435072;
	@%p160 bra 	$L__BB3_91;
	setp.num.f64 	%p161, %fd97, %fd35;
	@%p161 bra 	$L__BB3_87;
	add.rn.f64 	%fd308, %fd97, %fd35;
	bra.uni 	$L__BB3_91;
$L__BB3_87:
	abs.f64 	%fd260, %fd35;
	setp.neu.f64 	%p162, %fd260, 0d7FF0000000000000;
	@%p162 bra 	$L__BB3_89;
	setp.gt.f64 	%p167, %fd98, 0d3FF0000000000000;
	selp.b32 	%r219, 2146435072, 0, %p167;
	setp.lt.s32 	%p168, %r13, 0;
	xor.b32  	%r220, %r219, 2146435072;
	selp.b32 	%r221, %r220, %r219, %p168;
	setp.eq.f64 	%p169, %fd97, 0dBFF0000000000000;
	selp.b32 	%r222, 1072693248, %r221, %p169;
	mov.b32 	%r223, 0;
	mov.b64 	%fd308, {%r223, %r222};
	bra.uni 	$L__BB3_91;
$L__BB3_89:
	setp.neu.f64 	%p163, %fd98, 0d7FF0000000000000;
	@%p163 bra 	$L__BB3_91;
	setp.lt.s32 	%p164, %r24, 0;
	setp.lt.s32 	%p165, %r13, 0;
	selp.b32 	%r212, 0, 2146435072, %p165;
	and.b32  	%r213, %r13, 2147483647;
	setp.ne.s32 	%p166, %r213, 1071644672;
	or.b32  	%r214, %r212, -2147483648;
	selp.b32 	%r215, %r214, %r212, %p166;
	selp.b32 	%r216, %r215, %r212, %p11;
	selp.b32 	%r217, %r216, %r212, %p164;
	mov.b32 	%r218, 0;
	mov.b64 	%fd308, {%r218, %r217};
$L__BB3_91:
	ld.param.u64 	%rd59, [_Z8calalphaPdS_S_S_S_S_S_ddddiS_S_S_S_S_S__param_13];
	setp.eq.s64 	%p170, %rd3, -9223372036854775808;
	setp.eq.f64 	%p171, %fd35, 0d0000000000000000;
	setp.eq.f64 	%p172, %fd97, 0d3FF0000000000000;
	selp.f64 	%fd261, 0d3FF0000000000000, %fd308, %p172;
	selp.f64 	%fd262, 0d3FF0000000000000, %fd261, %p171;
	mul.f64 	%fd263, %fd91, %fd306;
	mul.f64 	%fd106, %fd263, %fd262;
	cvta.to.global.u64 	%rd49, %rd59;
	add.s64 	%rd51, %rd49, %rd44;
	ld.global.f64 	%fd107, [%rd51];
	{
	.reg .b32 %temp; 
	mov.b64 	{%temp, %r25}, %fd107;
	}
	abs.f64 	%fd108, %fd107;
	{ // callseq 31, 0
	.param .b64 param0;
	st.param.f64 	[param0], %fd108;
	.param .b64 param1;
	st.param.f64 	[param1], %fd46;
	.param .b64 retval0;
	call.uni (retval0), 
	__internal_accurate_pow, 
	(
	param0, 
	param1
	);
	ld.param.f64 	%fd264, [retval0];
	} // callseq 31
	setp.lt.s32 	%p173, %r25, 0;
	neg.f64 	%fd266, %fd264;
	selp.f64 	%fd267, %fd266, %fd264, %p170;
	selp.f64 	%fd109, %fd267, %fd264, %p173;
	setp.neu.f64 	%p174, %fd107, 0d0000000000000000;
	@%p174 bra 	$L__BB3_93;
	setp.eq.s64 	%p177, %rd3, -9223372036854775808;
	abs.f64 	%fd270, %fd46;
	setp.neu.f64 	%p178, %fd270, 0d3FE0000000000000;
	and.pred  	%p13, %p178, %p177;
	selp.b32 	%r224, %r25, 0, %p13;
	setp.lt.s32 	%p179, %r15, 0;
	or.b32  	%r225, %r224, 2146435072;
	selp.b32 	%r226, %r225, %r224, %p179;
	mov.b32 	%r227, 0;
	mov.b64 	%fd310, {%r227, %r226};
	bra.uni 	$L__BB3_94;
$L__BB3_93:
	setp.lt.s32 	%p175, %r25, 0;
	cvt.rzi.f64.f64 	%fd268, %fd46;
	setp.neu.f64 	%p176, %fd46, %fd268;
	selp.f64 	%fd269, 0dFFF8000000000000, %fd109, %p175;
	selp.f64 	%fd310, %fd269, %fd109, %p176;
$L__BB3_94:
	add.f64 	%fd271, %fd46, %fd107;
	{
	.reg .b32 %temp; 
	mov.b64 	{%temp, %r228}, %fd271;
	}
	and.b32  	%r229, %r228, 2146435072;
	setp.ne.s32 	%p180, %r229, 2146435072;
	@%p180 bra 	$L__BB3_101;
	setp.num.f64 	%p181, %fd107, %fd46;
	@%p181 bra 	$L__BB3_97;
	add.rn.f64 	%fd310, %fd107, %fd46;
	bra.uni 	$L__BB3_101;
$L__BB3_97:
	abs.f64 	%fd272, %fd46;
	setp.neu.f64 	%p182, %fd272, 0d7FF0000000000000;
	@%p182 bra 	$L__BB3_99;
	setp.gt.f64 	%p187, %fd108, 0d3FF0000000000000;
	selp.b32 	%r237, 2146435072, 0, %p187;
	setp.lt.s32 	%p188, %r15, 0;
	xor.b32  	%r238, %r237, 2146435072;
	selp.b32 	%r239, %r238, %r237, %p188;
	setp.eq.f64 	%p189, %fd107, 0dBFF0000000000000;
	selp.b32 	%r240, 1072693248, %r239, %p189;
	mov.b32 	%r241, 0;
	mov.b64 	%fd310, {%r241, %r240};
	bra.uni 	$L__BB3_101;
$L__BB3_99:
	setp.neu.f64 	%p183, %fd108, 0d7FF0000000000000;
	@%p183 bra 	$L__BB3_101;
	setp.lt.s32 	%p184, %r25, 0;
	setp.lt.s32 	%p185, %r15, 0;
	selp.b32 	%r230, 0, 2146435072, %p185;
	and.b32  	%r231, %r15, 2147483647;
	setp.ne.s32 	%p186, %r231, 1071644672;
	or.b32  	%r232, %r230, -2147483648;
	selp.b32 	%r233, %r232, %r230, %p186;
	selp.b32 	%r234, %r233, %r230, %p13;
	selp.b32 	%r235, %r234, %r230, %p184;
	mov.b32 	%r236, 0;
	mov.b64 	%fd310, {%r236, %r235};
$L__BB3_101:
	setp.eq.s64 	%p190, %rd4, -9223372036854775808;
	setp.eq.f64 	%p191, %fd46, 0d0000000000000000;
	setp.eq.f64 	%p192, %fd107, 0d3FF0000000000000;
	selp.f64 	%fd273, 0d3FF0000000000000, %fd310, %p192;
	selp.f64 	%fd274, 0d3FF0000000000000, %fd273, %p191;
	mul.f64 	%fd117, %fd106, %fd274;
	cvta.to.global.u64 	%rd52, %rd14;
	add.s64 	%rd54, %rd52, %rd44;
	ld.global.f64 	%fd118, [%rd54];
	{
	.reg .b32 %temp; 
	mov.b64 	{%temp, %r26}, %fd118;
	}
	abs.f64 	%fd119, %fd118;
	{ // callseq 32, 0
	.param .b64 param0;
	st.param.f64 	[param0], %fd119;
	.param .b64 param1;
	st.param.f64 	[param1], %fd57;
	.param .b64 retval0;
	call.uni (retval0), 
	__internal_accurate_pow, 
	(
	param0, 
	param1
	);
	ld.param.f64 	%fd275, [retval0];
	} // callseq 32
	setp.lt.s32 	%p193, %r26, 0;
	neg.f64 	%fd277, %fd275;
	selp.f64 	%fd278, %fd277, %fd275, %p190;
	selp.f64 	%fd120, %fd278, %fd275, %p193;
	setp.neu.f64 	%p194, %fd118, 0d0000000000000000;
	@%p194 bra 	$L__BB3_103;
	setp.eq.s64 	%p197, %rd4, -9223372036854775808;
	abs.f64 	%fd281, %fd57;
	setp.neu.f64 	%p198, %fd281, 0d3FE0000000000000;
	and.pred  	%p15, %p198, %p197;
	selp.b32 	%r242, %r26, 0, %p15;
	setp.lt.s32 	%p199, %r17, 0;
	or.b32  	%r243, %r242, 2146435072;
	selp.b32 	%r244, %r243, %r242, %p199;
	mov.b32 	%r245, 0;
	mov.b64 	%fd312, {%r245, %r244};
	bra.uni 	$L__BB3_104;
$L__BB3_103:
	setp.lt.s32 	%p195, %r26, 0;
	cvt.rzi.f64.f64 	%fd279, %fd57;
	setp.neu.f64 	%p196, %fd57, %fd279;
	selp.f64 	%fd280, 0dFFF8000000000000, %fd120, %p195;
	selp.f64 	%fd312, %fd280, %fd120, %p196;
$L__BB3_104:
	add.f64 	%fd282, %fd57, %fd118;
	{
	.reg .b32 %temp; 
	mov.b64 	{%temp, %r246}, %fd282;
	}
	and.b32  	%r247, %r246, 2146435072;
	setp.ne.s32 	%p200, %r247, 2146435072;
	@%p200 bra 	$L__BB3_111;
	setp.num.f64 	%p201, %fd118, %fd57;
	@%p201 bra 	$L__BB3_107;
	add.rn.f64 	%fd312, %fd118, %fd57;
	bra.uni 	$L__BB3_111;
$L__BB3_107:
	abs.f64 	%fd283, %fd57;
	setp.neu.f64 	%p202, %fd283, 0d7FF0000000000000;
	@%p202 bra 	$L__BB3_109;
	setp.gt.f64 	%p207, %fd119, 0d3FF0000000000000;
	selp.b32 	%r255, 2146435072, 0, %p207;
	setp.lt.s32 	%p208, %r17, 0;
	xor.b32  	%r256, %r255, 2146435072;
	selp.b32 	%r257, %r256, %r255, %p208;
	setp.eq.f64 	%p209, %fd118, 0dBFF0000000000000;
	selp.b32 	%r258, 1072693248, %r257, %p209;
	mov.b32 	%r259, 0;
	mov.b64 	%fd312, {%r259, %r258};
	bra.uni 	$L__BB3_111;
$L__BB3_109:
	setp.neu.f64 	%p203, %fd119, 0d7FF0000000000000;
	@%p203 bra 	$L__BB3_111;
	setp.lt.s32 	%p204, %r26, 0;
	setp.lt.s32 	%p205, %r17, 0;
	selp.b32 	%r248, 0, 2146435072, %p205;
	and.b32  	%r249, %r17, 2147483647;
	setp.ne.s32 	%p206, %r249, 1071644672;
	or.b32  	%r250, %r248, -2147483648;
	selp.b32 	%r251, %r250, %r248, %p206;
	selp.b32 	%r252, %r251, %r248, %p15;
	selp.b32 	%r253, %r252, %r248, %p204;
	mov.b32 	%r254, 0;
	mov.b64 	%fd312, {%r254, %r253};
$L__BB3_111:
	setp.eq.f64 	%p210, %fd57, 0d0000000000000000;
	setp.eq.f64 	%p211, %fd118, 0d3FF0000000000000;
	selp.f64 	%fd284, 0d3FF0000000000000, %fd312, %p211;
	selp.f64 	%fd285, 0d3FF0000000000000, %fd284, %p210;
	mul.f64 	%fd286, %fd117, %fd285;
	cvta.to.global.u64 	%rd55, %rd16;
	add.s64 	%rd57, %rd55, %rd44;
	st.global.f64 	[%rd57], %fd286;
$L__BB3_112:
	ret;

}
	// .globl	_Z4calmPdS_S_S_S_S_S_S_S_S_S_S_S_S_i
.visible .entry _Z4calmPdS_S_S_S_S_S_S_S_S_S_S_S_S_i(
	.param .u64 .ptr .align 1 _Z4calmPdS_S_S_S_S_S_S_S_S_S_S_S_S_i_param_0,
	.param .u64 .ptr .align 1 _Z4calmPdS_S_S_S_S_S_S_S_S_S_S_S_S_i_param_1,
	.param .u64 .ptr .align 1 _Z4calmPdS_S_S_S_S_S_S_S_S_S_S_S_S_i_param_2,
	.param .u64 .ptr .align 1 _Z4calmPdS_S_S_S_S_S_S_S_S_S_S_S_S_i_param_3,
	.param .u64 .ptr .align 1 _Z4calmPdS_S_S_S_S_S_S_S_S_S_S_S_S_i_param_4,
	.param .u64 .ptr .align 1 _Z4calmPdS_S_S_S_S_S_S_S_S_S_S_S_S_i_param_5,
	.param .u64 .ptr .align 1 _Z4calmPdS_S_S_S_S_S_S_S_S_S_S_S_S_i_param_6,
	.param .u64 .ptr .align 1 _Z4calmPdS_S_S_S_S_S_S_S_S_S_S_S_S_i_param_7,
	.param .u64 .ptr .align 1 _Z4calmPdS_S_S_S_S_S_S_S_S_S_S_S_S_i_param_8,
	.param .u64 .ptr .align 1 _Z4calmPdS_S_S_S_S_S_S_S_S_S_S_S_S_i_param_9,
	.param .u64 .ptr .align 1 _Z4calmPdS_S_S_S_S_S_S_S_S_S_S_S_S_i_param_10,
	.param .u64 .ptr .align 1 _Z4calmPdS_S_S_S_S_S_S_S_S_S_S_S_S_i_param_11,
	.param .u64 .ptr .align 1 _Z4calmPdS_S_S_S_S_S_S_S_S_S_S_S_S_i_param_12,
	.param .u64 .ptr .align 1 _Z4calmPdS_S_S_S_S_S_S_S_S_S_S_S_S_i_param_13,
	.param .u32 _Z4calmPdS_S_S_S_S_S_S_S_S_S_S_S_S_i_param_14
)
{
	.reg .pred 	%p<78>;
	.reg .b32 	%r<100>;
	.reg .b64 	%rd<50>;
	.reg .b64 	%fd<114>;

	ld.param.u64 	%rd2, [_Z4calmPdS_S_S_S_S_S_S_S_S_S_S_S_S_i_param_1];
	ld.param.u64 	%rd4, [_Z4calmPdS_S_S_S_S_S_S_S_S_S_S_S_S_i_param_3];
	ld.param.u64 	%rd5, [_Z4calmPdS_S_S_S_S_S_S_S_S_S_S_S_S_i_param_4];
	ld.param.u64 	%rd8, [_Z4calmPdS_S_S_S_S_S_S_S_S_S_S_S_S_i_param_7];
	ld.param.u64 	%rd9, [_Z4calmPdS_S_S_S_S_S_S_S_S_S_S_S_S_i_param_8];
	ld.param.u64 	%rd10, [_Z4calmPdS_S_S_S_S_S_S_S_S_S_S_S_S_i_param_9];
	ld.param.u64 	%rd11, [_Z4calmPdS_S_S_S_S_S_S_S_S_S_S_S_S_i_param_10];
	ld.param.u64 	%rd12, [_Z4calmPdS_S_S_S_S_S_S_S_S_S_S_S_S_i_param_11];
	ld.param.u64 	%rd13, [_Z4calmPdS_S_S_S_S_S_S_S_S_S_S_S_S_i_param_12];
	ld.param.u32 	%r10, [_Z4calmPdS_S_S_S_S_S_S_S_S_S_S_S_S_i_param_14];
	mov.u32 	%r11, %tid.x;
	mov.u32 	%r12, %ctaid.x;
	mov.u32 	%r13, %ntid.x;
	mad.lo.s32 	%r1, %r12, %r13, %r11;
	setp.ge.s32 	%p1, %r1, %r10;
	@%p1 bra 	$L__BB4_44;
	ld.param.u64 	%rd49, [_Z4calmPdS_S_S_S_S_S_S_S_S_S_S_S_S_i_param_13];
	ld.param.u64 	%rd48, [_Z4calmPdS_S_S_S_S_S_S_S_S_S_S_S_S_i_param_6];
	ld.param.u64 	%rd47, [_Z4calmPdS_S_S_S_S_S_S_S_S_S_S_S_S_i_param_5];
	ld.param.u64 	%rd46, [_Z4calmPdS_S_S_S_S_S_S_S_S_S_S_S_S_i_param_2];
	ld.param.u64 	%rd45, [_Z4calmPdS_S_S_S_S_S_S_S_S_S_S_S_S_i_param_0];
	cvta.to.global.u64 	%rd15, %rd45;
	cvta.to.global.u64 	%rd16, %rd10;
	cvta.to.global.u64 	%rd17, %rd2;
	cvta.to.global.u64 	%rd18, %rd11;
	cvta.to.global.u64 	%rd19, %rd46;
	cvta.to.global.u64 	%rd20, %rd12;
	cvta.to.global.u64 	%rd21, %rd4;
	cvta.to.global.u64 	%rd22, %rd5;
	cvta.to.global.u64 	%rd23, %rd47;
	cvta.to.global.u64 	%rd24, %rd49;
	cvta.to.global.u64 	%rd25, %rd13;
	cvta.to.global.u64 	%rd26, %rd48;
	mul.wide.s32 	%rd27, %r1, 8;
	add.s64 	%rd28, %rd15, %rd27;
	ld.global.f64 	%fd50, [%rd28];
	add.s64 	%rd29, %rd16, %rd27;
	ld.global.f64 	%fd51, [%rd29];
	add.s64 	%rd30, %rd17, %rd27;
	ld.global.f64 	%fd52, [%rd30];
	add.s64 	%rd31, %rd18, %rd27;
	ld.global.f64 	%fd53, [%rd31];
	mul.f64 	%fd54, %fd52, %fd53;
	fma.rn.f64 	%fd55, %fd50, %fd51, %fd54;
	add.s64 	%rd32, %rd19, %rd27;
	ld.global.f64 	%fd56, [%rd32];
	add.s64 	%rd33, %rd20, %rd27;
	ld.global.f64 	%fd57, [%rd33];
	fma.rn.f64 	%fd58, %fd56, %fd57, %fd55;
	add.s64 	%rd34, %rd21, %rd27;
	ld.global.f64 	%fd59, [%rd34];
	add.s64 	%rd35, %rd22, %rd27;
	ld.global.f64 	%fd60, [%rd35];
	mul.f64 	%fd61, %fd60, %fd53;
	fma.rn.f64 	%fd62, %fd59, %fd51, %fd61;
	add.s64 	%rd36, %rd23, %rd27;
	ld.global.f64 	%fd63, [%rd36];
	fma.rn.f64 	%fd1, %fd63, %fd57, %fd62;
	add.s64 	%rd37, %rd24, %rd27;
	st.global.f64 	[%rd37], %fd58;
	add.s64 	%rd38, %rd25, %rd27;
	st.global.f64 	[%rd38], %fd1;
	add.s64 	%rd39, %rd26, %rd27;
	ld.global.f64 	%fd2, [%rd39];
	ld.global.f64 	%fd3, [%rd37];
	sub.f64 	%fd4, %fd2, %fd3;
	{
	.reg .b32 %temp; 
	mov.b64 	{%temp, %r2}, %fd4;
	}
	mov.f64 	%fd64, 0d4000000000000000;
	{
	.reg .b32 %temp; 
	mov.b64 	{%temp, %r14}, %fd64;
	}
	and.b32  	%r4, %r14, 2146435072;
	setp.eq.s32 	%p2, %r4, 1062207488;
	abs.f64 	%fd5, %fd4;
	{ // callseq 33, 0
	.param .b64 param0;
	st.param.f64 	[param0], %fd5;
	.param .b64 param1;
	st.param.f64 	[param1], 0d4000000000000000;
	.param .b64 retval0;
	call.uni (retval0), 
	__internal_accurate_pow, 
	(
	param0, 
	param1
	);
	ld.param.f64 	%fd65, [retval0];
	} // callseq 33
	setp.lt.s32 	%p3, %r2, 0;
	neg.f64 	%fd67, %fd65;
	selp.f64 	%fd68, %fd67, %fd65, %p2;
	selp.f64 	%fd103, %fd68, %fd65, %p3;
	setp.neu.f64 	%p4, %fd4, 0d0000000000000000;
	@%p4 bra 	$L__BB4_3;
	setp.eq.s32 	%p5, %r4, 1062207488;
	selp.b32 	%r15, %r2, 0, %p5;
	setp.lt.s32 	%p6, %r14, 0;
	or.b32  	%r16, %r15, 2146435072;
	selp.b32 	%r17, %r16, %r15, %p6;
	mov.b32 	%r18, 0;
	mov.b64 	%fd103, {%r18, %r17};
$L__BB4_3:
	add.f64 	%fd69, %fd4, 0d4000000000000000;
	{
	.reg .b32 %temp; 
	mov.b64 	{%temp, %r19}, %fd69;
	}
	and.b32  	%r20, %r19, 2146435072;
	setp.ne.s32 	%p7, %r20, 2146435072;
	@%p7 bra 	$L__BB4_8;
	setp.num.f64 	%p8, %fd4, %fd4;
	@%p8 bra 	$L__BB4_6;
	mov.f64 	%fd70, 0d4000000000000000;
	add.rn.f64 	%fd103, %fd4, %fd70;
	bra.uni 	$L__BB4_8;
$L__BB4_6:
	setp.neu.f64 	%p9, %fd5, 0d7FF0000000000000;
	@%p9 bra 	$L__BB4_8;
	setp.lt.s32 	%p10, %r2, 0;
	setp.eq.s32 	%p11, %r4, 1062207488;
	setp.lt.s32 	%p12, %r14, 0;
	selp.b32 	%r22, 0, 2146435072, %p12;
	and.b32  	%r23, %r14, 2147483647;
	setp.ne.s32 	%p13, %r23, 1071644672;
	or.b32  	%r24, %r22, -2147483648;
	selp.b32 	%r25, %r24, %r22, %p13;
	selp.b32 	%r26, %r25, %r22, %p11;
	selp.b32 	%r27, %r26, %r22, %p10;
	mov.b32 	%r28, 0;
	mov.b64 	%fd103, {%r28, %r27};
$L__BB4_8:
	setp.eq.s32 	%p14, %r4, 1062207488;
	setp.eq.f64 	%p15, %fd4, 0d3FF0000000000000;
	selp.f64 	%fd12, 0d3FF0000000000000, %fd103, %p15;
	{
	.reg .b32 %temp; 
	mov.b64 	{%temp, %r5}, %fd2;
	}
	abs.f64 	%fd13, %fd2;
	{ // callseq 34, 0
	.param .b64 param0;
	st.param.f64 	[param0], %fd13;
	.param .b64 param1;
	st.param.f64 	[param1], 0d4000000000000000;
	.param .b64 retval0;
	call.uni (retval0), 
	__internal_accurate_pow, 
	(
	param0, 
	param1
	);
	ld.param.f64 	%fd71, [retval0];
	} // callseq 34
	setp.lt.s32 	%p16, %r5, 0;
	neg.f64 	%fd73, %fd71;
	selp.f64 	%fd74, %fd73, %fd71, %p14;
	selp.f64 	%fd111, %fd74, %fd71, %p16;
	setp.neu.f64 	%p17, %fd2, 0d0000000000000000;
	mov.f64 	%fd105, %fd111;
	@%p17 bra 	$L__BB4_10;
	setp.eq.s32 	%p18, %r4, 1062207488;
	selp.b32 	%r30, %r5, 0, %p18;
	setp.lt.s32 	%p19, %r14, 0;
	or.b32  	%r31, %r30, 2146435072;
	selp.b32 	%r32, %r31, %r30, %p19;
	mov.b32 	%r33, 0;
	mov.b64 	%fd105, {%r33, %r32};
$L__BB4_10:
	add.f64 	%fd75, %fd2, 0d4000000000000000;
	{
	.reg .b32 %temp; 
	mov.b64 	{%temp, %r34}, %fd75;
	}
	and.b32  	%r6, %r34, 2146435072;
	setp.ne.s32 	%p20, %r6, 2146435072;
	@%p20 bra 	$L__BB4_15;
	setp.num.f64 	%p21, %fd2, %fd2;
	@%p21 bra 	$L__BB4_13;
	mov.f64 	%fd76, 0d4000000000000000;
	add.rn.f64 	%fd105, %fd2, %fd76;
	bra.uni 	$L__BB4_15;
$L__BB4_13:
	setp.neu.f64 	%p22, %fd13, 0d7FF0000000000000;
	@%p22 bra 	$L__BB4_15;
	setp.lt.s32 	%p23, %r5, 0;
	setp.eq.s32 	%p24, %r4, 1062207488;
	setp.lt.s32 	%p25, %r14, 0;
	selp.b32 	%r36, 0, 2146435072, %p25;
	and.b32  	%r37, %r14, 2147483647;
	setp.ne.s32 	%p26, %r37, 1071644672;
	or.b32  	%r38, %r36, -2147483648;
	selp.b32 	%r39, %r38, %r36, %p26;
	selp.b32 	%r40, %r39, %r36, %p24;
	selp.b32 	%r41, %r40, %r36, %p23;
	mov.b32 	%r42, 0;
	mov.b64 	%fd105, {%r42, %r41};
$L__BB4_15:
	setp.eq.s32 	%p27, %r4, 1062207488;
	{
	.reg .b32 %temp; 
	mov.b64 	{%temp, %r7}, %fd3;
	}
	abs.f64 	%fd20, %fd3;
	{ // callseq 35, 0
	.param .b64 param0;
	st.param.f64 	[param0], %fd20;
	.param .b64 param1;
	st.param.f64 	[param1], 0d4000000000000000;
	.param .b64 retval0;
	call.uni (retval0), 
	__internal_accurate_pow, 
	(
	param0, 
	param1
	);
	ld.param.f64 	%fd77, [retval0];
	} // callseq 35
	setp.lt.s32 	%p28, %r7, 0;
	neg.f64 	%fd79, %fd77;
	selp.f64 	%fd80, %fd79, %fd77, %p27;
	selp.f64 	%fd107, %fd80, %fd77, %p28;
	setp.neu.f64 	%p29, %fd3, 0d0000000000000000;
	@%p29 bra 	$L__BB4_17;
	selp.b32 	%r44, %r7, 0, %p27;
	setp.lt.s32 	%p31, %r14, 0;
	or.b32  	%r45, %r44, 2146435072;
	selp.b32 	%r46, %r45, %r44, %p31;
	mov.b32 	%r47, 0;
	mov.b64 	%fd107, {%r47, %r46};
$L__BB4_17:
	add.f64 	%fd81, %fd3, 0d4000000000000000;
	{
	.reg .b32 %temp; 
	mov.b64 	{%temp, %r48}, %fd81;
	}
	and.b32  	%r49, %r48, 2146435072;
	setp.ne.s32 	%p32, %r49, 2146435072;
	@%p32 bra 	$L__BB4_22;
	setp.num.f64 	%p33, %fd3, %fd3;
	@%p33 bra 	$L__BB4_20;
	mov.f64 	%fd82, 0d4000000000000000;
	add.rn.f64 	%fd107, %fd3, %fd82;
	bra.uni 	$L__BB4_22;
$L__BB4_20:
	setp.neu.f64 	%p34, %fd20, 0d7FF0000000000000;
	@%p34 bra 	$L__BB4_22;
	setp.lt.s32 	%p37, %r14, 0;
	selp.b32 	%r51, 0, 2146435072, %p37;
	and.b32  	%r52, %r14, 2147483647;
	setp.ne.s32 	%p38, %r52, 1071644672;
	or.b32  	%r53, %r51, -2147483648;
	selp.b32 	%r54, %r53, %r51, %p38;
	selp.b32 	%r55, %r54, %r51, %p27;
	selp.b32 	%r56, %r55, %r51, %p28;
	mov.b32 	%r57, 0;
	mov.b64 	%fd107, {%r57, %r56};
$L__BB4_22:
	setp.eq.f64 	%p40, %fd3, 0d3FF0000000000000;
	selp.f64 	%fd83, 0d3FF0000000000000, %fd107, %p40;
	setp.eq.f64 	%p41, %fd2, 0d3FF0000000000000;
	selp.f64 	%fd84, 0d3FF0000000000000, %fd105, %p41;
	add.f64 	%fd85, %fd84, %fd83;
	div.rn.f64 	%fd27, %fd12, %fd85;
	sub.f64 	%fd28, %fd2, %fd1;
	{
	.reg .b32 %temp; 
	mov.b64 	{%temp, %r8}, %fd28;
	}
	abs.f64 	%fd29, %fd28;
	{ // callseq 36, 0
	.param .b64 param0;
	st.param.f64 	[param0], %fd29;
	.param .b64 param1;
	st.param.f64 	[param1], 0d4000000000000000;
	.param .b64 retval0;
	call.uni (retval0), 
	__internal_accurate_pow, 
	(
	param0, 
	param1
	);
	ld.param.f64 	%fd86, [retval0];
	} // callseq 36
	setp.lt.s32 	%p42, %r8, 0;
	neg.f64 	%fd88, %fd86;
	selp.f64 	%fd89, %fd88, %fd86, %p27;
	selp.f64 	%fd109, %fd89, %fd86, %p42;
	setp.neu.f64 	%p43, %fd28, 0d0000000000000000;
	@%p43 bra 	$L__BB4_24;
	selp.b32 	%r59, %r8, 0, %p27;
	setp.lt.s32 	%p45, %r14, 0;
	or.b32  	%r60, %r59, 2146435072;
	selp.b32 	%r61, %r60, %r59, %p45;
	mov.b32 	%r62, 0;
	mov.b64 	%fd109, {%r62, %r61};
$L__BB4_24:
	add.f64 	%fd90, %fd28, 0d4000000000000000;
	{
	.reg .b32 %temp; 
	mov.b64 	{%temp, %r63}, %fd90;
	}
	and.b32  	%r64, %r63, 2146435072;
	setp.ne.s32 	%p46, %r64, 2146435072;
	@%p46 bra 	$L__BB4_29;
	setp.num.f64 	%p47, %fd28, %fd28;
	@%p47 bra 	$L__BB4_27;
	mov.f64 	%fd91, 0d4000000000000000;
	add.rn.f64 	%fd109, %fd28, %fd91;
	bra.uni 	$L__BB4_29;
$L__BB4_27:
	setp.neu.f64 	%p48, %fd29, 0d7FF0000000000000;
	@%p48 bra 	$L__BB4_29;
	setp.lt.s32 	%p49, %r8, 0;
	setp.eq.s32 	%p50, %r4, 1062207488;
	setp.lt.s32 	%p51, %r14, 0;
	selp.b32 	%r66, 0, 2146435072, %p51;
	and.b32  	%r67, %r14, 2147483647;
	setp.ne.s32 	%p52, %r67, 1071644672;
	or.b32  	%r68, %r66, -2147483648;
	selp.b32 	%r69, %r68, %r66, %p52;
	selp.b32 	%r70, %r69, %r66, %p50;
	selp.b32 	%r71, %r70, %r66, %p49;
	mov.b32 	%r72, 0;
	mov.b64 	%fd109, {%r72, %r71};
$L__BB4_29:
	setp.neu.f64 	%p53, %fd2, 0d0000000000000000;
	setp.eq.f64 	%p54, %fd28, 0d3FF0000000000000;
	selp.f64 	%fd36, 0d3FF0000000000000, %fd109, %p54;
	@%p53 bra 	$L__BB4_31;
	setp.eq.s32 	%p55, %r4, 1062207488;
	selp.b32 	%r73, %r5, 0, %p55;
	setp.lt.s32 	%p56, %r14, 0;
	or.b32  	%r74, %r73, 2146435072;
	selp.b32 	%r75, %r74, %r73, %p56;
	mov.b32 	%r76, 0;
	mov.b64 	%fd111, {%r76, %r75};
$L__BB4_31:
	setp.ne.s32 	%p57, %r6, 2146435072;
	@%p57 bra 	$L__BB4_36;
	setp.num.f64 	%p58, %fd2, %fd2;
	@%p58 bra 	$L__BB4_34;
	mov.f64 	%fd92, 0d4000000000000000;
	add.rn.f64 	%fd111, %fd2, %fd92;
	bra.uni 	$L__BB4_36;
$L__BB4_34:
	setp.neu.f64 	%p59, %fd13, 0d7FF0000000000000;
	@%p59 bra 	$L__BB4_36;
	setp.lt.s32 	%p60, %r5, 0;
	setp.eq.s32 	%p61, %r4, 1062207488;
	setp.lt.s32 	%p62, %r14, 0;
	selp.b32 	%r78, 0, 2146435072, %p62;
	and.b32  	%r79, %r14, 2147483647;
	setp.ne.s32 	%p63, %r79, 1071644672;
	or.b32  	%r80, %r78, -2147483648;
	selp.b32 	%r81, %r80, %r78, %p63;
	selp.b32 	%r82, %r81, %r78, %p61;
	selp.b32 	%r83, %r82, %r78, %p60;
	mov.b32 	%r84, 0;
	mov.b64 	%fd111, {%r84, %r83};
$L__BB4_36:
	setp.eq.f64 	%p64, %fd2, 0d3FF0000000000000;
	setp.eq.s32 	%p65, %r4, 1062207488;
	selp.f64 	%fd42, 0d3FF0000000000000, %fd111, %p64;
	{
	.reg .b32 %temp; 
	mov.b64 	{%temp, %r9}, %fd1;
	}
	abs.f64 	%fd43, %fd1;
	{ // callseq 37, 0
	.param .b64 param0;
	st.param.f64 	[param0], %fd43;
	.param .b64 param1;
	st.param.f64 	[param1], 0d4000000000000000;
	.param .b64 retval0;
	call.uni (retval0), 
	__internal_accurate_pow, 
	(
	param0, 
	param1
	);
	ld.param.f64 	%fd93, [retval0];
	} // callseq 37
	setp.lt.s32 	%p66, %r9, 0;
	neg.f64 	%fd95, %fd93;
	selp.f64 	%fd96, %fd95, %fd93, %p65;
	selp.f64 	%fd113, %fd96, %fd93, %p66;
	setp.neu.f64 	%p67, %fd1, 0d0000000000000000;
	@%p67 bra 	$L__BB4_38;
	setp.eq.s32 	%p68, %r4, 1062207488;
	selp.b32 	%r86, %r9, 0, %p68;
	setp.lt.s32 	%p69, %r14, 0;
	or.b32  	%r87, %r86, 2146435072;
	selp.b32 	%r88, %r87, %r86, %p69;
	mov.b32 	%r89, 0;
	mov.b64 	%fd113, {%r89, %r88};
$L__BB4_38:
	add.f64 	%fd97, %fd1, 0d4000000000000000;
	{
	.reg .b32 %temp; 
	mov.b64 	{%temp, %r90}, %fd97;
	}
	and.b32  	%r91, %r90, 2146435072;
	setp.ne.s32 	%p70, %r91, 2146435072;
	@%p70 bra 	$L__BB4_43;
	setp.num.f64 	%p71, %fd1, %fd1;
	@%p71 bra 	$L__BB4_41;
	mov.f64 	%fd98, 0d4000000000000000;
	add.rn.f64 	%fd113, %fd1, %fd98;
	bra.uni 	$L__BB4_43;
$L__BB4_41:
	setp.neu.f64 	%p72, %fd43, 0d7FF0000000000000;
	@%p72 bra 	$L__BB4_43;
	setp.lt.s32 	%p73, %r9, 0;
	setp.eq.s32 	%p74, %r4, 1062207488;
	setp.lt.s32 	%p75, %r14, 0;
	selp.b32 	%r93, 0, 2146435072, %p75;
	and.b32  	%r94, %r14, 2147483647;
	setp.ne.s32 	%p76, %r94, 1071644672;
	or.b32  	%r95, %r93, -2147483648;
	selp.b32 	%r96, %r95, %r93, %p76;
	selp.b32 	%r97, %r96, %r93, %p74;
	selp.b32 	%r98, %r97, %r93, %p73;
	mov.b32 	%r99, 0;
	mov.b64 	%fd113, {%r99, %r98};
$L__BB4_43:
	setp.eq.f64 	%p77, %fd1, 0d3FF0000000000000;
	selp.f64 	%fd99, 0d3FF0000000000000, %fd113, %p77;
	add.f64 	%fd100, %fd42, %fd99;
	div.rn.f64 	%fd101, %fd36, %fd100;
	cvta.to.global.u64 	%rd40, %rd9;
	mul.wide.s32 	%rd41, %r1, 8;
	add.s64 	%rd42, %rd40, %rd41;
	st.global.f64 	[%rd42], %fd27;
	cvta.to.global.u64 	%rd43, %rd8;
	add.s64 	%rd44, %rd43, %rd41;
	st.global.f64 	[%rd44], %fd101;
$L__BB4_44:
	ret;

}
	// .globl	_Z5setupP17curandStateXORWOWi
.visible .entry _Z5setupP17curandStateXORWOWi(
	.param .u64 .ptr .align 1 _Z5setupP17curandStateXORWOWi_param_0,
	.param .u32 _Z5setupP17curandStateXORWOWi_param_1
)
{
	.reg .pred 	%p<25>;
	.reg .b32 	%r<411>;
	.reg .b64 	%rd<18>;

	ld.param.u64 	%rd8, [_Z5setupP17curandStateXORWOWi_param_0];
	ld.param.u32 	%r182, [_Z5setupP17curandStateXORWOWi_param_1];
	cvta.to.global.u64 	%rd9, %rd8;
	mov.u32 	%r183, %tid.x;
	mov.u32 	%r184, %ctaid.x;
	mov.u32 	%r185, %ntid.x;
	mad.lo.s32 	%r186, %r184, %r185, %r183;
	cvt.s64.s32 	%rd17, %r186;
	mul.wide.s32 	%rd10, %r186, 48;
	add.s64 	%rd2, %rd9, %rd10;
	xor.b32  	%r187, %r182, -1429050551;
	mul.lo.s32 	%r188, %r187, 1099087573;
	setp.gt.s32 	%p1, %r182, -1;
	selp.b32 	%r189, -644748465, -1947113066, %p1;
	add.s32 	%r190, %r189, %r188;
	add.s32 	%r191, %r190, 6615241;
	add.s32 	%r192, %r188, 123456789;
	st.global.v2.u32 	[%rd2], {%r191, %r192};
	xor.b32  	%r193, %r188, 362436069;
	add.s32 	%r194, %r189, 521288629;
	st.global.v2.u32 	[%rd2+8], {%r193, %r194};
	xor.b32  	%r195, %r189, 88675123;
	add.s32 	%r196, %r188, 5783321;
	st.global.v2.u32 	[%rd2+16], {%r195, %r196};
	setp.eq.s32 	%p2, %r186, 0;
	@%p2 bra 	$L__BB5_42;
	mov.b32 	%r317, 0;
	mov.u64 	%rd12, precalc_xorwow_matrix;
$L__BB5_2:
	and.b64  	%rd4, %rd17, 3;
	setp.eq.s64 	%p3, %rd4, 0;
	@%p3 bra 	$L__BB5_41;
	mul.wide.u32 	%rd11, %r317, 3200;
	add.s64 	%rd5, %rd12, %rd11;
	cvt.u32.u64 	%r2, %rd4;
	mov.b32 	%r318, 0;
$L__BB5_4:
	mov.b32 	%r331, 0;
	mov.u32 	%r332, %r331;
	mov.u32 	%r333, %r331;
	mov.u32 	%r334, %r331;
	mov.u32 	%r335, %r331;
	mov.u32 	%r324, %r331;
$L__BB5_5:
	mul.wide.u32 	%rd13, %r324, 4;
	add.s64 	%rd14, %rd2, %rd13;
	ld.global.u32 	%r10, [%rd14+4];
	shl.b32 	%r11, %r324, 5;
	mov.b32 	%r330, 0;
$L__BB5_6:
	.pragma "nounroll";
	shr.u32 	%r201, %r10, %r330;
	and.b32  	%r202, %r201, 1;
	setp.eq.b32 	%p4, %r202, 1;
	not.pred 	%p5, %p4;
	add.s32 	%r203, %r11, %r330;
	mul.lo.s32 	%r204, %r203, 5;
	mul.wide.u32 	%rd15, %r204, 4;
	add.s64 	%rd6, %rd5, %rd15;
	@%p5 bra 	$L__BB5_8;
	ld.global.u32 	%r205, [%rd6];
	xor.b32  	%r335, %r335, %r205;
	ld.global.u32 	%r206, [%rd6+4];
	xor.b32  	%r334, %r334, %r206;
	ld.global.u32 	%r207, [%rd6+8];
	xor.b32  	%r333, %r333, %r207;
	ld.global.u32 	%r208, [%rd6+12];
	xor.b32  	%r332, %r332, %r208;
	ld.global.u32 	%r209, [%rd6+16];
	xor.b32  	%r331, %r331, %r209;
$L__BB5_8:
	and.b32  	%r211, %r201, 2;
	setp.eq.s32 	%p6, %r211, 0;
	@%p6 bra 	$L__BB5_10;
	ld.global.u32 	%r212, [%rd6+20];
	xor.b32  	%r335, %r335, %r212;
	ld.global.u32 	%r213, [%rd6+24];
	xor.b32  	%r334, %r334, %r213;
	ld.global.u32 	%r214, [%rd6+28];
	xor.b32  	%r333, %r333, %r214;
	ld.global.u32 	%r215, [%rd6+32];
	xor.b32  	%r332, %r332, %r215;
	ld.global.u32 	%r216, [%rd6+36];
	xor.b32  	%r331, %r331, %r216;
$L__BB5_10:
	and.b32  	%r218, %r201, 4;
	setp.eq.s32 	%p7, %r218, 0;
	@%p7 bra 	$L__BB5_12;
	ld.global.u32 	%r219, [%rd6+40];
	xor.b32  	%r335, %r335, %r219;
	ld.global.u32 	%r220, [%rd6+44];
	xor.b32  	%r334, %r334, %r220;
	ld.global.u32 	%r221, [%rd6+48];
	xor.b32  	%r333, %r333, %r221;
	ld.global.u32 	%r222, [%rd6+52];
	xor.b32  	%r332, %r332, %r222;
	ld.global.u32 	%r223, [%rd6+56];
	xor.b32  	%r331, %r331, %r223;
$L__BB5_12:
	and.b32  	%r225, %r201, 8;
	setp.eq.s32 	%p8, %r225, 0;
	@%p8 bra 	$L__BB5_14;
	ld.global.u32 	%r226, [%rd6+60];
	xor.b32  	%r335, %r335, %r226;
	ld.global.u32 	%r227, [%rd6+64];
	xor.b32  	%r334, %r334, %r227;
	ld.global.u32 	%r228, [%rd6+68];
	xor.b32  	%r333, %r333, %r228;
	ld.global.u32 	%r229, [%rd6+72];
	xor.b32  	%r332, %r332, %r229;
	ld.global.u32 	%r230, [%rd6+76];
	xor.b32  	%r331, %r331, %r230;
$L__BB5_14:
	and.b32  	%r232, %r201, 16;
	setp.eq.s32 	%p9, %r232, 0;
	@%p9 bra 	$L__BB5_16;
	ld.global.u32 	%r233, [%rd6+80];
	xor.b32  	%r335, %r335, %r233;
	ld.global.u32 	%r234, [%rd6+84];
	xor.b32  	%r334, %r334, %r234;
	ld.global.u32 	%r235, [%rd6+88];
	xor.b32  	%r333, %r333, %r235;
	ld.global.u32 	%r236, [%rd6+92];
	xor.b32  	%r332, %r332, %r236;
	ld.global.u32 	%r237, [%rd6+96];
	xor.b32  	%r331, %r331, %r237;
$L__BB5_16:
	and.b32  	%r239, %r201, 32;
	setp.eq.s32 	%p10, %r239, 0;
	@%p10 bra 	$L__BB5_18;
	ld.global.u32 	%r240, [%rd6+100];
	xor.b32  	%r335, %r335, %r240;
	ld.global.u32 	%r241, [%rd6+104];
	xor.b32  	%r334, %r334, %r241;
	ld.global.u32 	%r242, [%rd6+108];
	xor.b32  	%r333, %r333, %r242;
	ld.global.u32 	%r243, [%rd6+112];
	xor.b32  	%r332, %r332, %r243;
	ld.global.u32 	%r244, [%rd6+116];
	xor.b32  	%r331, %r331, %r244;
$L__BB5_18:
	and.b32  	%r246, %r201, 64;
	setp.eq.s32 	%p11, %r246, 0;
	@%p11 bra 	$L__BB5_20;
	ld.global.u32 	%r247, [%rd6+120];
	xor.b32  	%r335, %r335, %r247;
	ld.global.u32 	%r248, [%rd6+124];
	xor.b32  	%r334, %r334, %r248;
	ld.global.u32 	%r249, [%rd6+128];
	xor.b32  	%r333, %r333, %r249;
	ld.global.u32 	%r250, [%rd6+132];
	xor.b32  	%r332, %r332, %r250;
	ld.global.u32 	%r251, [%rd6+136];
	xor.b32  	%r331, %r331, %r251;
$L__BB5_20:
	and.b32  	%r253, %r201, 128;
	setp.eq.s32 	%p12, %r253, 0;
	@%p12 bra 	$L__BB5_22;
	ld.global.u32 	%r254, [%rd6+140];
	xor.b32  	%r335, %r335, %r254;
	ld.global.u32 	%r255, [%rd6+144];
	xor.b32  	%r334, %r334, %r255;
	ld.global.u32 	%r256, [%rd6+148];
	xor.b32  	%r333, %r333, %r256;
	ld.global.u32 	%r257, [%rd6+152];
	xor.b32  	%r332, %r332, %r257;
	ld.global.u32 	%r258, [%rd6+156];
	xor.b32  	%r331, %r331, %r258;
$L__BB5_22:
	and.b32  	%r260, %r201, 256;
	setp.eq.s32 	%p13, %r260, 0;
	@%p13 bra 	$L__BB5_24;
	ld.global.u32 	%r261, [%rd6+160];
	xor.b32  	%r335, %r335, %r261;
	ld.global.u32 	%r262, [%rd6+164];
	xor.b32  	%r334, %r334, %r262;
	ld.global.u32 	%r263, [%rd6+168];
	xor.b32  	%r333, %r333, %r263;
	ld.global.u32 	%r264, [%rd6+172];
	xor.b32  	%r332, %r332, %r264;
	ld.global.u32 	%r265, [%rd6+176];
	xor.b32  	%r331, %r331, %r265;
$L__BB5_24:
	and.b32  	%r267, %r201, 512;
	setp.eq.s32 	%p14, %r267, 0;
	@%p14 bra 	$L__BB5_26;
	ld.global.u32 	%r268, [%rd6+180];
	xor.b32  	%r335, %r335, %r268;
	ld.global.u32 	%r269, [%rd6+184];
	xor.b32  	%r334, %r334, %r269;
	ld.global.u32 	%r270, [%rd6+188];
	xor.b32  	%r333, %r333, %r270;
	ld.global.u32 	%r271, [%rd6+192];
	xor.b32  	%r332, %r332, %r271;
	ld.global.u32 	%r272, [%rd6+196];
	xor.b32  	%r331, %r331, %r272;
$L__BB5_26:
	and.b32  	%r274, %r201, 1024;
	setp.eq.s32 	%p15, %r274, 0;
	@%p15 bra 	$L__BB5_28;
	ld.global.u32 	%r275, [%rd6+200];
	xor.b32  	%r335, %r335, %r275;
	ld.global.u32 	%r276, [%rd6+204];
	xor.b32  	%r334, %r334, %r276;
	ld.global.u32 	%r277, [%rd6+208];
	xor.b32  	%r333, %r333, %r277;
	ld.global.u32 	%r278, [%rd6+212];
	xor.b32  	%r332, %r332, %r278;
	ld.global.u32 	%r279, [%rd6+216];
	xor.b32  	%r331, %r331, %r279;
$L__BB5_28:
	and.b32  	%r281, %r201, 2048;
	setp.eq.s32 	%p16, %r281, 0;
	@%p16 bra 	$L__BB5_30;
	ld.global.u32 	%r282, [%rd6+220];
	xor.b32  	%r335, %r335, %r282;
	ld.global.u32 	%r283, [%rd6+224];
	xor.b32  	%r334, %r334, %r283;
	ld.global.u32 	%r284, [%rd6+228];
	xor.b32  	%r333, %r333, %r284;
	ld.global.u32 	%r285, [%rd6+232];
	xor.b32  	%r332, %r332, %r285;
	ld.global.u32 	%r286, [%rd6+236];
	xor.b32  	%r331, %r331, %r286;
$L__BB5_30:
	and.b32  	%r288, %r201, 4096;
	setp.eq.s32 	%p17, %r288, 0;
	@%p17 bra 	$L__BB5_32;
	ld.global.u32 	%r289, [%rd6+240];
	xor.b32  	%r335, %r335, %r289;
	ld.global.u32 	%r290, [%rd6+244];
	xor.b32  	%r334, %r334, %r290;
	ld.global.u32 	%r291, [%rd6+248];
	xor.b32  	%r333, %r333, %r291;
	ld.global.u32 	%r292, [%rd6+252];
	xor.b32  	%r332, %r332, %r292;
	ld.global.u32 	%r293, [%rd6+256];
	xor.b32  	%r331, %r331, %r293;
$L__BB5_32:
	and.b32  	%r295, %r201, 8192;
	setp.eq.s32 	%p18, %r295, 0;
	@%p18 bra 	$L__BB5_34;
	ld.global.u32 	%r296, [%rd6+260];
	xor.b32  	%r335, %r335, %r296;
	ld.global.u32 	%r297, [%rd6+264];
	xor.b32  	%r334, %r334, %r297;
	ld.global.u32 	%r298, [%rd6+268];
	xor.b32  	%r333, %r333, %r298;
	ld.global.u32 	%r299, [%rd6+272];
	xor.b32  	%r332, %r332, %r299;
	ld.global.u32 	%r300, [%rd6+276];
	xor.b32  	%r331, %r331, %r300;
$L__BB5_34:
	and.b32  	%r302, %r201, 16384;
	setp.eq.s32 	%p19, %r302, 0;
	@%p19 bra 	$L__BB5_36;
	ld.global.u32 	%r303, [%rd6+280];
	xor.b32  	%r335, %r335, %r303;
	ld.global.u32 	%r304, [%rd6+284];
	xor.b32  	%r334, %r334, %r304;
	ld.global.u32 	%r305, [%rd6+288];
	xor.b32  	%r333, %r333, %r305;
	ld.global.u32 	%r306, [%rd6+292];
	xor.b32  	%r332, %r332, %r306;
	ld.global.u32 	%r307, [%rd6+296];
	xor.b32  	%r331, %r331, %r307;
$L__BB5_36:
	and.b32  	%r309, %r201, 32768;
	setp.eq.s32 	%p20, %r309, 0;
	@%p20 bra 	$L__BB5_38;
	ld.global.u32 	%r310, [%rd6+300];
	xor.b32  	%r335, %r335, %r310;
	ld.global.u32 	%r311, [%rd6+304];
	xor.b32  	%r334, %r334, %r311;
	ld.global.u32 	%r312, [%rd6+308];
	xor.b32  	%r333, %r333, %r312;
	ld.global.u32 	%r313, [%rd6+312];
	xor.b32  	%r332, %r332, %r313;
	ld.global.u32 	%r314, [%rd6+316];
	xor.b32  	%r331, %r331, %r314;
$L__BB5_38:
	add.s32 	%r330, %r330, 16;
	setp.ne.s32 	%p21, %r330, 32;
	@%p21 bra 	$L__BB5_6;
	mad.lo.s32 	%r315, %r324, -31, %r11;
	add.s32 	%r324, %r315, 1;
	setp.ne.s32 	%p22, %r324, 5;
	@%p22 bra 	$L__BB5_5;
	st.global.u32 	[%rd2+4], %r335;
	st.global.u32 	[%rd2+8], %r334;
	st.global.u32 	[%rd2+12], %r333;
	st.global.u32 	[%rd2+16], %r332;
	st.global.u32 	[%rd2+20], %r331;
	add.s32 	%r318, %r318, 1;
	setp.lt.u32 	%p23, %r318, %r2;
	@%p23 bra 	$L__BB5_4;
$L__BB5_41:
	shr.u64 	%rd7, %rd17, 2;
	add.s32 	%r317, %r317, 1;
	setp.gt.u64 	%p24, %rd17, 3;
	mov.u64 	%rd17, %rd7;
	@%p24 bra 	$L__BB5_2;
$L__BB5_42:
	mov.b32 	%r316, 0;
	st.global.v2.u32 	[%rd2+24], {%r316, %r316};
	st.global.u32 	[%rd2+32], %r316;
	mov.b64 	%rd16, 0;
	st.global.u64 	[%rd2+40], %rd16;
	ret;

}
	// .globl	_Z5ccopyPdS_S_S_S_S_ii
.visible .entry _Z5ccopyPdS_S_S_S_S_ii(
	.param .u64 .ptr .align 1 _Z5ccopyPdS_S_S_S_S_ii_param_0,
	.param .u64 .ptr .align 1 _Z5ccopyPdS_S_S_S_S_ii_param_1,
	.param .u64 .ptr .align 1 _Z5ccopyPdS_S_S_S_S_ii_param_2,
	.param .u64 .ptr .align 1 _Z5ccopyPdS_S_S_S_S_ii_param_3,
	.param .u64 .ptr .align 1 _Z5ccopyPdS_S_S_S_S_ii_param_4,
	.param .u64 .ptr .align 1 _Z5ccopyPdS_S_S_S_S_ii_param_5,
	.param .u32 _Z5ccopyPdS_S_S_S_S_ii_param_6,
	.param .u32 _Z5ccopyPdS_S_S_S_S_ii_param_7
)
{
	.reg .pred 	%p<2>;
	.reg .b32 	%r<8>;
	.reg .b64 	%rd<21>;
	.reg .b64 	%fd<4>;

	ld.param.u64 	%rd1, [_Z5ccopyPdS_S_S_S_S_ii_param_0];
	ld.param.u64 	%rd2, [_Z5ccopyPdS_S_S_S_S_ii_param_1];
	ld.param.u64 	%rd3, [_Z5ccopyPdS_S_S_S_S_ii_param_2];
	ld.param.u64 	%rd4, [_Z5ccopyPdS_S_S_S_S_ii_param_3];
	ld.param.u64 	%rd5, [_Z5ccopyPdS_S_S_S_S_ii_param_4];
	ld.param.u64 	%rd6, [_Z5ccopyPdS_S_S_S_S_ii_param_5];
	ld.param.u32 	%r3, [_Z5ccopyPdS_S_S_S_S_ii_param_6];
	ld.param.u32 	%r2, [_Z5ccopyPdS_S_S_S_S_ii_param_7];
	mov.u32 	%r4, %tid.x;
	mov.u32 	%r5, %ctaid.x;
	mov.u32 	%r6, %ntid.x;
	mad.lo.s32 	%r1, %r5, %r6, %r4;
	setp.gt.s32 	%p1, %r1, %r3;
	@%p1 bra 	$L__BB6_2;
	cvta.to.global.u64 	%rd7, %rd1;
	cvta.to.global.u64 	%rd8, %rd4;
	cvta.to.global.u64 	%rd9, %rd2;
	cvta.to.global.u64 	%rd10, %rd5;
	cvta.to.global.u64 	%rd11, %rd3;
	cvta.to.global.u64 	%rd12, %rd6;
	mad.lo.s32 	%r7, %r1, 100, %r2;
	mul.wide.s32 	%rd13, %r7, 8;
	add.s64 	%rd14, %rd7, %rd13;
	ld.global.f64 	%fd1, [%rd14];
	mul.wide.s32 	%rd15, %r1, 8;
	add.s64 	%rd16, %rd8, %rd15;
	st.global.f64 	[%rd16], %fd1;
	add.s64 	%rd17, %rd9, %rd13;
	ld.global.f64 	%fd2, [%rd17];
	add.s64 	%rd18, %rd10, %rd15;
	st.global.f64 	[%rd18], %fd2;
	add.s64 	%rd19, %rd11, %rd13;
	ld.global.f64 	%fd3, [%rd19];
	add.s64 	%rd20, %rd12, %rd15;
	st.global.f64 	[%rd20], %fd3;
$L__BB6_2:
	ret;

}
	// .globl	_Z6g_sampPdS_S_iP17curandStateXORWOW
.visible .entry _Z6g_sampPdS_S_iP17curandStateXORWOW(
	.param .u64 .ptr .align 1 _Z6g_sampPdS_S_iP17curandStateXORWOW_param_0,
	.param .u64 .ptr .align 1 _Z6g_sampPdS_S_iP17curandStateXORWOW_param_1,
	.param .u64 .ptr .align 1 _Z6g_sampPdS_S_iP17curandStateXORWOW_param_2,
	.param .u32 _Z6g_sampPdS_S_iP17curandStateXORWOW_param_3,
	.param .u64 .ptr .align 1 _Z6g_sampPdS_S_iP17curandStateXORWOW_param_4
)
{
	.reg .pred 	%p<109>;
	.reg .b32 	%r<336>;
	.reg .b32 	%f<80>;
	.reg .b64 	%rd<24>;
	.reg .b64 	%fd<304>;

	ld.param.u64 	%rd8, [_Z6g_sampPdS_S_iP17curandStateXORWOW_param_0];
	ld.param.u64 	%rd9, [_Z6g_sampPdS_S_iP17curandStateXORWOW_param_1];
	ld.param.u64 	%rd10, [_Z6g_sampPdS_S_iP17curandStateXORWOW_param_2];
	ld.param.u32 	%r101, [_Z6g_sampPdS_S_iP17curandStateXORWOW_param_3];
	ld.param.u64 	%rd11, [_Z6g_sampPdS_S_iP17curandStateXORWOW_param_4];
	cvta.to.global.u64 	%rd1, %rd9;
	cvta.to.global.u64 	%rd2, %rd10;
	cvta.to.global.u64 	%rd12, %rd11;
	mov.u32 	%r102, %tid.x;
	mov.u32 	%r103, %ctaid.x;
	mov.u32 	%r104, %ntid.x;
	mad.lo.s32 	%r1, %r103, %r104, %r102;
	mul.wide.s32 	%rd13, %r1, 48;
	add.s64 	%rd14, %rd12, %rd13;
	ld.global.v2.u32 	{%r298, %r297}, [%rd14];
	ld.global.v2.u32 	{%r304, %r303}, [%rd14+8];
	ld.global.v2.u32 	{%r294, %r293}, [%rd14+16];
	ld.global.u32 	%r292, [%rd14+24];
	ld.global.f32 	%f75, [%rd14+32];
	setp.gt.s32 	%p8, %r1, %r101;
	@%p8 bra 	$L__BB7_72;
	cvta.to.global.u64 	%rd15, %rd8;
	mul.wide.s32 	%rd16, %r1, 8;
	add.s64 	%rd3, %rd15, %rd16;
	ld.global.f64 	%fd82, [%rd3];
	div.rn.f64 	%fd1, %fd82, 0d3FB999999999999A;
	setp.geu.f64 	%p9, %fd1, 0d3FF0000000000000;
	@%p9 bra 	$L__BB7_42;
	add.f64 	%fd175, %fd1, 0d3FF0000000000000;
	add.f64 	%fd2, %fd175, 0dBFD5555555555555;
	mul.f64 	%fd176, %fd2, 0d4022000000000000;
	sqrt.rn.f64 	%fd177, %fd176;
	rcp.rn.f64 	%fd3, %fd177;
	mov.f64 	%fd178, 0d4008000000000000;
	{
	.reg .b32 %temp; 
	mov.b64 	{%temp, %r9}, %fd178;
	}
	and.b32  	%r183, %r9, 2146435072;
	setp.eq.s32 	%p51, %r183, 1073741824;
	and.b32  	%r184, %r9, 2147483647;
	setp.ne.s32 	%p52, %r184, 1071644672;
	and.pred  	%p1, %p51, %p52;
	mov.b32 	%r185, 1127219200;
	mov.b32 	%r186, -2147483648;
	mov.b64 	%fd4, {%r186, %r185};
	mov.f64 	%fd179, 0d4000000000000000;
	{
	.reg .b32 %temp; 
	mov.b64 	{%temp, %r10}, %fd179;
	}
	and.b32  	%r187, %r10, 2146435072;
	setp.eq.s32 	%p53, %r187, 1062207488;
	and.b32  	%r188, %r10, 2147483647;
	setp.ne.s32 	%p54, %r188, 1071644672;
	and.pred  	%p2, %p53, %p54;
	add.s64 	%rd4, %rd2, %rd16;
$L__BB7_3:
	shr.u32 	%r190, %r297, 2;
	xor.b32  	%r191, %r190, %r297;
	shl.b32 	%r192, %r293, 4;
	shl.b32 	%r193, %r191, 1;
	xor.b32  	%r194, %r192, %r193;
	xor.b32  	%r195, %r194, %r293;
	xor.b32  	%r18, %r195, %r191;
	add.s32 	%r305, %r298, 362437;
	add.s32 	%r196, %r18, %r305;
	cvt.rn.f32.u32 	%f44, %r196;
	fma.rn.f32 	%f3, %f44, 0f2F800000, 0f2F000000;
	cvt.f64.f32 	%fd5, %f3;
	setp.eq.s32 	%p55, %r292, 1;
	mov.b32 	%r292, 0;
	mov.u32 	%r300, %r18;
	mov.u32 	%r301, %r293;
	mov.u32 	%r302, %r294;
	mov.f32 	%f76, %f75;
	@%p55 bra 	$L__BB7_5;
	shr.u32 	%r198, %r304, 2;
	xor.b32  	%r199, %r198, %r304;
	shl.b32 	%r200, %r18, 4;
	shl.b32 	%r201, %r199, 1;
	xor.b32  	%r202, %r201, %r200;
	xor.b32  	%r203, %r202, %r199;
	xor.b32  	%r301, %r203, %r18;
	add.s32 	%r204, %r298, %r301;
	add.s32 	%r205, %r204, 724874;
	shr.u32 	%r206, %r303, 2;
	xor.b32  	%r207, %r206, %r303;
	shl.b32 	%r208, %r301, 4;
	shl.b32 	%r209, %r207, 1;
	xor.b32  	%r210, %r209, %r208;
	xor.b32  	%r211, %r210, %r207;
	xor.b32  	%r300, %r211, %r301;
	add.s32 	%r305, %r298, 1087311;
	add.s32 	%r212, %r300, %r305;
	cvt.rn.f32.u32 	%f45, %r205;
	fma.rn.f32 	%f46, %f45, 0f2F800000, 0f2F000000;
	cvt.rn.f32.u32 	%f47, %r212;
	fma.rn.f32 	%f48, %f47, 0f30C90FDB, 0f30490FDB;
	setp.lt.f32 	%p56, %f46, 0f00800000;
	mul.f32 	%f49, %f46, 0f4B000000;
	selp.f32 	%f50, %f49, %f46, %p56;
	selp.f32 	%f51, 0fC1B80000, 0f00000000, %p56;
	mov.b32 	%r213, %f50;
	add.s32 	%r214, %r213, -1059760811;
	and.b32  	%r215, %r214, -8388608;
	sub.s32 	%r216, %r213, %r215;
	mov.b32 	%f52, %r216;
	cvt.rn.f32.s32 	%f53, %r215;
	fma.rn.f32 	%f54, %f53, 0f34000000, %f51;
	add.f32 	%f55, %f52, 0fBF800000;
	fma.rn.f32 	%f56, %f55, 0fBE055027, 0f3E1039F6;
	fma.rn.f32 	%f57, %f56, %f55, 0fBDF8CDCC;
	fma.rn.f32 	%f58, %f57, %f55, 0f3E0F2955;
	fma.rn.f32 	%f59, %f58, %f55, 0fBE2AD8B9;
	fma.rn.f32 	%f60, %f59, %f55, 0f3E4CED0B;
	fma.rn.f32 	%f61, %f60, %f55, 0fBE7FFF22;
	fma.rn.f32 	%f62, %f61, %f55, 0f3EAAAA78;
	fma.rn.f32 	%f63, %f62, %f55, 0fBF000000;
	mul.f32 	%f64, %f55, %f63;
	fma.rn.f32 	%f65, %f64, %f55, %f55;
	fma.rn.f32 	%f66, %f54, 0f3F317218, %f65;
	setp.gt.u32 	%p57, %r213, 2139095039;
	fma.rn.f32 	%f67, %f50, 0f7F800000, 0f7F800000;
	selp.f32 	%f68, %f67, %f66, %p57;
	setp.eq.f32 	%p58, %f50, 0f00000000;
	mul.f32 	%f69, %f68, 0fC0000000;
	selp.f32 	%f70, 0f7F800000, %f69, %p58;
	sqrt.rn.f32 	%f71, %f70;
	sin.approx.f32 	%f72, %f48;
	cos.approx.f32 	%f73, %f48;
	mul.f32 	%f76, %f71, %f72;
	mul.f32 	%f75, %f71, %f73;
	mov.b32 	%r292, 1;
	mov.u32 	%r302, %r18;
	mov.u32 	%r303, %r293;
	mov.u32 	%r304, %r294;
$L__BB7_5:
	mov.u32 	%r298, %r305;
	mov.u32 	%r297, %r304;
	mov.u32 	%r304, %r303;
	mov.u32 	%r303, %r302;
	mov.u32 	%r294, %r301;
	mov.u32 	%r293, %r300;
	setp.lt.s32 	%p59, %r9, 0;
	and.b32  	%r217, %r9, 2146435072;
	setp.eq.s32 	%p60, %r217, 1073741824;
	cvt.f64.f32 	%fd6, %f76;
	fma.rn.f64 	%fd7, %fd3, %fd6, 0d3FF0000000000000;
	{
	.reg .b32 %temp; 
	mov.b64 	{%temp, %r30}, %fd7;
	}
	abs.f64 	%fd8, %fd7;
	{ // callseq 40, 0
	.param .b64 param0;
	st.param.f64 	[param0], %fd8;
	.param .b64 param1;
	st.param.f64 	[param1], 0d4008000000000000;
	.param .b64 retval0;
	call.uni (retval0), 
	__internal_accurate_pow, 
	(
	param0, 
	param1
	);
	ld.param.f64 	%fd180, [retval0];
	} // callseq 40
	setp.lt.s32 	%p61, %r30, 0;
	neg.f64 	%fd182, %fd180;
	selp.f64 	%fd183, %fd182, %fd180, %p60;
	selp.f64 	%fd184, %fd183, %fd180, %p61;
	setp.eq.f64 	%p62, %fd7, 0d0000000000000000;
	selp.b32 	%r218, %r30, 0, %p60;
	or.b32  	%r219, %r218, 2146435072;
	selp.b32 	%r220, %r219, %r218, %p59;
	mov.b32 	%r221, 0;
	mov.b64 	%fd185, {%r221, %r220};
	selp.f64 	%fd284, %fd185, %fd184, %p62;
	add.f64 	%fd186, %fd7, 0d4008000000000000;
	{
	.reg .b32 %temp; 
	mov.b64 	{%temp, %r222}, %fd186;
	}
	and.b32  	%r223, %r222, 2146435072;
	setp.ne.s32 	%p63, %r223, 2146435072;
	@%p63 bra 	$L__BB7_10;
	setp.num.f64 	%p64, %fd7, %fd7;
	@%p64 bra 	$L__BB7_8;
	mov.f64 	%fd187, 0d4008000000000000;
	add.rn.f64 	%fd284, %fd7, %fd187;
	bra.uni 	$L__BB7_10;
$L__BB7_8:
	setp.neu.f64 	%p65, %fd8, 0d7FF0000000000000;
	@%p65 bra 	$L__BB7_10;
	selp.b32 	%r224, 0, 2146435072, %p59;
	or.b32  	%r225, %r224, -2147483648;
	selp.b32 	%r226, %r225, %r224, %p1;
	selp.b32 	%r227, %r226, %r224, %p61;
	mov.b32 	%r228, 0;
	mov.b64 	%fd284, {%r228, %r227};
$L__BB7_10:
	setp.eq.f64 	%p68, %fd7, 0d3FF0000000000000;
	selp.f64 	%fd13, 0d3FF0000000000000, %fd284, %p68;
	setp.leu.f64 	%p69, %fd13, 0d0000000000000000;
	mov.f64 	%fd292, 0d0000000000000000;
	@%p69 bra 	$L__BB7_31;
	{
	.reg .b32 %temp; 
	mov.b64 	{%temp, %r306}, %fd5;
	}
	{
	.reg .b32 %temp; 
	mov.b64 	{%r307, %temp}, %fd5;
	}
	setp.gt.s32 	%p70, %r306, 1048575;
	mov.b32 	%r308, -1023;
	mov.f64 	%fd285, %fd5;
	@%p70 bra 	$L__BB7_13;
	mul.f64 	%fd285, %fd5, 0d4350000000000000;
	{
	.reg .b32 %temp; 
	mov.b64 	{%temp, %r306}, %fd285;
	}
	{
	.reg .b32 %temp; 
	mov.b64 	{%r307, %temp}, %fd285;
	}
	mov.b32 	%r308, -1077;
$L__BB7_13:
	add.s32 	%r231, %r306, -1;
	setp.gt.u32 	%p71, %r231, 2146435070;
	@%p71 bra 	$L__BB7_17;
	shr.u32 	%r234, %r306, 20;
	add.s32 	%r309, %r308, %r234;
	and.b32  	%r235, %r306, 1048575;
	or.b32  	%r236, %r235, 1072693248;
	mov.b64 	%fd286, {%r307, %r236};
	setp.lt.u32 	%p73, %r236, 1073127583;
	@%p73 bra 	$L__BB7_16;
	{
	.reg .b32 %temp; 
	mov.b64 	{%r237, %temp}, %fd286;
	}
	{
	.reg .b32 %temp; 
	mov.b64 	{%temp, %r238}, %fd286;
	}
	add.s32 	%r239, %r238, -1048576;
	mov.b64 	%fd286, {%r237, %r239};
	add.s32 	%r309, %r309, 1;
$L__BB7_16:
	add.f64 	%fd190, %fd286, 0dBFF0000000000000;
	add.f64 	%fd191, %fd286, 0d3FF0000000000000;
	rcp.approx.ftz.f64 	%fd192, %fd191;
	neg.f64 	%fd193, %fd191;
	fma.rn.f64 	%fd194, %fd193, %fd192, 0d3FF0000000000000;
	fma.rn.f64 	%fd195, %fd194, %fd194, %fd194;
	fma.rn.f64 	%fd196, %fd195, %fd192, %fd192;
	mul.f64 	%fd197, %fd190, %fd196;
	fma.rn.f64 	%fd198, %fd190, %fd196, %fd197;
	mul.f64 	%fd199, %fd198, %fd198;
	fma.rn.f64 	%fd200, %fd199, 0d3EB1380B3AE80F1E, 0d3ED0EE258B7A8B04;
	fma.rn.f64 	%fd201, %fd200, %fd199, 0d3EF3B2669F02676F;
	fma.rn.f64 	%fd202, %fd201, %fd199, 0d3F1745CBA9AB0956;
	fma.rn.f64 	%fd203, %fd202, %fd199, 0d3F3C71C72D1B5154;
	fma.rn.f64 	%fd204, %fd203, %fd199, 0d3F624924923BE72D;
	fma.rn.f64 	%fd205, %fd204, %fd199, 0d3F8999999999A3C4;
	fma.rn.f64 	%fd206, %fd205, %fd199, 0d3FB5555555555554;
	sub.f64 	%fd207, %fd190, %fd198;
	add.f64 	%fd208, %fd207, %fd207;
	neg.f64 	%fd209, %fd198;
	fma.rn.f64 	%fd210, %fd209, %fd190, %fd208;
	mul.f64 	%fd211, %fd196, %fd210;
	mul.f64 	%fd212, %fd199, %fd206;
	fma.rn.f64 	%fd213, %fd212, %fd198, %fd211;
	xor.b32  	%r240, %r309, -2147483648;
	mov.b32 	%r241, 1127219200;
	mov.b64 	%fd214, {%r240, %r241};
	sub.f64 	%fd215, %fd214, %fd4;
	fma.rn.f64 	%fd216, %fd215, 0d3FE62E42FEFA39EF, %fd198;
	fma.rn.f64 	%fd217, %fd215, 0dBFE62E42FEFA39EF, %fd216;
	sub.f64 	%fd218, %fd217, %fd198;
	sub.f64 	%fd219, %fd213, %fd218;
	fma.rn.f64 	%fd220, %fd215, 0d3C7ABC9E3B39803F, %fd219;
	add.f64 	%fd287, %fd216, %fd220;
	bra.uni 	$L__BB7_18;
$L__BB7_17:
	fma.rn.f64 	%fd189, %fd285, 0d7FF0000000000000, 0d7FF0000000000000;
	{
	.reg .b32 %temp; 
	mov.b64 	{%temp, %r232}, %fd285;
	}
	and.b32  	%r233, %r232, 2147483647;
	setp.eq.s32 	%p72, %r233, 0;
	selp.f64 	%fd287, 0dFFF0000000000000, %fd189, %p72;
$L__BB7_18:
	setp.lt.s32 	%p74, %r10, 0;
	and.b32  	%r242, %r10, 2146435072;
	setp.eq.s32 	%p75, %r242, 1062207488;
	{
	.reg .b32 %temp; 
	mov.b64 	{%temp, %r41}, %fd6;
	}
	abs.f64 	%fd22, %fd6;
	{ // callseq 41, 0
	.param .b64 param0;
	st.param.f64 	[param0], %fd22;
	.param .b64 param1;
	st.param.f64 	[param1], 0d4000000000000000;
	.param .b64 retval0;
	call.uni (retval0), 
	__internal_accurate_pow, 
	(
	param0, 
	param1
	);
	ld.param.f64 	%fd221, [retval0];
	} // callseq 41
	setp.lt.s32 	%p76, %r41, 0;
	neg.f64 	%fd223, %fd221;
	selp.f64 	%fd224, %fd223, %fd221, %p75;
	selp.f64 	%fd225, %fd224, %fd221, %p76;
	setp.eq.f32 	%p77, %f76, 0f00000000;
	selp.b32 	%r243, %r41, 0, %p75;
	or.b32  	%r244, %r243, 2146435072;
	selp.b32 	%r245, %r244, %r243, %p74;
	mov.b32 	%r246, 0;
	mov.b64 	%fd226, {%r246, %r245};
	selp.f64 	%fd288, %fd226, %fd225, %p77;
	add.f64 	%fd227, %fd6, 0d4000000000000000;
	{
	.reg .b32 %temp; 
	mov.b64 	{%temp, %r247}, %fd227;
	}
	and.b32  	%r248, %r247, 2146435072;
	setp.ne.s32 	%p78, %r248, 2146435072;
	@%p78 bra 	$L__BB7_23;
	setp.num.f32 	%p79, %f76, %f76;
	@%p79 bra 	$L__BB7_21;
	mov.f64 	%fd228, 0d4000000000000000;
	add.rn.f64 	%fd288, %fd6, %fd228;
	bra.uni 	$L__BB7_23;
$L__BB7_21:
	setp.neu.f64 	%p80, %fd22, 0d7FF0000000000000;
	@%p80 bra 	$L__BB7_23;
	selp.b32 	%r249, 0, 2146435072, %p74;
	or.b32  	%r250, %r249, -2147483648;
	selp.b32 	%r251, %r250, %r249, %p2;
	selp.b32 	%r252, %r251, %r249, %p76;
	mov.b32 	%r253, 0;
	mov.b64 	%fd288, {%r253, %r252};
$L__BB7_23:
	setp.eq.f32 	%p83, %f76, 0f3F800000;
	mul.f64 	%fd229, %fd288, 0d3FE0000000000000;
	selp.f64 	%fd230, 0d3FE0000000000000, %fd229, %p83;
	add.f64 	%fd27, %fd2, %fd230;
	{
	.reg .b32 %temp; 
	mov.b64 	{%temp, %r310}, %fd13;
	}
	{
	.reg .b32 %temp; 
	mov.b64 	{%r311, %temp}, %fd13;
	}
	setp.gt.s32 	%p84, %r310, 1048575;
	mov.b32 	%r312, -1023;
	mov.f64 	%fd289, %fd13;
	@%p84 bra 	$L__BB7_25;
	mul.f64 	%fd289, %fd13, 0d4350000000000000;
	{
	.reg .b32 %temp; 
	mov.b64 	{%temp, %r310}, %fd289;
	}
	{
	.reg .b32 %temp; 
	mov.b64 	{%r311, %temp}, %fd289;
	}
	mov.b32 	%r312, -1077;
$L__BB7_25:
	add.s32 	%r256, %r310, -1;
	setp.gt.u32 	%p85, %r256, 2146435070;
	@%p85 bra 	$L__BB7_29;
	shr.u32 	%r259, %r310, 20;
	add.s32 	%r313, %r312, %r259;
	and.b32  	%r260, %r310, 1048575;
	or.b32  	%r261, %r260, 1072693248;
	mov.b64 	%fd290, {%r311, %r261};
	setp.lt.u32 	%p87, %r261, 1073127583;
	@%p87 bra 	$L__BB7_28;
	{
	.reg .b32 %temp; 
	mov.b64 	{%r262, %temp}, %fd290;
	}
	{
	.reg .b32 %temp; 
	mov.b64 	{%temp, %r263}, %fd290;
	}
	add.s32 	%r264, %r263, -1048576;
	mov.b64 	%fd290, {%r262, %r264};
	add.s32 	%r313, %r313, 1;
$L__BB7_28:
	add.f64 	%fd232, %fd290, 0dBFF0000000000000;
	add.f64 	%fd233, %fd290, 0d3FF0000000000000;
	rcp.approx.ftz.f64 	%fd234, %fd233;
	neg.f64 	%fd235, %fd233;
	fma.rn.f64 	%fd236, %fd235, %fd234, 0d3FF0000000000000;
	fma.rn.f64 	%fd237, %fd236, %fd236, %fd236;
	fma.rn.f64 	%fd238, %fd237, %fd234, %fd234;
	mul.f64 	%fd239, %fd232, %fd238;
	fma.rn.f64 	%fd240, %fd232, %fd238, %fd239;
	mul.f64 	%fd241, %fd240, %fd240;
	fma.rn.f64 	%fd242, %fd241, 0d3EB1380B3AE80F1E, 0d3ED0EE258B7A8B04;
	fma.rn.f64 	%fd243, %fd242, %fd241, 0d3EF3B2669F02676F;
	fma.rn.f64 	%fd244, %fd243, %fd241, 0d3F1745CBA9AB0956;
	fma.rn.f64 	%fd245, %fd244, %fd241, 0d3F3C71C72D1B5154;
	fma.rn.f64 	%fd246, %fd245, %fd241, 0d3F624924923BE72D;
	fma.rn.f64 	%fd247, %fd246, %fd241, 0d3F8999999999A3C4;
	fma.rn.f64 	%fd248, %fd247, %fd241, 0d3FB5555555555554;
	sub.f64 	%fd249, %fd232, %fd240;
	add.f64 	%fd250, %fd249, %fd249;
	neg.f64 	%fd251, %fd240;
	fma.rn.f64 	%fd252, %fd251, %fd232, %fd250;
	mul.f64 	%fd253, %fd238, %fd252;
	mul.f64 	%fd254, %fd241, %fd248;
	fma.rn.f64 	%fd255, %fd254, %fd240, %fd253;
	xor.b32  	%r265, %r313, -2147483648;
	mov.b32 	%r266, 1127219200;
	mov.b64 	%fd256, {%r265, %r266};
	sub.f64 	%fd257, %fd256, %fd4;
	fma.rn.f64 	%fd258, %fd257, 0d3FE62E42FEFA39EF, %fd240;
	fma.rn.f64 	%fd259, %fd257, 0dBFE62E42FEFA39EF, %fd258;
	sub.f64 	%fd260, %fd259, %fd240;
	sub.f64 	%fd261, %fd255, %fd260;
	fma.rn.f64 	%fd262, %fd257, 0d3C7ABC9E3B39803F, %fd261;
	add.f64 	%fd291, %fd258, %fd262;
	bra.uni 	$L__BB7_30;
$L__BB7_29:
	fma.rn.f64 	%fd231, %fd289, 0d7FF0000000000000, 0d7FF0000000000000;
	{
	.reg .b32 %temp; 
	mov.b64 	{%temp, %r257}, %fd289;
	}
	and.b32  	%r258, %r257, 2147483647;
	setp.eq.s32 	%p86, %r258, 0;
	selp.f64 	%fd291, 0dFFF0000000000000, %fd231, %p86;
$L__BB7_30:
	mul.f64 	%fd263, %fd2, %fd13;
	sub.f64 	%fd264, %fd27, %fd263;
	fma.rn.f64 	%fd265, %fd2, %fd291, %fd264;
	setp.lt.f64 	%p88, %fd287, %fd265;
	selp.f64 	%fd292, 0d3FF0000000000000, 0d0000000000000000, %p88;
$L__BB7_31:
	st.global.f64 	[%rd4], %fd292;
	ld.global.f64 	%fd266, [%rd3];
	div.rn.f64 	%fd267, %fd266, 0d3FB999999999999A;
	rcp.rn.f64 	%fd38, %fd267;
	{
	.reg .b32 %temp; 
	mov.b64 	{%temp, %r52}, %fd5;
	}
	{
	.reg .b32 %temp; 
	mov.b64 	{%temp, %r53}, %fd38;
	}
	shr.u32 	%r267, %r53, 20;
	and.b32  	%r268, %r267, 2047;
	add.s32 	%r269, %r268, -1012;
	mov.b64 	%rd19, %fd38;
	shl.b64 	%rd5, %rd19, %r269;
	setp.eq.s64 	%p5, %rd5, -9223372036854775808;
	setp.neu.f32 	%p89, %f3, 0f00000000;
	@%p89 bra 	$L__BB7_33;
	setp.eq.s64 	%p92, %rd5, -9223372036854775808;
	abs.f64 	%fd276, %fd38;
	setp.neu.f64 	%p93, %fd276, 0d3FE0000000000000;
	and.pred  	%p5, %p93, %p92;
	selp.b32 	%r270, %r52, 0, %p5;
	setp.lt.s32 	%p94, %r53, 0;
	or.b32  	%r271, %r270, 2146435072;
	selp.b32 	%r272, %r271, %r270, %p94;
	mov.b32 	%r273, 0;
	mov.b64 	%fd294, {%r273, %r272};
	bra.uni 	$L__BB7_34;
$L__BB7_33:
	{ // callseq 42, 0
	.param .b64 param0;
	st.param.f64 	[param0], %fd5;
	.param .b64 param1;
	st.param.f64 	[param1], %fd38;
	.param .b64 retval0;
	call.uni (retval0), 
	__internal_accurate_pow, 
	(
	param0, 
	param1
	);
	ld.param.f64 	%fd268, [retval0];
	} // callseq 42
	setp.lt.s32 	%p90, %r52, 0;
	cvt.rzi.f64.f64 	%fd270, %fd38;
	setp.neu.f64 	%p91, %fd38, %fd270;
	neg.f64 	%fd272, %fd268;
	selp.f64 	%fd273, %fd272, %fd268, %p5;
	selp.f64 	%fd274, %fd273, %fd268, %p90;
	selp.f64 	%fd275, 0dFFF8000000000000, %fd274, %p91;
	selp.f64 	%fd294, %fd275, %fd274, %p90;
$L__BB7_34:
	add.f64 	%fd277, %fd38, %fd5;
	{
	.reg .b32 %temp; 
	mov.b64 	{%temp, %r274}, %fd277;
	}
	and.b32  	%r275, %r274, 2146435072;
	setp.ne.s32 	%p95, %r275, 2146435072;
	@%p95 bra 	$L__BB7_41;
	setp.num.f64 	%p96, %fd38, %fd38;
	@%p96 bra 	$L__BB7_37;
	add.rn.f64 	%fd294, %fd5, %fd38;
	bra.uni 	$L__BB7_41;
$L__BB7_37:
	abs.f64 	%fd278, %fd38;
	setp.neu.f64 	%p97, %fd278, 0d7FF0000000000000;
	@%p97 bra 	$L__BB7_39;
	setp.gt.f32 	%p102, %f3, 0f3F800000;
	selp.b32 	%r283, 2146435072, 0, %p102;
	setp.lt.s32 	%p103, %r53, 0;
	xor.b32  	%r284, %r283, 2146435072;
	selp.b32 	%r285, %r284, %r283, %p103;
	setp.eq.f32 	%p104, %f3, 0fBF800000;
	selp.b32 	%r286, 1072693248, %r285, %p104;
	mov.b32 	%r287, 0;
	mov.b64 	%fd294, {%r287, %r286};
	bra.uni 	$L__BB7_41;
$L__BB7_39:
	setp.neu.f32 	%p98, %f3, 0f7F800000;
	@%p98 bra 	$L__BB7_41;
	setp.lt.s32 	%p99, %r52, 0;
	setp.lt.s32 	%p100, %r53, 0;
	selp.b32 	%r276, 0, 2146435072, %p100;
	and.b32  	%r277, %r53, 2147483647;
	setp.ne.s32 	%p101, %r277, 1071644672;
	or.b32  	%r278, %r276, -2147483648;
	selp.b32 	%r279, %r278, %r276, %p101;
	selp.b32 	%r280, %r279, %r276, %p5;
	selp.b32 	%r281, %r280, %r276, %p99;
	mov.b32 	%r282, 0;
	mov.b64 	%fd294, {%r282, %r281};
$L__BB7_41:
	ld.param.u64 	%rd23, [_Z6g_sampPdS_S_iP17curandStateXORWOW_param_1];
	setp.eq.f32 	%p105, %f3, 0f3F800000;
	setp.eq.f64 	%p106, %fd38, 0d0000000000000000;
	selp.f64 	%fd279, 0d3FF0000000000000, %fd294, %p106;
	selp.f64 	%fd280, 0d3FF0000000000000, %fd279, %p105;
	mul.f64 	%fd281, %fd2, %fd13;
	mul.f64 	%fd282, %fd281, %fd280;
	cvta.to.global.u64 	%rd20, %rd23;
	mov.u32 	%r288, %ctaid.x;
	mov.u32 	%r289, %ntid.x;
	mov.u32 	%r290, %tid.x;
	mad.lo.s32 	%r291, %r288, %r289, %r290;
	mul.wide.s32 	%rd21, %r291, 8;
	add.s64 	%rd22, %rd20, %rd21;
	st.global.f64 	[%rd22], %fd282;
	ld.global.f64 	%fd283, [%rd4];
	setp.eq.f64 	%p107, %fd283, 0d0000000000000000;
	@%p107 bra 	$L__BB7_3;
	bra.uni 	$L__BB7_72;
$L__BB7_42:
	add.f64 	%fd46, %fd1, 0dBFD5555555555555;
	mul.f64 	%fd83, %fd46, 0d4022000000000000;
	sqrt.rn.f64 	%fd84, %fd83;
	rcp.rn.f64 	%fd47, %fd84;
	mov.f64 	%fd85, 0d4008000000000000;
	{
	.reg .b32 %temp; 
	mov.b64 	{%temp, %r54}, %fd85;
	}
	and.b32  	%r55, %r54, 2146435072;
	setp.eq.s32 	%p10, %r55, 1073741824;
	setp.lt.s32 	%p11, %r54, 0;
	selp.b32 	%r56, 0, 2146435072, %p11;
	and.b32  	%r105, %r54, 2147483647;
	setp.ne.s32 	%p12, %r105, 1071644672;
	and.pred  	%p6, %p10, %p12;
	mov.b32 	%r106, 1127219200;
	mov.b32 	%r107, -2147483648;
	mov.b64 	%fd48, {%r107, %r106};
	mov.f64 	%fd86, 0d4000000000000000;
	{
	.reg .b32 %temp; 
	mov.b64 	{%temp, %r57}, %fd86;
	}
	and.b32  	%r58, %r57, 2146435072;
	setp.eq.s32 	%p13, %r58, 1062207488;
	setp.lt.s32 	%p14, %r57, 0;
	selp.b32 	%r59, 0, 2146435072, %p14;
	and.b32  	%r108, %r57, 2147483647;
	setp.ne.s32 	%p15, %r108, 1071644672;
	and.pred  	%p7, %p13, %p15;
	add.s64 	%rd6, %rd2, %rd16;
	add.s64 	%rd7, %rd1, %rd16;
$L__BB7_43:
	shr.u32 	%r110, %r297, 2;
	xor.b32  	%r111, %r110, %r297;
	shl.b32 	%r112, %r293, 4;
	shl.b32 	%r113, %r111, 1;
	xor.b32  	%r114, %r112, %r113;
	xor.b32  	%r115, %r114, %r293;
	xor.b32  	%r67, %r115, %r111;
	add.s32 	%r327, %r298, 362437;
	add.s32 	%r116, %r67, %r327;
	cvt.rn.f32.u32 	%f14, %r116;
	fma.rn.f32 	%f9, %f14, 0f2F800000, 0f2F000000;
	setp.eq.s32 	%p16, %r292, 1;
	mov.b32 	%r292, 0;
	mov.u32 	%r322, %r67;
	mov.u32 	%r323, %r293;
	mov.u32 	%r324, %r294;
	mov.f32 	%f79, %f75;
	@%p16 bra 	$L__BB7_45;
	shr.u32 	%r118, %r304, 2;
	xor.b32  	%r119, %r118, %r304;
	shl.b32 	%r120, %r67, 4;
	shl.b32 	%r121, %r119, 1;
	xor.b32  	%r122, %r121, %r120;
	xor.b32  	%r123, %r122, %r119;
	xor.b32  	%r323, %r123, %r67;
	add.s32 	%r124, %r298, %r323;
	add.s32 	%r125, %r124, 724874;
	shr.u32 	%r126, %r303, 2;
	xor.b32  	%r127, %r126, %r303;
	shl.b32 	%r128, %r323, 4;
	shl.b32 	%r129, %r127, 1;
	xor.b32  	%r130, %r129, %r128;
	xor.b32  	%r131, %r130, %r127;
	xor.b32  	%r322, %r131, %r323;
	add.s32 	%r327, %r298, 1087311;
	add.s32 	%r132, %r322, %r327;
	cvt.rn.f32.u32 	%f15, %r125;
	fma.rn.f32 	%f16, %f15, 0f2F800000, 0f2F000000;
	cvt.rn.f32.u32 	%f17, %r132;
	fma.rn.f32 	%f18, %f17, 0f30C90FDB, 0f30490FDB;
	setp.lt.f32 	%p17, %f16, 0f00800000;
	mul.f32 	%f19, %f16, 0f4B000000;
	selp.f32 	%f20, %f19, %f16, %p17;
	selp.f32 	%f21, 0fC1B80000, 0f00000000, %p17;
	mov.b32 	%r133, %f20;
	add.s32 	%r134, %r133, -1059760811;
	and.b32  	%r135, %r134, -8388608;
	sub.s32 	%r136, %r133, %r135;
	mov.b32 	%f22, %r136;
	cvt.rn.f32.s32 	%f23, %r135;
	fma.rn.f32 	%f24, %f23, 0f34000000, %f21;
	add.f32 	%f25, %f22, 0fBF800000;
	fma.rn.f32 	%f26, %f25, 0fBE055027, 0f3E1039F6;
	fma.rn.f32 	%f27, %f26, %f25, 0fBDF8CDCC;
	fma.rn.f32 	%f28, %f27, %f25, 0f3E0F2955;
	fma.rn.f32 	%f29, %f28, %f25, 0fBE2AD8B9;
	fma.rn.f32 	%f30, %f29, %f25, 0f3E4CED0B;
	fma.rn.f32 	%f31, %f30, %f25, 0fBE7FFF22;
	fma.rn.f32 	%f32, %f31, %f25, 0f3EAAAA78;
	fma.rn.f32 	%f33, %f32, %f25, 0fBF000000;
	mul.f32 	%f34, %f25, %f33;
	fma.rn.f32 	%f35, %f34, %f25, %f25;
	fma.rn.f32 	%f36, %f24, 0f3F317218, %f35;
	setp.gt.u32 	%p18, %r133, 2139095039;
	fma.rn.f32 	%f37, %f20, 0f7F800000, 0f7F800000;
	selp.f32 	%f38, %f37, %f36, %p18;
	setp.eq.f32 	%p19, %f20, 0f00000000;
	mul.f32 	%f39, %f38, 0fC0000000;
	selp.f32 	%f40, 0f7F800000, %f39, %p19;
	sqrt.rn.f32 	%f41, %f40;
	sin.approx.f32 	%f42, %f18;
	cos.approx.f32 	%f43, %f18;
	mul.f32 	%f79, %f41, %f42;
	mul.f32 	%f75, %f41, %f43;
	mov.b32 	%r292, 1;
	mov.u32 	%r324, %r67;
	mov.u32 	%r303, %r293;
	mov.u32 	%r304, %r294;
$L__BB7_45:
	mov.u32 	%r297, %r304;
	mov.u32 	%r304, %r303;
	cvt.f64.f32 	%fd49, %f79;
	fma.rn.f64 	%fd50, %fd47, %fd49, 0d3FF0000000000000;
	{
	.reg .b32 %temp; 
	mov.b64 	{%temp, %r79}, %fd50;
	}
	abs.f64 	%fd51, %fd50;
	{ // callseq 38, 0
	.param .b64 param0;
	st.param.f64 	[param0], %fd51;
	.param .b64 param1;
	st.param.f64 	[param1], 0d4008000000000000;
	.param .b64 retval0;
	call.uni (retval0), 
	__internal_accurate_pow, 
	(
	param0, 
	param1
	);
	ld.param.f64 	%fd87, [retval0];
	} // callseq 38
	setp.lt.s32 	%p23, %r79, 0;
	neg.f64 	%fd89, %fd87;
	selp.f64 	%fd90, %fd89, %fd87, %p10;
	selp.f64 	%fd91, %fd90, %fd87, %p23;
	setp.eq.f64 	%p24, %fd50, 0d0000000000000000;
	selp.b32 	%r137, %r79, 0, %p10;
	or.b32  	%r138, %r137, 2146435072;
	selp.b32 	%r139, %r138, %r137, %p11;
	mov.b32 	%r140, 0;
	mov.b64 	%fd92, {%r140, %r139};
	selp.f64 	%fd295, %fd92, %fd91, %p24;
	add.f64 	%fd93, %fd50, 0d4008000000000000;
	{
	.reg .b32 %temp; 
	mov.b64 	{%temp, %r141}, %fd93;
	}
	and.b32  	%r142, %r141, 2146435072;
	setp.ne.s32 	%p25, %r142, 2146435072;
	@%p25 bra 	$L__BB7_50;
	setp.num.f64 	%p26, %fd50, %fd50;
	@%p26 bra 	$L__BB7_48;
	mov.f64 	%fd94, 0d4008000000000000;
	add.rn.f64 	%fd295, %fd50, %fd94;
	bra.uni 	$L__BB7_50;
$L__BB7_48:
	setp.neu.f64 	%p27, %fd51, 0d7FF0000000000000;
	@%p27 bra 	$L__BB7_50;
	or.b32  	%r143, %r56, -2147483648;
	selp.b32 	%r144, %r143, %r56, %p6;
	selp.b32 	%r145, %r144, %r56, %p23;
	mov.b32 	%r146, 0;
	mov.b64 	%fd295, {%r146, %r145};
$L__BB7_50:
	setp.eq.f64 	%p29, %fd50, 0d3FF0000000000000;
	selp.f64 	%fd56, 0d3FF0000000000000, %fd295, %p29;
	setp.leu.f64 	%p30, %fd56, 0d0000000000000000;
	mov.f64 	%fd303, 0d0000000000000000;
	@%p30 bra 	$L__BB7_71;
	cvt.f64.f32 	%fd296, %f9;
	{
	.reg .b32 %temp; 
	mov.b64 	{%temp, %r328}, %fd296;
	}
	{
	.reg .b32 %temp; 
	mov.b64 	{%r329, %temp}, %fd296;
	}
	setp.gt.s32 	%p31, %r328, 1048575;
	mov.b32 	%r330, -1023;
	@%p31 bra 	$L__BB7_53;
	mul.f64 	%fd296, %fd296, 0d4350000000000000;
	{
	.reg .b32 %temp; 
	mov.b64 	{%temp, %r328}, %fd296;
	}
	{
	.reg .b32 %temp; 
	mov.b64 	{%r329, %temp}, %fd296;
	}
	mov.b32 	%r330, -1077;
$L__BB7_53:
	add.s32 	%r149, %r328, -1;
	setp.gt.u32 	%p32, %r149, 2146435070;
	@%p32 bra 	$L__BB7_57;
	shr.u32 	%r152, %r328, 20;
	add.s32 	%r331, %r330, %r152;
	and.b32  	%r153, %r328, 1048575;
	or.b32  	%r154, %r153, 1072693248;
	mov.b64 	%fd297, {%r329, %r154};
	setp.lt.u32 	%p34, %r154, 1073127583;
	@%p34 bra 	$L__BB7_56;
	{
	.reg .b32 %temp; 
	mov.b64 	{%r155, %temp}, %fd297;
	}
	{
	.reg .b32 %temp; 
	mov.b64 	{%temp, %r156}, %fd297;
	}
	add.s32 	%r157, %r156, -1048576;
	mov.b64 	%fd297, {%r155, %r157};
	add.s32 	%r331, %r331, 1;
$L__BB7_56:
	add.f64 	%fd97, %fd297, 0dBFF0000000000000;
	add.f64 	%fd98, %fd297, 0d3FF0000000000000;
	rcp.approx.ftz.f64 	%fd99, %fd98;
	neg.f64 	%fd100, %fd98;
	fma.rn.f64 	%fd101, %fd100, %fd99, 0d3FF0000000000000;
	fma.rn.f64 	%fd102, %fd101, %fd101, %fd101;
	fma.rn.f64 	%fd103, %fd102, %fd99, %fd99;
	mul.f64 	%fd104, %fd97, %fd103;
	fma.rn.f64 	%fd105, %fd97, %fd103, %fd104;
	mul.f64 	%fd106, %fd105, %fd105;
	fma.rn.f64 	%fd107, %fd106, 0d3EB1380B3AE80F1E, 0d3ED0EE258B7A8B04;
	fma.rn.f64 	%fd108, %fd107, %fd106, 0d3EF3B2669F02676F;
	fma.rn.f64 	%fd109, %fd108, %fd106, 0d3F1745CBA9AB0956;
	fma.rn.f64 	%fd110, %fd109, %fd106, 0d3F3C71C72D1B5154;
	fma.rn.f64 	%fd111, %fd110, %fd106, 0d3F624924923BE72D;
	fma.rn.f64 	%fd112, %fd111, %fd106, 0d3F8999999999A3C4;
	fma.rn.f64 	%fd113, %fd112, %fd106, 0d3FB5555555555554;
	sub.f64 	%fd114, %fd97, %fd105;
	add.f64 	%fd115, %fd114, %fd114;
	neg.f64 	%fd116, %fd105;
	fma.rn.f64 	%fd117, %fd116, %fd97, %fd115;
	mul.f64 	%fd118, %fd103, %fd117;
	mul.f64 	%fd119, %fd106, %fd113;
	fma.rn.f64 	%fd120, %fd119, %fd105, %fd118;
	xor.b32  	%r158, %r331, -2147483648;
	mov.b32 	%r159, 1127219200;
	mov.b64 	%fd121, {%r158, %r159};
	sub.f64 	%fd122, %fd121, %fd48;
	fma.rn.f64 	%fd123, %fd122, 0d3FE62E42FEFA39EF, %fd105;
	fma.rn.f64 	%fd124, %fd122, 0dBFE62E42FEFA39EF, %fd123;
	sub.f64 	%fd125, %fd124, %fd105;
	sub.f64 	%fd126, %fd120, %fd125;
	fma.rn.f64 	%fd127, %fd122, 0d3C7ABC9E3B39803F, %fd126;
	add.f64 	%fd298, %fd123, %fd127;
	bra.uni 	$L__BB7_58;
$L__BB7_57:
	fma.rn.f64 	%fd96, %fd296, 0d7FF0000000000000, 0d7FF0000000000000;
	{
	.reg .b32 %temp; 
	mov.b64 	{%temp, %r150}, %fd296;
	}
	and.b32  	%r151, %r150, 2147483647;
	setp.eq.s32 	%p33, %r151, 0;
	selp.f64 	%fd298, 0dFFF0000000000000, %fd96, %p33;
$L__BB7_58:
	setp.lt.s32 	%p35, %r57, 0;
	setp.eq.s32 	%p36, %r58, 1062207488;
	{
	.reg .b32 %temp; 
	mov.b64 	{%temp, %r90}, %fd49;
	}
	abs.f64 	%fd66, %fd49;
	{ // callseq 39, 0
	.param .b64 param0;
	st.param.f64 	[param0], %fd66;
	.param .b64 param1;
	st.param.f64 	[param1], 0d4000000000000000;
	.param .b64 retval0;
	call.uni (retval0), 
	__internal_accurate_pow, 
	(
	param0, 
	param1
	);
	ld.param.f64 	%fd128, [retval0];
	} // callseq 39
	setp.lt.s32 	%p38, %r90, 0;
	neg.f64 	%fd130, %fd128;
	selp.f64 	%fd131, %fd130, %fd128, %p36;
	selp.f64 	%fd132, %fd131, %fd128, %p38;
	setp.eq.f32 	%p39, %f79, 0f00000000;
	selp.b32 	%r160, %r90, 0, %p36;
	or.b32  	%r161, %r160, 2146435072;
	selp.b32 	%r162, %r161, %r160, %p35;
	mov.b32 	%r163, 0;
	mov.b64 	%fd133, {%r163, %r162};
	selp.f64 	%fd299, %fd133, %fd132, %p39;
	add.f64 	%fd134, %fd49, 0d4000000000000000;
	{
	.reg .b32 %temp; 
	mov.b64 	{%temp, %r164}, %fd134;
	}
	and.b32  	%r165, %r164, 2146435072;
	setp.ne.s32 	%p40, %r165, 2146435072;
	@%p40 bra 	$L__BB7_63;
	setp.num.f32 	%p41, %f79, %f79;
	@%p41 bra 	$L__BB7_61;
	mov.f64 	%fd135, 0d4000000000000000;
	add.rn.f64 	%fd299, %fd49, %fd135;
	bra.uni 	$L__BB7_63;
$L__BB7_61:
	setp.neu.f64 	%p42, %fd66, 0d7FF0000000000000;
	@%p42 bra 	$L__BB7_63;
	or.b32  	%r166, %r59, -2147483648;
	selp.b32 	%r167, %r166, %r59, %p7;
	selp.b32 	%r168, %r167, %r59, %p38;
	mov.b32 	%r169, 0;
	mov.b64 	%fd299, {%r169, %r168};
$L__BB7_63:
	setp.eq.f32 	%p44, %f79, 0f3F800000;
	mul.f64 	%fd136, %fd299, 0d3FE0000000000000;
	selp.f64 	%fd137, 0d3FE0000000000000, %fd136, %p44;
	add.f64 	%fd71, %fd46, %fd137;
	{
	.reg .b32 %temp; 
	mov.b64 	{%temp, %r332}, %fd56;
	}
	{
	.reg .b32 %temp; 
	mov.b64 	{%r333, %temp}, %fd56;
	}
	setp.gt.s32 	%p45, %r332, 1048575;
	mov.b32 	%r334, -1023;
	mov.f64 	%fd300, %fd56;
	@%p45 bra 	$L__BB7_65;
	mul.f64 	%fd300, %fd56, 0d4350000000000000;
	{
	.reg .b32 %temp; 
	mov.b64 	{%temp, %r332}, %fd300;
	}
	{
	.reg .b32 %temp; 
	mov.b64 	{%r333, %temp}, %fd300;
	}
	mov.b32 	%r334, -1077;
$L__BB7_65:
	add.s32 	%r172, %r332, -1;
	setp.gt.u32 	%p46, %r172, 2146435070;
	@%p46 bra 	$L__BB7_69;
	shr.u32 	%r175, %r332, 20;
	add.s32 	%r335, %r334, %r175;
	and.b32  	%r176, %r332, 1048575;
	or.b32  	%r177, %r176, 1072693248;
	mov.b64 	%fd301, {%r333, %r177};
	setp.lt.u32 	%p48, %r177, 1073127583;
	@%p48 bra 	$L__BB7_68;
	{
	.reg .b32 %temp; 
	mov.b64 	{%r178, %temp}, %fd301;
	}
	{
	.reg .b32 %temp; 
	mov.b64 	{%temp, %r179}, %fd301;
	}
	add.s32 	%r180, %r179, -1048576;
	mov.b64 	%fd301, {%r178, %r180};
	add.s32 	%r335, %r335, 1;
$L__BB7_68:
	add.f64 	%fd139, %fd301, 0dBFF0000000000000;
	add.f64 	%fd140, %fd301, 0d3FF0000000000000;
	rcp.approx.ftz.f64 	%fd141, %fd140;
	neg.f64 	%fd142, %fd140;
	fma.rn.f64 	%fd143, %fd142, %fd141, 0d3FF0000000000000;
	fma.rn.f64 	%fd144, %fd143, %fd143, %fd143;
	fma.rn.f64 	%fd145, %fd144, %fd141, %fd141;
	mul.f64 	%fd146, %fd139, %fd145;
	fma.rn.f64 	%fd147, %fd139, %fd145, %fd146;
	mul.f64 	%fd148, %fd147, %fd147;
	fma.rn.f64 	%fd149, %fd148, 0d3EB1380B3AE80F1E, 0d3ED0EE258B7A8B04;
	fma.rn.f64 	%fd150, %fd149, %fd148, 0d3EF3B2669F02676F;
	fma.rn.f64 	%fd151, %fd150, %fd148, 0d3F1745CBA9AB0956;
	fma.rn.f64 	%fd152, %fd151, %fd148, 0d3F3C71C72D1B5154;
	fma.rn.f64 	%fd153, %fd152, %fd148, 0d3F624924923BE72D;
	fma.rn.f64 	%fd154, %fd153, %fd148, 0d3F8999999999A3C4;
	fma.rn.f64 	%fd155, %fd154, %fd148, 0d3FB5555555555554;
	sub.f64 	%fd156, %fd139, %fd147;
	add.f64 	%fd157, %fd156, %fd156;
	neg.f64 	%fd158, %fd147;
	fma.rn.f64 	%fd159, %fd158, %fd139, %fd157;
	mul.f64 	%fd160, %fd145, %fd159;
	mul.f64 	%fd161, %fd148, %fd155;
	fma.rn.f64 	%fd162, %fd161, %fd147, %fd160;
	xor.b32  	%r181, %r335, -2147483648;
	mov.b32 	%r182, 1127219200;
	mov.b64 	%fd163, {%r181, %r182};
	sub.f64 	%fd164, %fd163, %fd48;
	fma.rn.f64 	%fd165, %fd164, 0d3FE62E42FEFA39EF, %fd147;
	fma.rn.f64 	%fd166, %fd164, 0dBFE62E42FEFA39EF, %fd165;
	sub.f64 	%fd167, %fd166, %fd147;
	sub.f64 	%fd168, %fd162, %fd167;
	fma.rn.f64 	%fd169, %fd164, 0d3C7ABC9E3B39803F, %fd168;
	add.f64 	%fd302, %fd165, %fd169;
	bra.uni 	$L__BB7_70;
$L__BB7_69:
	fma.rn.f64 	%fd138, %fd300, 0d7FF0000000000000, 0d7FF0000000000000;
	{
	.reg .b32 %temp; 
	mov.b64 	{%temp, %r173}, %fd300;
	}
	and.b32  	%r174, %r173, 2147483647;
	setp.eq.s32 	%p47, %r174, 0;
	selp.f64 	%fd302, 0dFFF0000000000000, %fd138, %p47;
$L__BB7_70:
	mul.f64 	%fd170, %fd46, %fd56;
	sub.f64 	%fd171, %fd71, %fd170;
	fma.rn.f64 	%fd172, %fd46, %fd302, %fd171;
	setp.lt.f64 	%p49, %fd298, %fd172;
	selp.f64 	%fd303, 0d3FF0000000000000, 0d0000000000000000, %p49;
$L__BB7_71:
	st.global.f64 	[%rd6], %fd303;
	mul.f64 	%fd173, %fd46, %fd56;
	st.global.f64 	[%rd7], %fd173;
	ld.global.f64 	%fd174, [%rd6];
	setp.eq.f64 	%p50, %fd174, 0d0000000000000000;
	mov.u32 	%r293, %r322;
	mov.u32 	%r294, %r323;
	mov.u32 	%r303, %r324;
	mov.u32 	%r298, %r327;
	@%p50 bra 	$L__BB7_43;
$L__BB7_72:
	ret;

}
	// .globl	_Z3dchddddddPdS_S_S_S_
.visible .entry _Z3dchddddddPdS_S_S_S_(
	.param .f64 _Z3dchddddddPdS_S_S_S__param_0,
	.param .f64 _Z3dchddddddPdS_S_S_S__param_1,
	.param .f64 _Z3dchddddddPdS_S_S_S__param_2,
	.param .f64 _Z3dchddddddPdS_S_S_S__param_3,
	.param .f64 _Z3dchddddddPdS_S_S_S__param_4,
	.param .f64 _Z3dchddddddPdS_S_S_S__param_5,
	.param .u64 .ptr .align 1 _Z3dchddddddPdS_S_S_S__param_6,
	.param .u64 .ptr .align 1 _Z3dchddddddPdS_S_S_S__param_7,
	.param .u64 .ptr .align 1 _Z3dchddddddPdS_S_S_S__param_8,
	.param .u64 .ptr .align 1 _Z3dchddddddPdS_S_S_S__param_9,
	.param .u64 .ptr .align 1 _Z3dchddddddPdS_S_S_S__param_10
)
{
	.reg .pred 	%p<350>;
	.reg .b32 	%r<703>;
	.reg .b32 	%f<25>;
	.reg .b64 	%rd<83>;
	.reg .b64 	%fd<2575>;

	ld.param.f64 	%fd259, [_Z3dchddddddPdS_S_S_S__param_0];
	ld.param.f64 	%fd260, [_Z3dchddddddPdS_S_S_S__param_1];
	ld.param.f64 	%fd261, [_Z3dchddddddPdS_S_S_S__param_2];
	ld.param.f64 	%fd262, [_Z3dchddddddPdS_S_S_S__param_3];
	ld.param.f64 	%fd263, [_Z3dchddddddPdS_S_S_S__param_4];
	ld.param.f64 	%fd264, [_Z3dchddddddPdS_S_S_S__param_5];
	ld.param.u64 	%rd10, [_Z3dchddddddPdS_S_S_S__param_6];
	ld.param.u64 	%rd13, [_Z3dchddddddPdS_S_S_S__param_9];
	ld.param.u64 	%rd14, [_Z3dchddddddPdS_S_S_S__param_10];
	{
	.reg .b32 %temp; 
	mov.b64 	{%temp, %r1}, %fd259;
	}
	mov.b32 	%f1, %r1;
	setp.ltu.f64 	%p19, %fd259, 0d0000000000000000;
	@%p19 bra 	$L__BB8_11;
	setp.geu.f32 	%p20, %f1, 0f40100000;
	@%p20 bra 	$L__BB8_3;
	setp.ge.f32 	%p27, %f1, 0f400C0000;
	add.f64 	%fd386, %fd259, 0dBFF0000000000000;
	selp.f64 	%fd387, %fd386, 0d3FF0000000000000, %p27;
	selp.f64 	%fd388, %fd386, %fd259, %p27;
	setp.ge.f32 	%p28, %f1, 0f40040000;
	neg.f64 	%fd389, %fd387;
	fma.rn.f64 	%fd390, %fd388, %fd387, %fd389;
	add.f64 	%fd391, %fd388, 0dBFF0000000000000;
	selp.f64 	%fd392, %fd390, %fd387, %p28;
	selp.f64 	%fd393, %fd391, %fd388, %p28;
	setp.ge.f32 	%p29, %f1, 0f3FF80000;
	neg.f64 	%fd394, %fd392;
	fma.rn.f64 	%fd395, %fd393, %fd392, %fd394;
	add.f64 	%fd396, %fd393, 0dBFF0000000000000;
	selp.f64 	%fd397, %fd395, %fd392, %p29;
	selp.f64 	%fd398, %fd396, %fd393, %p29;
	setp.ge.f32 	%p30, %f1, 0f3FE00000;
	add.f64 	%fd399, %fd398, 0dBFF0000000000000;
	selp.f64 	%fd400, %fd399, %fd398, %p30;
	fma.rn.f64 	%fd401, %fd400, 0d3E381B4960FCF5C9, 0dBE8AF7049AE8A594;
	fma.rn.f64 	%fd402, %fd401, %fd400, 0d3EB301D46D4B22F5;
	fma.rn.f64 	%fd403, %fd402, %fd400, 0dBEB50272AEED0FC4;
	fma.rn.f64 	%fd404, %fd403, %fd400, 0dBEF51CE1A40516F8;
	fma.rn.f64 	%fd405, %fd404, %fd400, 0d3F20C8AA7419084C;
	fma.rn.f64 	%fd406, %fd405, %fd400, 0dBF2C3650196BAD8A;
	fma.rn.f64 	%fd407, %fd406, %fd400, 0dBF531711365A3E26;
	fma.rn.f64 	%fd408, %fd407, %fd400, 0d3F7D919C52A7DF35;
	fma.rn.f64 	%fd409, %fd408, %fd400, 0dBF83B4AF28386F4D;
	fma.rn.f64 	%fd410, %fd409, %fd400, 0dBFA59AF103C37B4D;
	fma.rn.f64 	%fd411, %fd410, %fd400, 0d3FC5512320B439EF;
	fma.rn.f64 	%fd412, %fd411, %fd400, 0dBFA5815E8FA26F4F;
	fma.rn.f64 	%fd413, %fd412, %fd400, 0dBFE4FCF4026AFA2B;
	fma.rn.f64 	%fd414, %fd413, %fd400, 0d3FE2788CFC6FB619;
	fma.rn.f64 	%fd415, %fd414, %fd400, 0d3FF0000000000000;
	mul.f64 	%fd416, %fd259, %fd415;
	selp.f64 	%fd417, %fd415, %fd416, %p30;
	div.rn.f64 	%fd2528, %fd397, %fd417;
	bra.uni 	$L__BB8_22;
$L__BB8_3:
	{
	.reg .b32 %temp; 
	mov.b64 	{%r655, %temp}, %fd259;
	}
	shr.u32 	%r657, %r1, 20;
	setp.gt.u32 	%p21, %r1, 1048575;
	@%p21 bra 	$L__BB8_5;
	mul.f64 	%fd265, %fd259, 0d4350000000000000;
	{
	.reg .b32 %temp; 
	mov.b64 	{%temp, %r1}, %fd265;
	}
	{
	.reg .b32 %temp; 
	mov.b64 	{%r655, %temp}, %fd265;
	}
	shr.u32 	%r186, %r1, 20;
	add.s32 	%r657, %r186, -54;
$L__BB8_5:
	add.s32 	%r658, %r657, -1023;
	and.b32  	%r187, %r1, -2146435073;
	or.b32  	%r188, %r187, 1072693248;
	mov.b64 	%fd2525, {%r655, %r188};
	setp.lt.u32 	%p22, %r188, 1073127583;
	@%p22 bra 	$L__BB8_7;
	{
	.reg .b32 %temp; 
	mov.b64 	{%r189, %temp}, %fd2525;
	}
	{
	.reg .b32 %temp; 
	mov.b64 	{%temp, %r190}, %fd2525;
	}
	add.s32 	%r191, %r190, -1048576;
	mov.b64 	%fd2525, {%r189, %r191};
	add.s32 	%r658, %r657, -1022;
$L__BB8_7:
	add.f64 	%fd266, %fd2525, 0dBFF0000000000000;
	add.f64 	%fd267, %fd2525, 0d3FF0000000000000;
	rcp.approx.ftz.f64 	%fd268, %fd267;
	neg.f64 	%fd269, %fd267;
	fma.rn.f64 	%fd270, %fd269, %fd268, 0d3FF0000000000000;
	fma.rn.f64 	%fd271, %fd270, %fd270, %fd270;
	fma.rn.f64 	%fd272, %fd271, %fd268, %fd268;
	mul.f64 	%fd273, %fd266, %fd272;
	fma.rn.f64 	%fd274, %fd266, %fd272, %fd273;
	mul.f64 	%fd275, %fd274, %fd274;
	fma.rn.f64 	%fd276, %fd275, 0d3EB0F5FF7D2CAFE2, 0d3ED0F5D241AD3B5A;
	fma.rn.f64 	%fd277, %fd276, %fd275, 0d3EF3B20A75488A3F;
	fma.rn.f64 	%fd278, %fd277, %fd275, 0d3F1745CDE4FAECD5;
	fma.rn.f64 	%fd279, %fd278, %fd275, 0d3F3C71C7258A578B;
	fma.rn.f64 	%fd280, %fd279, %fd275, 0d3F6249249242B910;
	fma.rn.f64 	%fd281, %fd280, %fd275, 0d3F89999999999DFB;
	sub.f64 	%fd282, %fd266, %fd274;
	add.f64 	%fd283, %fd282, %fd282;
	neg.f64 	%fd284, %fd274;
	fma.rn.f64 	%fd285, %fd284, %fd266, %fd283;
	mul.f64 	%fd286, %fd272, %fd285;
	fma.rn.f64 	%fd287, %fd275, %fd281, 0d3FB5555555555555;
	mov.f64 	%fd288, 0d3FB5555555555555;
	sub.f64 	%fd289, %fd288, %fd287;
	fma.rn.f64 	%fd290, %fd275, %fd281, %fd289;
	add.f64 	%fd291, %fd290, 0dBC46A4CB00B9E7B0;
	add.f64 	%fd292, %fd287, %fd291;
	sub.f64 	%fd293, %fd287, %fd292;
	add.f64 	%fd294, %fd291, %fd293;
	mul.rn.f64 	%fd295, %fd274, %fd274;
	neg.f64 	%fd296, %fd295;
	fma.rn.f64 	%fd297, %fd274, %fd274, %fd296;
	{
	.reg .b32 %temp; 
	mov.b64 	{%r192, %temp}, %fd286;
	}
	{
	.reg .b32 %temp; 
	mov.b64 	{%temp, %r193}, %fd286;
	}
	add.s32 	%r194, %r193, 1048576;
	mov.b64 	%fd298, {%r192, %r194};
	fma.rn.f64 	%fd299, %fd274, %fd298, %fd297;
	mul.rn.f64 	%fd300, %fd295, %fd274;
	neg.f64 	%fd301, %fd300;
	fma.rn.f64 	%fd302, %fd295, %fd274, %fd301;
	fma.rn.f64 	%fd303, %fd295, %fd286, %fd302;
	fma.rn.f64 	%fd304, %fd299, %fd274, %fd303;
	mul.rn.f64 	%fd305, %fd292, %fd300;
	neg.f64 	%fd306, %fd305;
	fma.rn.f64 	%fd307, %fd292, %fd300, %fd306;
	fma.rn.f64 	%fd308, %fd292, %fd304, %fd307;
	fma.rn.f64 	%fd309, %fd294, %fd300, %fd308;
	add.f64 	%fd310, %fd305, %fd309;
	sub.f64 	%fd311, %fd305, %fd310;
	add.f64 	%fd312, %fd309, %fd311;
	add.f64 	%fd313, %fd274, %fd310;
	sub.f64 	%fd314, %fd274, %fd313;
	add.f64 	%fd315, %fd310, %fd314;
	add.f64 	%fd316, %fd312, %fd315;
	add.f64 	%fd317, %fd286, %fd316;
	add.f64 	%fd318, %fd313, %fd317;
	sub.f64 	%fd319, %fd313, %fd318;
	add.f64 	%fd320, %fd317, %fd319;
	xor.b32  	%r195, %r658, -2147483648;
	mov.b32 	%r196, 1127219200;
	mov.b64 	%fd321, {%r195, %r196};
	mov.b32 	%r197, -2147483648;
	mov.b64 	%fd322, {%r197, %r196};
	sub.f64 	%fd323, %fd321, %fd322;
	fma.rn.f64 	%fd324, %fd323, 0d3FE62E42FEFA39EF, %fd318;
	fma.rn.f64 	%fd325, %fd323, 0dBFE62E42FEFA39EF, %fd324;
	sub.f64 	%fd326, %fd325, %fd318;
	sub.f64 	%fd327, %fd320, %fd326;
	fma.rn.f64 	%fd328, %fd323, 0d3C7ABC9E3B39803F, %fd327;
	add.f64 	%fd329, %fd324, %fd328;
	sub.f64 	%fd330, %fd324, %fd329;
	add.f64 	%fd331, %fd328, %fd330;
	add.f64 	%fd332, %fd259, 0dBFE0000000000000;
	mul.rn.f64 	%fd333, %fd329, %fd332;
	neg.f64 	%fd334, %fd333;
	fma.rn.f64 	%fd335, %fd329, %fd332, %fd334;
	fma.rn.f64 	%fd336, %fd331, %fd332, %fd335;
	add.f64 	%fd337, %fd333, %fd336;
	sub.f64 	%fd338, %fd333, %fd337;
	add.f64 	%fd339, %fd336, %fd338;
	sub.f64 	%fd340, %fd337, %fd259;
	sub.f64 	%fd341, %fd337, %fd340;
	sub.f64 	%fd342, %fd341, %fd259;
	add.f64 	%fd343, %fd339, %fd342;
	add.f64 	%fd5, %fd340, %fd343;
	sub.f64 	%fd344, %fd340, %fd5;
	add.f64 	%fd6, %fd343, %fd344;
	fma.rn.f64 	%fd345, %fd5, 0d3FF71547652B82FE, 0d4338000000000000;
	{
	.reg .b32 %temp; 
	mov.b64 	{%r13, %temp}, %fd345;
	}
	mov.f64 	%fd346, 0dC338000000000000;
	add.rn.f64 	%fd347, %fd345, %fd346;
	fma.rn.f64 	%fd348, %fd347, 0dBFE62E42FEFA39EF, %fd5;
	fma.rn.f64 	%fd349, %fd347, 0dBC7ABC9E3B39803F, %fd348;
	fma.rn.f64 	%fd350, %fd349, 0d3E5ADE1569CE2BDF, 0d3E928AF3FCA213EA;
	fma.rn.f64 	%fd351, %fd350, %fd349, 0d3EC71DEE62401315;
	fma.rn.f64 	%fd352, %fd351, %fd349, 0d3EFA01997C89EB71;
	fma.rn.f64 	%fd353, %fd352, %fd349, 0d3F2A01A014761F65;
	fma.rn.f64 	%fd354, %fd353, %fd349, 0d3F56C16C1852B7AF;
	fma.rn.f64 	%fd355, %fd354, %fd349, 0d3F81111111122322;
	fma.rn.f64 	%fd356, %fd355, %fd349, 0d3FA55555555502A1;
	fma.rn.f64 	%fd357, %fd356, %fd349, 0d3FC5555555555511;
	fma.rn.f64 	%fd358, %fd357, %fd349, 0d3FE000000000000B;
	fma.rn.f64 	%fd359, %fd358, %fd349, 0d3FF0000000000000;
	fma.rn.f64 	%fd360, %fd359, %fd349, 0d3FF0000000000000;
	{
	.reg .b32 %temp; 
	mov.b64 	{%r14, %temp}, %fd360;
	}
	{
	.reg .b32 %temp; 
	mov.b64 	{%temp, %r15}, %fd360;
	}
	shl.b32 	%r198, %r13, 20;
	add.s32 	%r199, %r198, %r15;
	mov.b64 	%fd2526, {%r14, %r199};
	{
	.reg .b32 %temp; 
	mov.b64 	{%temp, %r200}, %fd5;
	}
	mov.b32 	%f17, %r200;
	abs.f32 	%f2, %f17;
	setp.lt.f32 	%p23, %f2, 0f4086232B;
	@%p23 bra 	$L__BB8_10;
	setp.lt.f64 	%p24, %fd5, 0d0000000000000000;
	add.f64 	%fd361, %fd5, 0d7FF0000000000000;
	selp.f64 	%fd2526, 0d0000000000000000, %fd361, %p24;
	setp.geu.f32 	%p25, %f2, 0f40874800;
	@%p25 bra 	$L__BB8_10;
	shr.u32 	%r201, %r13, 31;
	add.s32 	%r202, %r13, %r201;
	shr.s32 	%r203, %r202, 1;
	shl.b32 	%r204, %r203, 20;
	add.s32 	%r205, %r15, %r204;
	mov.b64 	%fd362, {%r14, %r205};
	sub.s32 	%r206, %r13, %r203;
	shl.b32 	%r207, %r206, 20;
	add.s32 	%r208, %r207, 1072693248;
	mov.b32 	%r209, 0;
	mov.b64 	%fd363, {%r209, %r208};
	mul.f64 	%fd2526, %fd363, %fd362;
$L__BB8_10:
	fma.rn.f64 	%fd364, %fd6, %fd2526, %fd2526;
	mul.f64 	%fd365, %fd364, 0dBCAA6A0D6F814637;
	fma.rn.f64 	%fd366, %fd364, 0d40040D931FF62706, %fd365;
	rcp.approx.ftz.f64 	%fd367, %fd259;
	neg.f64 	%fd368, %fd259;
	fma.rn.f64 	%fd369, %fd368, %fd367, 0d3FF0000000000000;
	fma.rn.f64 	%fd370, %fd369, %fd369, %fd369;
	fma.rn.f64 	%fd371, %fd370, %fd367, %fd367;
	fma.rn.f64 	%fd372, %fd371, 0dBF64BEE47C38A637, 0d3F73C25DA81303D5;
	fma.rn.f64 	%fd373, %fd372, %fd371, 0dBF6B7C37A96CFC72;
	fma.rn.f64 	%fd374, %fd373, %fd371, 0d3F35A85ABDE1E324;
	fma.rn.f64 	%fd375, %fd374, %fd371, 0d3F4A8B28F07B3F05;
	fma.rn.f64 	%fd376, %fd375, %fd371, 0dBF0A15D1D45A282F;
	fma.rn.f64 	%fd377, %fd376, %fd371, 0dBF4367D3468CB5BE;
	fma.rn.f64 	%fd378, %fd377, %fd371, 0d3F12471B0E9F1005;
	fma.rn.f64 	%fd379, %fd378, %fd371, 0d3F49B1004744D5C4;
	fma.rn.f64 	%fd380, %fd379, %fd371, 0dBF2E13CE69AB4B7F;
	fma.rn.f64 	%fd381, %fd380, %fd371, 0dBF65F7268ECF8A01;
	fma.rn.f64 	%fd382, %fd381, %fd371, 0d3F6C71C71C71ACE0;
	fma.rn.f64 	%fd383, %fd382, %fd371, 0d3FB5555555555556;
	mul.f64 	%fd384, %fd371, %fd383;
	fma.rn.f64 	%fd385, %fd384, %fd366, %fd366;
	setp.ge.f64 	%p26, %fd259, 0d406573FAE561F648;
	selp.f64 	%fd2528, 0d7FF0000000000000, %fd385, %p26;
	bra.uni 	$L__BB8_22;
$L__BB8_11:
	setp.geu.f64 	%p31, %fd259, 0d0000000000000000;
	@%p31 bra 	$L__BB8_21;
	cvt.rzi.f64.f64 	%fd419, %fd259;
	setp.eq.f64 	%p32, %fd259, %fd419;
	mov.f64 	%fd2528, 0dFFF8000000000000;
	@%p32 bra 	$L__BB8_22;
	setp.leu.f32 	%p33, %f1, 0fC0100000;
	@%p33 bra 	$L__BB8_15;
	setp.le.f32 	%p41, %f1, 0fC00C0000;
	fma.rn.f64 	%fd498, %fd259, %fd259, %fd259;
	add.f64 	%fd499, %fd259, 0d3FF0000000000000;
	selp.f64 	%fd500, %fd498, %fd259, %p41;
	selp.f64 	%fd501, %fd499, %fd259, %p41;
	setp.le.f32 	%p42, %f1, 0fC0040000;
	fma.rn.f64 	%fd502, %fd501, %fd500, %fd500;
	add.f64 	%fd503, %fd501, 0d3FF0000000000000;
	selp.f64 	%fd504, %fd502, %fd500, %p42;
	selp.f64 	%fd505, %fd503, %fd501, %p42;
	setp.le.f32 	%p43, %f1, 0fBFF80000;
	fma.rn.f64 	%fd506, %fd505, %fd504, %fd504;
	add.f64 	%fd507, %fd505, 0d3FF0000000000000;
	selp.f64 	%fd508, %fd506, %fd504, %p43;
	selp.f64 	%fd509, %fd507, %fd505, %p43;
	setp.le.f32 	%p44, %f1, 0fBFE00000;
	fma.rn.f64 	%fd510, %fd509, %fd508, %fd508;
	add.f64 	%fd511, %fd509, 0d3FF0000000000000;
	selp.f64 	%fd512, %fd510, %fd508, %p44;
	selp.f64 	%fd513, %fd511, %fd509, %p44;
	fma.rn.f64 	%fd514, %fd513, 0d3E381B4960FCF5C9, 0dBE8AF7049AE8A594;
	fma.rn.f64 	%fd515, %fd514, %fd513, 0d3EB301D46D4B22F5;
	fma.rn.f64 	%fd516, %fd515, %fd513, 0dBEB50272AEED0FC4;
	fma.rn.f64 	%fd517, %fd516, %fd513, 0dBEF51CE1A40516F8;
	fma.rn.f64 	%fd518, %fd517, %fd513, 0d3F20C8AA7419084C;
	fma.rn.f64 	%fd519, %fd518, %fd513, 0dBF2C3650196BAD8A;
	fma.rn.f64 	%fd520, %fd519, %fd513, 0dBF531711365A3E26;
	fma.rn.f64 	%fd521, %fd520, %fd513, 0d3F7D919C52A7DF35;
	fma.rn.f64 	%fd522, %fd521, %fd513, 0dBF83B4AF28386F4D;
	fma.rn.f64 	%fd523, %fd522, %fd513, 0dBFA59AF103C37B4D;
	fma.rn.f64 	%fd524, %fd523, %fd513, 0d3FC5512320B439EF;
	fma.rn.f64 	%fd525, %fd524, %fd513, 0dBFA5815E8FA26F4F;
	fma.rn.f64 	%fd526, %fd525, %fd513, 0dBFE4FCF4026AFA2B;
	fma.rn.f64 	%fd527, %fd526, %fd513, 0d3FE2788CFC6FB619;
	fma.rn.f64 	%fd528, %fd527, %fd513, 0d3FF0000000000000;
	mul.f64 	%fd529, %fd512, %fd528;
	rcp.rn.f64 	%fd2528, %fd529;
	bra.uni 	$L__BB8_22;
$L__BB8_15:
	setp.leu.f32 	%p34, %f1, 0fC0672000;
	@%p34 bra 	$L__BB8_20;
	{
	.reg .b32 %temp; 
	mov.b64 	{%r210, %temp}, %fd259;
	}
	add.s32 	%r211, %r1, 1048576;
	mov.b64 	%fd425, {%r210, %r211};
	cvt.rni.f64.f64 	%fd426, %fd425;
	cvt.rzi.s64.f64 	%rd15, %fd426;
	cvt.u32.u64 	%r212, %rd15;
	fma.rn.f64 	%fd427, %fd426, 0dBFE0000000000000, %fd259;
	mul.f64 	%fd428, %fd427, 0d3CA1A62633145C07;
	fma.rn.f64 	%fd429, %fd427, 0d400921FB54442D18, %fd428;
	shl.b64 	%rd16, %rd15, 6;
	and.b64  	%rd17, %rd16, 64;
	mov.u64 	%rd18, __cudart_sin_cos_coeffs;
	add.s64 	%rd19, %rd18, %rd17;
	mul.rn.f64 	%fd430, %fd429, %fd429;
	and.b64  	%rd20, %rd15, 1;
	setp.eq.b64 	%p36, %rd20, 1;
	selp.f64 	%fd431, 0dBDA8FF8320FD8164, 0d3DE5DB65F9785EBA, %p36;
	ld.global.nc.v2.f64 	{%fd432, %fd433}, [%rd19];
	fma.rn.f64 	%fd434, %fd431, %fd430, %fd432;
	fma.rn.f64 	%fd435, %fd434, %fd430, %fd433;
	ld.global.nc.v2.f64 	{%fd436, %fd437}, [%rd19+16];
	fma.rn.f64 	%fd438, %fd435, %fd430, %fd436;
	fma.rn.f64 	%fd439, %fd438, %fd430, %fd437;
	ld.global.nc.v2.f64 	{%fd440, %fd441}, [%rd19+32];
	fma.rn.f64 	%fd442, %fd439, %fd430, %fd440;
	fma.rn.f64 	%fd443, %fd442, %fd430, %fd441;
	fma.rn.f64 	%fd444, %fd443, %fd429, %fd429;
	fma.rn.f64 	%fd445, %fd443, %fd430, 0d3FF0000000000000;
	selp.f64 	%fd446, %fd445, %fd444, %p36;
	and.b32  	%r213, %r212, 2;
	setp.eq.s32 	%p37, %r213, 0;
	mov.f64 	%fd447, 0d0000000000000000;
	sub.f64 	%fd448, %fd447, %fd446;
	selp.f64 	%fd449, %fd446, %fd448, %p37;
	abs.f64 	%fd13, %fd259;
	rcp.approx.ftz.f64 	%fd450, %fd13;
	neg.f64 	%fd451, %fd13;
	fma.rn.f64 	%fd452, %fd451, %fd450, 0d3FF0000000000000;
	fma.rn.f64 	%fd453, %fd452, %fd452, %fd452;
	fma.rn.f64 	%fd454, %fd453, %fd450, %fd450;
	fma.rn.f64 	%fd455, %fd454, 0dBF64BEE47C38A637, 0d3F73C25DA81303D5;
	fma.rn.f64 	%fd456, %fd455, %fd454, 0dBF6B7C37A96CFC72;
	fma.rn.f64 	%fd457, %fd456, %fd454, 0d3F35A85ABDE1E324;
	fma.rn.f64 	%fd458, %fd457, %fd454, 0d3F4A8B28F07B3F05;
	fma.rn.f64 	%fd459, %fd458, %fd454, 0dBF0A15D1D45A282F;
	fma.rn.f64 	%fd460, %fd459, %fd454, 0dBF4367D3468CB5BE;
	fma.rn.f64 	%fd461, %fd460, %fd454, 0d3F12471B0E9F1005;
	fma.rn.f64 	%fd462, %fd461, %fd454, 0d3F49B1004744D5C4;
	fma.rn.f64 	%fd463, %fd462, %fd454, 0dBF2E13CE69AB4B7F;
	fma.rn.f64 	%fd464, %fd463, %fd454, 0dBF65F7268ECF8A01;
	fma.rn.f64 	%fd465, %fd464, %fd454, 0d3F6C71C71C71ACE0;
	fma.rn.f64 	%fd466, %fd465, %fd454, 0d3FB5555555555556;
	mul.f64 	%fd467, %fd454, %fd466;
	fma.rn.f64 	%fd14, %fd467, %fd449, %fd449;
	fma.rn.f64 	%fd468, %fd13, 0d3FF71547652B82FE, 0d4338000000000000;
	{
	.reg .b32 %temp; 
	mov.b64 	{%r16, %temp}, %fd468;
	}
	mov.f64 	%fd469, 0dC338000000000000;
	add.rn.f64 	%fd470, %fd468, %fd469;
	fma.rn.f64 	%fd471, %fd470, 0dBFE62E42FEFA39EF, %fd13;
	fma.rn.f64 	%fd472, %fd470, 0dBC7ABC9E3B39803F, %fd471;
	fma.rn.f64 	%fd473, %fd472, 0d3E5ADE1569CE2BDF, 0d3E928AF3FCA213EA;
	fma.rn.f64 	%fd474, %fd473, %fd472, 0d3EC71DEE62401315;
	fma.rn.f64 	%fd475, %fd474, %fd472, 0d3EFA01997C89EB71;
	fma.rn.f64 	%fd476, %fd475, %fd472, 0d3F2A01A014761F65;
	fma.rn.f64 	%fd477, %fd476, %fd472, 0d3F56C16C1852B7AF;
	fma.rn.f64 	%fd478, %fd477, %fd472, 0d3F81111111122322;
	fma.rn.f64 	%fd479, %fd478, %fd472, 0d3FA55555555502A1;
	fma.rn.f64 	%fd480, %fd479, %fd472, 0d3FC5555555555511;
	fma.rn.f64 	%fd481, %fd480, %fd472, 0d3FE000000000000B;
	fma.rn.f64 	%fd482, %fd481, %fd472, 0d3FF0000000000000;
	fma.rn.f64 	%fd2527, %fd482, %fd472, 0d3FF0000000000000;
	abs.s32 	%r214, %r16;
	setp.gt.s32 	%p38, %r214, 1022;
	@%p38 bra 	$L__BB8_18;
	shl.b32 	%r220, %r16, 20;
	add.s32 	%r659, %r220, 1072693248;
	bra.uni 	$L__BB8_19;
$L__BB8_18:
	add.s32 	%r215, %r16, 2046;
	shl.b32 	%r216, %r215, 19;
	and.b32  	%r217, %r216, -1048576;
	shl.b32 	%r218, %r215, 20;
	sub.s32 	%r659, %r218, %r217;
	mov.b32 	%r219, 0;
	mov.b64 	%fd483, {%r219, %r217};
	mul.f64 	%fd2527, %fd483, %fd2527;
$L__BB8_19:
	mov.b32 	%r221, 0;
	mov.b64 	%fd484, {%r221, %r659};
	mul.f64 	%fd485, %fd2527, %fd484;
	mul.f64 	%fd486, %fd485, 0dBC9A6A0D6F814637;
	fma.rn.f64 	%fd487, %fd485, 0d3FF40D931FF62706, %fd486;
	mul.f64 	%fd488, %fd13, %fd14;
	div.rn.f64 	%fd489, %fd487, %fd488;
	add.f64 	%fd490, %fd13, 0dBFE0000000000000;
	setp.gtu.f32 	%p39, %f1, 0fC061E400;
	{
	.reg .b32 %temp; 
	mov.b64 	{%r222, %temp}, %fd490;
	}
	{
	.reg .b32 %temp; 
	mov.b64 	{%temp, %r223}, %fd490;
	}
	add.s32 	%r224, %r223, -1048576;
	mov.b64 	%fd491, {%r222, %r224};
	selp.f64 	%fd492, %fd490, %fd491, %p39;
	neg.f64 	%fd493, %fd492;
	{ // callseq 43, 0
	.param .b64 param0;
	st.param.f64 	[param0], %fd13;
	.param .b64 param1;
	st.param.f64 	[param1], %fd493;
	.param .b64 retval0;
	call.uni (retval0), 
	__internal_accurate_pow, 
	(
	param0, 
	param1
	);
	ld.param.f64 	%fd494, [retval0];
	} // callseq 43
	setp.le.f32 	%p40, %f1, 0fC061E400;
	mul.f64 	%fd496, %fd494, %fd489;
	selp.f64 	%fd497, %fd496, %fd489, %p40;
	mul.f64 	%fd2528, %fd494, %fd497;
	bra.uni 	$L__BB8_22;
$L__BB8_20:
	cvt.rmi.f64.f64 	%fd420, %fd259;
	mul.f64 	%fd421, %fd420, 0d3FE0000000000000;
	cvt.rmi.f64.f64 	%fd422, %fd421;
	add.f64 	%fd423, %fd422, %fd422;
	sub.f64 	%fd424, %fd420, %fd423;
	setp.eq.f64 	%p35, %fd424, 0d3FF0000000000000;
	selp.f64 	%fd2528, 0d8000000000000000, 0d0000000000000000, %p35;
	bra.uni 	$L__BB8_22;
$L__BB8_21:
	add.f64 	%fd2528, %fd259, %fd259;
$L__BB8_22:
	{
	.reg .b32 %temp; 
	mov.b64 	{%temp, %r20}, %fd260;
	}
	mov.b32 	%f3, %r20;
	setp.ltu.f64 	%p45, %fd260, 0d0000000000000000;
	@%p45 bra 	$L__BB8_33;
	setp.geu.f32 	%p46, %f3, 0f40100000;
	@%p46 bra 	$L__BB8_25;
	setp.ge.f32 	%p53, %f3, 0f400C0000;
	add.f64 	%fd651, %fd260, 0dBFF0000000000000;
	selp.f64 	%fd652, %fd651, 0d3FF0000000000000, %p53;
	selp.f64 	%fd653, %fd651, %fd260, %p53;
	setp.ge.f32 	%p54, %f3, 0f40040000;
	neg.f64 	%fd654, %fd652;
	fma.rn.f64 	%fd655, %fd653, %fd652, %fd654;
	add.f64 	%fd656, %fd653, 0dBFF0000000000000;
	selp.f64 	%fd657, %fd655, %fd652, %p54;
	selp.f64 	%fd658, %fd656, %fd653, %p54;
	setp.ge.f32 	%p55, %f3, 0f3FF80000;
	neg.f64 	%fd659, %fd657;
	fma.rn.f64 	%fd660, %fd658, %fd657, %fd659;
	add.f64 	%fd661, %fd658, 0dBFF0000000000000;
	selp.f64 	%fd662, %fd660, %fd657, %p55;
	selp.f64 	%fd663, %fd661, %fd658, %p55;
	setp.ge.f32 	%p56, %f3, 0f3FE00000;
	add.f64 	%fd664, %fd663, 0dBFF0000000000000;
	selp.f64 	%fd665, %fd664, %fd663, %p56;
	fma.rn.f64 	%fd666, %fd665, 0d3E381B4960FCF5C9, 0dBE8AF7049AE8A594;
	fma.rn.f64 	%fd667, %fd666, %fd665, 0d3EB301D46D4B22F5;
	fma.rn.f64 	%fd668, %fd667, %fd665, 0dBEB50272AEED0FC4;
	fma.rn.f64 	%fd669, %fd668, %fd665, 0dBEF51CE1A40516F8;
	fma.rn.f64 	%fd670, %fd669, %fd665, 0d3F20C8AA7419084C;
	fma.rn.f64 	%fd671, %fd670, %fd665, 0dBF2C3650196BAD8A;
	fma.rn.f64 	%fd672, %fd671, %fd665, 0dBF531711365A3E26;
	fma.rn.f64 	%fd673, %fd672, %fd665, 0d3F7D919C52A7DF35;
	fma.rn.f64 	%fd674, %fd673, %fd665, 0dBF83B4AF28386F4D;
	fma.rn.f64 	%fd675, %fd674, %fd665, 0dBFA59AF103C37B4D;
	fma.rn.f64 	%fd676, %fd675, %fd665, 0d3FC5512320B439EF;
	fma.rn.f64 	%fd677, %fd676, %fd665, 0dBFA5815E8FA26F4F;
	fma.rn.f64 	%fd678, %fd677, %fd665, 0dBFE4FCF4026AFA2B;
	fma.rn.f64 	%fd679, %fd678, %fd665, 0d3FE2788CFC6FB619;
	fma.rn.f64 	%fd680, %fd679, %fd665, 0d3FF0000000000000;
	mul.f64 	%fd681, %fd260, %fd680;
	selp.f64 	%fd682, %fd680, %fd681, %p56;
	div.rn.f64 	%fd2532, %fd662, %fd682;
	bra.uni 	$L__BB8_44;
$L__BB8_25:
	{
	.reg .b32 %temp; 
	mov.b64 	{%r660, %temp}, %fd260;
	}
	shr.u32 	%r662, %r20, 20;
	setp.gt.u32 	%p47, %r20, 1048575;
	@%p47 bra 	$L__BB8_27;
	mul.f64 	%fd530, %fd260, 0d4350000000000000;
	{
	.reg .b32 %temp; 
	mov.b64 	{%temp, %r20}, %fd530;
	}
	{
	.reg .b32 %temp; 
	mov.b64 	{%r660, %temp}, %fd530;
	}
	shr.u32 	%r225, %r20, 20;
	add.s32 	%r662, %r225, -54;
$L__BB8_27:
	add.s32 	%r663, %r662, -1023;
	and.b32  	%r226, %r20, -2146435073;
	or.b32  	%r227, %r226, 1072693248;
	mov.b64 	%fd2529, {%r660, %r227};
	setp.lt.u32 	%p48, %r227, 1073127583;
	@%p48 bra 	$L__BB8_29;
	{
	.reg .b32 %temp; 
	mov.b64 	{%r228, %temp}, %fd2529;
	}
	{
	.reg .b32 %temp; 
	mov.b64 	{%temp, %r229}, %fd2529;
	}
	add.s32 	%r230, %r229, -1048576;
	mov.b64 	%fd2529, {%r228, %r230};
	add.s32 	%r663, %r662, -1022;
$L__BB8_29:
	add.f64 	%fd531, %fd2529, 0dBFF0000000000000;
	add.f64 	%fd532, %fd2529, 0d3FF0000000000000;
	rcp.approx.ftz.f64 	%fd533, %fd532;
	neg.f64 	%fd534, %fd532;
	fma.rn.f64 	%fd535, %fd534, %fd533, 0d3FF0000000000000;
	fma.rn.f64 	%fd536, %fd535, %fd535, %fd535;
	fma.rn.f64 	%fd537, %fd536, %fd533, %fd533;
	mul.f64 	%fd538, %fd531, %fd537;
	fma.rn.f64 	%fd539, %fd531, %fd537, %fd538;
	mul.f64 	%fd540, %fd539, %fd539;
	fma.rn.f64 	%fd541, %fd540, 0d3EB0F5FF7D2CAFE2, 0d3ED0F5D241AD3B5A;
	fma.rn.f64 	%fd542, %fd541, %fd540, 0d3EF3B20A75488A3F;
	fma.rn.f64 	%fd543, %fd542, %fd540, 0d3F1745CDE4FAECD5;
	fma.rn.f64 	%fd544, %fd543, %fd540, 0d3F3C71C7258A578B;
	fma.rn.f64 	%fd545, %fd544, %fd540, 0d3F6249249242B910;
	fma.rn.f64 	%fd546, %fd545, %fd540, 0d3F89999999999DFB;
	sub.f64 	%fd547, %fd531, %fd539;
	add.f64 	%fd548, %fd547, %fd547;
	neg.f64 	%fd549, %fd539;
	fma.rn.f64 	%fd550, %fd549, %fd531, %fd548;
	mul.f64 	%fd551, %fd537, %fd550;
	fma.rn.f64 	%fd552, %fd540, %fd546, 0d3FB5555555555555;
	mov.f64 	%fd553, 0d3FB5555555555555;
	sub.f64 	%fd554, %fd553, %fd552;
	fma.rn.f64 	%fd555, %fd540, %fd546, %fd554;
	add.f64 	%fd556, %fd555, 0dBC46A4CB00B9E7B0;
	add.f64 	%fd557, %fd552, %fd556;
	sub.f64 	%fd558, %fd552, %fd557;
	add.f64 	%fd559, %fd556, %fd558;
	mul.rn.f64 	%fd560, %fd539, %fd539;
	neg.f64 	%fd561, %fd560;
	fma.rn.f64 	%fd562, %fd539, %fd539, %fd561;
	{
	.reg .b32 %temp; 
	mov.b64 	{%r231, %temp}, %fd551;
	}
	{
	.reg .b32 %temp; 
	mov.b64 	{%temp, %r232}, %fd551;
	}
	add.s32 	%r233, %r232, 1048576;
	mov.b64 	%fd563, {%r231, %r233};
	fma.rn.f64 	%fd564, %fd539, %fd563, %fd562;
	mul.rn.f64 	%fd565, %fd560, %fd539;
	neg.f64 	%fd566, %fd565;
	fma.rn.f64 	%fd567, %fd560, %fd539, %fd566;
	fma.rn.f64 	%fd568, %fd560, %fd551, %fd567;
	fma.rn.f64 	%fd569, %fd564, %fd539, %fd568;
	mul.rn.f64 	%fd570, %fd557, %fd565;
	neg.f64 	%fd571, %fd570;
	fma.rn.f64 	%fd572, %fd557, %fd565, %fd571;
	fma.rn.f64 	%fd573, %fd557, %fd569, %fd572;
	fma.rn.f64 	%fd574, %fd559, %fd565, %fd573;
	add.f64 	%fd575, %fd570, %fd574;
	sub.f64 	%fd576, %fd570, %fd575;
	add.f64 	%fd577, %fd574, %fd576;
	add.f64 	%fd578, %fd539, %fd575;
	sub.f64 	%fd579, %fd539, %fd578;
	add.f64 	%fd580, %fd575, %fd579;
	add.f64 	%fd581, %fd577, %fd580;
	add.f64 	%fd582, %fd551, %fd581;
	add.f64 	%fd583, %fd578, %fd582;
	sub.f64 	%fd584, %fd578, %fd583;
	add.f64 	%fd585, %fd582, %fd584;
	xor.b32  	%r234, %r663, -2147483648;
	mov.b32 	%r235, 1127219200;
	mov.b64 	%fd586, {%r234, %r235};
	mov.b32 	%r236, -2147483648;
	mov.b64 	%fd587, {%r236, %r235};
	sub.f64 	%fd588, %fd586, %fd587;
	fma.rn.f64 	%fd589, %fd588, 0d3FE62E42FEFA39EF, %fd583;
	fma.rn.f64 	%fd590, %fd588, 0dBFE62E42FEFA39EF, %fd589;
	sub.f64 	%fd591, %fd590, %fd583;
	sub.f64 	%fd592, %fd585, %fd591;
	fma.rn.f64 	%fd593, %fd588, 0d3C7ABC9E3B39803F, %fd592;
	add.f64 	%fd594, %fd589, %fd593;
	sub.f64 	%fd595, %fd589, %fd594;
	add.f64 	%fd596, %fd593, %fd595;
	add.f64 	%fd597, %fd260, 0dBFE0000000000000;
	mul.rn.f64 	%fd598, %fd594, %fd597;
	neg.f64 	%fd599, %fd598;
	fma.rn.f64 	%fd600, %fd594, %fd597, %fd599;
	fma.rn.f64 	%fd601, %fd596, %fd597, %fd600;
	add.f64 	%fd602, %fd598, %fd601;
	sub.f64 	%fd603, %fd598, %fd602;
	add.f64 	%fd604, %fd601, %fd603;
	sub.f64 	%fd605, %fd602, %fd260;
	sub.f64 	%fd606, %fd602, %fd605;
	sub.f64 	%fd607, %fd606, %fd260;
	add.f64 	%fd608, %fd604, %fd607;
	add.f64 	%fd26, %fd605, %fd608;
	sub.f64 	%fd609, %fd605, %fd26;
	add.f64 	%fd27, %fd608, %fd609;
	fma.rn.f64 	%fd610, %fd26, 0d3FF71547652B82FE, 0d4338000000000000;
	{
	.reg .b32 %temp; 
	mov.b64 	{%r32, %temp}, %fd610;
	}
	mov.f64 	%fd611, 0dC338000000000000;
	add.rn.f64 	%fd612, %fd610, %fd611;
	fma.rn.f64 	%fd613, %fd612, 0dBFE62E42FEFA39EF, %fd26;
	fma.rn.f64 	%fd614, %fd612, 0dBC7ABC9E3B39803F, %fd613;
	fma.rn.f64 	%fd615, %fd614, 0d3E5ADE1569CE2BDF, 0d3E928AF3FCA213EA;
	fma.rn.f64 	%fd616, %fd615, %fd614, 0d3EC71DEE62401315;
	fma.rn.f64 	%fd617, %fd616, %fd614, 0d3EFA01997C89EB71;
	fma.rn.f64 	%fd618, %fd617, %fd614, 0d3F2A01A014761F65;
	fma.rn.f64 	%fd619, %fd618, %fd614, 0d3F56C16C1852B7AF;
	fma.rn.f64 	%fd620, %fd619, %fd614, 0d3F81111111122322;
	fma.rn.f64 	%fd621, %fd620, %fd614, 0d3FA55555555502A1;
	fma.rn.f64 	%fd622, %fd621, %fd614, 0d3FC5555555555511;
	fma.rn.f64 	%fd623, %fd622, %fd614, 0d3FE000000000000B;
	fma.rn.f64 	%fd624, %fd623, %fd614, 0d3FF0000000000000;
	fma.rn.f64 	%fd625, %fd624, %fd614, 0d3FF0000000000000;
	{
	.reg .b32 %temp; 
	mov.b64 	{%r33, %temp}, %fd625;
	}
	{
	.reg .b32 %temp; 
	mov.b64 	{%temp, %r34}, %fd625;
	}
	shl.b32 	%r237, %r32, 20;
	add.s32 	%r238, %r237, %r34;
	mov.b64 	%fd2530, {%r33, %r238};
	{
	.reg .b32 %temp; 
	mov.b64 	{%temp, %r239}, %fd26;
	}
	mov.b32 	%f18, %r239;
	abs.f32 	%f4, %f18;
	setp.lt.f32 	%p49, %f4, 0f4086232B;
	@%p49 bra 	$L__BB8_32;
	setp.lt.f64 	%p50, %fd26, 0d0000000000000000;
	add.f64 	%fd626, %fd26, 0d7FF0000000000000;
	selp.f64 	%fd2530, 0d0000000000000000, %fd626, %p50;
	setp.geu.f32 	%p51, %f4, 0f40874800;
	@%p51 bra 	$L__BB8_32;
	shr.u32 	%r240, %r32, 31;
	add.s32 	%r241, %r32, %r240;
	shr.s32 	%r242, %r241, 1;
	shl.b32 	%r243, %r242, 20;
	add.s32 	%r244, %r34, %r243;
	mov.b64 	%fd627, {%r33, %r244};
	sub.s32 	%r245, %r32, %r242;
	shl.b32 	%r246, %r245, 20;
	add.s32 	%r247, %r246, 1072693248;
	mov.b32 	%r248, 0;
	mov.b64 	%fd628, {%r248, %r247};
	mul.f64 	%fd2530, %fd628, %fd627;
$L__BB8_32:
	fma.rn.f64 	%fd629, %fd27, %fd2530, %fd2530;
	mul.f64 	%fd630, %fd629, 0dBCAA6A0D6F814637;
	fma.rn.f64 	%fd631, %fd629, 0d40040D931FF62706, %fd630;
	rcp.approx.ftz.f64 	%fd632, %fd260;
	neg.f64 	%fd633, %fd260;
	fma.rn.f64 	%fd634, %fd633, %fd632, 0d3FF0000000000000;
	fma.rn.f64 	%fd635, %fd634, %fd634, %fd634;
	fma.rn.f64 	%fd636, %fd635, %fd632, %fd632;
	fma.rn.f64 	%fd637, %fd636, 0dBF64BEE47C38A637, 0d3F73C25DA81303D5;
	fma.rn.f64 	%fd638, %fd637, %fd636, 0dBF6B7C37A96CFC72;
	fma.rn.f64 	%fd639, %fd638, %fd636, 0d3F35A85ABDE1E324;
	fma.rn.f64 	%fd640, %fd639, %fd636, 0d3F4A8B28F07B3F05;
	fma.rn.f64 	%fd641, %fd640, %fd636, 0dBF0A15D1D45A282F;
	fma.rn.f64 	%fd642, %fd641, %fd636, 0dBF4367D3468CB5BE;
	fma.rn.f64 	%fd643, %fd642, %fd636, 0d3F12471B0E9F1005;
	fma.rn.f64 	%fd644, %fd643, %fd636, 0d3F49B1004744D5C4;
	fma.rn.f64 	%fd645, %fd644, %fd636, 0dBF2E13CE69AB4B7F;
	fma.rn.f64 	%fd646, %fd645, %fd636, 0dBF65F7268ECF8A01;
	fma.rn.f64 	%fd647, %fd646, %fd636, 0d3F6C71C71C71ACE0;
	fma.rn.f64 	%fd648, %fd647, %fd636, 0d3FB5555555555556;
	mul.f64 	%fd649, %fd636, %fd648;
	fma.rn.f64 	%fd650, %fd649, %fd631, %fd631;
	setp.ge.f64 	%p52, %fd260, 0d406573FAE561F648;
	selp.f64 	%fd2532, 0d7FF0000000000000, %fd650, %p52;
	bra.uni 	$L__BB8_44;
$L__BB8_33:
	setp.geu.f64 	%p57, %fd260, 0d0000000000000000;
	@%p57 bra 	$L__BB8_43;
	cvt.rzi.f64.f64 	%fd684, %fd260;
	setp.eq.f64 	%p58, %fd260, %fd684;
	mov.f64 	%fd2532, 0dFFF8000000000000;
	@%p58 bra 	$L__BB8_44;
	setp.leu.f32 	%p59, %f3, 0fC0100000;
	@%p59 bra 	$L__BB8_37;
	setp.le.f32 	%p67, %f3, 0fC00C0000;
	fma.rn.f64 	%fd763, %fd260, %fd260, %fd260;
	add.f64 	%fd764, %fd260, 0d3FF0000000000000;
	selp.f64 	%fd765, %fd763, %fd260, %p67;
	selp.f64 	%fd766, %fd764, %fd260, %p67;
	setp.le.f32 	%p68, %f3, 0fC0040000;
	fma.rn.f64 	%fd767, %fd766, %fd765, %fd765;
	add.f64 	%fd768, %fd766, 0d3FF0000000000000;
	selp.f64 	%fd769, %fd767, %fd765, %p68;
	selp.f64 	%fd770, %fd768, %fd766, %p68;
	setp.le.f32 	%p69, %f3, 0fBFF80000;
	fma.rn.f64 	%fd771, %fd770, %fd769, %fd769;
	add.f64 	%fd772, %fd770, 0d3FF0000000000000;
	selp.f64 	%fd773, %fd771, %fd769, %p69;
	selp.f64 	%fd774, %fd772, %fd770, %p69;
	setp.le.f32 	%p70, %f3, 0fBFE00000;
	fma.rn.f64 	%fd775, %fd774, %fd773, %fd773;
	add.f64 	%fd776, %fd774, 0d3FF0000000000000;
	selp.f64 	%fd777, %fd775, %fd773, %p70;
	selp.f64 	%fd778, %fd776, %fd774, %p70;
	fma.rn.f64 	%fd779, %fd778, 0d3E381B4960FCF5C9, 0dBE8AF7049AE8A594;
	fma.rn.f64 	%fd780, %fd779, %fd778, 0d3EB301D46D4B22F5;
	fma.rn.f64 	%fd781, %fd780, %fd778, 0dBEB50272AEED0FC4;
	fma.rn.f64 	%fd782, %fd781, %fd778, 0dBEF51CE1A40516F8;
	fma.rn.f64 	%fd783, %fd782, %fd778, 0d3F20C8AA7419084C;
	fma.rn.f64 	%fd784, %fd783, %fd778, 0dBF2C3650196BAD8A;
	fma.rn.f64 	%fd785, %fd784, %fd778, 0dBF531711365A3E26;
	fma.rn.f64 	%fd786, %fd785, %fd778, 0d3F7D919C52A7DF35;
	fma.rn.f64 	%fd787, %fd786, %fd778, 0dBF83B4AF28386F4D;
	fma.rn.f64 	%fd788, %fd787, %fd778, 0dBFA59AF103C37B4D;
	fma.rn.f64 	%fd789, %fd788, %fd778, 0d3FC5512320B439EF;
	fma.rn.f64 	%fd790, %fd789, %fd778, 0dBFA5815E8FA26F4F;
	fma.rn.f64 	%fd791, %fd790, %fd778, 0dBFE4FCF4026AFA2B;
	fma.rn.f64 	%fd792, %fd791, %fd778, 0d3FE2788CFC6FB619;
	fma.rn.f64 	%fd793, %fd792, %fd778, 0d3FF0000000000000;
	mul.f64 	%fd794, %fd777, %fd793;
	rcp.rn.f64 	%fd2532, %fd794;
	bra.uni 	$L__BB8_44;
$L__BB8_37:
	setp.leu.f32 	%p60, %f3, 0fC0672000;
	@%p60 bra 	$L__BB8_42;
	{
	.reg .b32 %temp; 
	mov.b64 	{%r249, %temp}, %fd260;
	}
	add.s32 	%r250, %r20, 1048576;
	mov.b64 	%fd690, {%r249, %r250};
	cvt.rni.f64.f64 	%fd691, %fd690;
	cvt.rzi.s64.f64 	%rd21, %fd691;
	cvt.u32.u64 	%r251, %rd21;
	fma.rn.f64 	%fd692, %fd691, 0dBFE0000000000000, %fd260;
	mul.f64 	%fd693, %fd692, 0d3CA1A62633145C07;
	fma.rn.f64 	%fd694, %fd692, 0d400921FB54442D18, %fd693;
	shl.b64 	%rd22, %rd21, 6;
	and.b64  	%rd23, %rd22, 64;
	mov.u64 	%rd24, __cudart_sin_cos_coeffs;
	add.s64 	%rd25, %rd24, %rd23;
	mul.rn.f64 	%fd695, %fd694, %fd694;
	and.b64  	%rd26, %rd21, 1;
	setp.eq.b64 	%p62, %rd26, 1;
	selp.f64 	%fd696, 0dBDA8FF8320FD8164, 0d3DE5DB65F9785EBA, %p62;
	ld.global.nc.v2.f64 	{%fd697, %fd698}, [%rd25];
	fma.rn.f64 	%fd699, %fd696, %fd695, %fd697;
	fma.rn.f64 	%fd700, %fd699, %fd695, %fd698;
	ld.global.nc.v2.f64 	{%fd701, %fd702}, [%rd25+16];
	fma.rn.f64 	%fd703, %fd700, %fd695, %fd701;
	fma.rn.f64 	%fd704, %fd703, %fd695, %fd702;
	ld.global.nc.v2.f64 	{%fd705, %fd706}, [%rd25+32];
	fma.rn.f64 	%fd707, %fd704, %fd695, %fd705;
	fma.rn.f64 	%fd708, %fd707, %fd695, %fd706;
	fma.rn.f64 	%fd709, %fd708, %fd694, %fd694;
	fma.rn.f64 	%fd710, %fd708, %fd695, 0d3FF0000000000000;
	selp.f64 	%fd711, %fd710, %fd709, %p62;
	and.b32  	%r252, %r251, 2;
	setp.eq.s32 	%p63, %r252, 0;
	mov.f64 	%fd712, 0d0000000000000000;
	sub.f64 	%fd713, %fd712, %fd711;
	selp.f64 	%fd714, %fd711, %fd713, %p63;
	abs.f64 	%fd34, %fd260;
	rcp.approx.ftz.f64 	%fd715, %fd34;
	neg.f64 	%fd716, %fd34;
	fma.rn.f64 	%fd717, %fd716, %fd715, 0d3FF0000000000000;
	fma.rn.f64 	%fd718, %fd717, %fd717, %fd717;
	fma.rn.f64 	%fd719, %fd718, %fd715, %fd715;
	fma.rn.f64 	%fd720, %fd719, 0dBF64BEE47C38A637, 0d3F73C25DA81303D5;
	fma.rn.f64 	%fd721, %fd720, %fd719, 0dBF6B7C37A96CFC72;
	fma.rn.f64 	%fd722, %fd721, %fd719, 0d3F35A85ABDE1E324;
	fma.rn.f64 	%fd723, %fd722, %fd719, 0d3F4A8B28F07B3F05;
	fma.rn.f64 	%fd724, %fd723, %fd719, 0dBF0A15D1D45A282F;
	fma.rn.f64 	%fd725, %fd724, %fd719, 0dBF4367D3468CB5BE;
	fma.rn.f64 	%fd726, %fd725, %fd719, 0d3F12471B0E9F1005;
	fma.rn.f64 	%fd727, %fd726, %fd719, 0d3F49B1004744D5C4;
	fma.rn.f64 	%fd728, %fd727, %fd719, 0dBF2E13CE69AB4B7F;
	fma.rn.f64 	%fd729, %fd728, %fd719, 0dBF65F7268ECF8A01;
	fma.rn.f64 	%fd730, %fd729, %fd719, 0d3F6C71C71C71ACE0;
	fma.rn.f64 	%fd731, %fd730, %fd719, 0d3FB5555555555556;
	mul.f64 	%fd732, %fd719, %fd731;
	fma.rn.f64 	%fd35, %fd732, %fd714, %fd714;
	fma.rn.f64 	%fd733, %fd34, 0d3FF71547652B82FE, 0d4338000000000000;
	{
	.reg .b32 %temp; 
	mov.b64 	{%r35, %temp}, %fd733;
	}
	mov.f64 	%fd734, 0dC338000000000000;
	add.rn.f64 	%fd735, %fd733, %fd734;
	fma.rn.f64 	%fd736, %fd735, 0dBFE62E42FEFA39EF, %fd34;
	fma.rn.f64 	%fd737, %fd735, 0dBC7ABC9E3B39803F, %fd736;
	fma.rn.f64 	%fd738, %fd737, 0d3E5ADE1569CE2BDF, 0d3E928AF3FCA213EA;
	fma.rn.f64 	%fd739, %fd738, %fd737, 0d3EC71DEE62401315;
	fma.rn.f64 	%fd740, %fd739, %fd737, 0d3EFA01997C89EB71;
	fma.rn.f64 	%fd741, %fd740, %fd737, 0d3F2A01A014761F65;
	fma.rn.f64 	%fd742, %fd741, %fd737, 0d3F56C16C1852B7AF;
	fma.rn.f64 	%fd743, %fd742, %fd737, 0d3F81111111122322;
	fma.rn.f64 	%fd744, %fd743, %fd737, 0d3FA55555555502A1;
	fma.rn.f64 	%fd745, %fd744, %fd737, 0d3FC5555555555511;
	fma.rn.f64 	%fd746, %fd745, %fd737, 0d3FE000000000000B;
	fma.rn.f64 	%fd747, %fd746, %fd737, 0d3FF0000000000000;
	fma.rn.f64 	%fd2531, %fd747, %fd737, 0d3FF0000000000000;
	abs.s32 	%r253, %r35;
	setp.gt.s32 	%p64, %r253, 1022;
	@%p64 bra 	$L__BB8_40;
	shl.b32 	%r259, %r35, 20;
	add.s32 	%r664, %r259, 1072693248;
	bra.uni 	$L__BB8_41;
$L__BB8_40:
	add.s32 	%r254, %r35, 2046;
	shl.b32 	%r255, %r254, 19;
	and.b32  	%r256, %r255, -1048576;
	shl.b32 	%r257, %r254, 20;
	sub.s32 	%r664, %r257, %r256;
	mov.b32 	%r258, 0;
	mov.b64 	%fd748, {%r258, %r256};
	mul.f64 	%fd2531, %fd748, %fd2531;
$L__BB8_41:
	mov.b32 	%r260, 0;
	mov.b64 	%fd749, {%r260, %r664};
	mul.f64 	%fd750, %fd2531, %fd749;
	mul.f64 	%fd751, %fd750, 0dBC9A6A0D6F814637;
	fma.rn.f64 	%fd752, %fd750, 0d3FF40D931FF62706, %fd751;
	mul.f64 	%fd753, %fd34, %fd35;
	div.rn.f64 	%fd754, %fd752, %fd753;
	add.f64 	%fd755, %fd34, 0dBFE0000000000000;
	setp.gtu.f32 	%p65, %f3, 0fC061E400;
	{
	.reg .b32 %temp; 
	mov.b64 	{%r261, %temp}, %fd755;
	}
	{
	.reg .b32 %temp; 
	mov.b64 	{%temp, %r262}, %fd755;
	}
	add.s32 	%r263, %r262, -1048576;
	mov.b64 	%fd756, {%r261, %r263};
	selp.f64 	%fd757, %fd755, %fd756, %p65;
	neg.f64 	%fd758, %fd757;
	{ // callseq 44, 0
	.param .b64 param0;
	st.param.f64 	[param0], %fd34;
	.param .b64 param1;
	st.param.f64 	[param1], %fd758;
	.param .b64 retval0;
	call.uni (retval0), 
	__internal_accurate_pow, 
	(
	param0, 
	param1
	);
	ld.param.f64 	%fd759, [retval0];
	} // callseq 44
	setp.le.f32 	%p66, %f3, 0fC061E400;
	mul.f64 	%fd761, %fd759, %fd754;
	selp.f64 	%fd762, %fd761, %fd754, %p66;
	mul.f64 	%fd2532, %fd759, %fd762;
	bra.uni 	$L__BB8_44;
$L__BB8_42:
	cvt.rmi.f64.f64 	%fd685, %fd260;
	mul.f64 	%fd686, %fd685, 0d3FE0000000000000;
	cvt.rmi.f64.f64 	%fd687, %fd686;
	add.f64 	%fd688, %fd687, %fd687;
	sub.f64 	%fd689, %fd685, %fd688;
	setp.eq.f64 	%p61, %fd689, 0d3FF0000000000000;
	selp.f64 	%fd2532, 0d8000000000000000, 0d0000000000000000, %p61;
	bra.uni 	$L__BB8_44;
$L__BB8_43:
	add.f64 	%fd2532, %fd260, %fd260;
$L__BB8_44:
	mul.f64 	%fd43, %fd2528, %fd2532;
	{
	.reg .b32 %temp; 
	mov.b64 	{%temp, %r39}, %fd261;
	}
	mov.b32 	%f5, %r39;
	setp.ltu.f64 	%p71, %fd261, 0d0000000000000000;
	@%p71 bra 	$L__BB8_55;
	setp.geu.f32 	%p72, %f5, 0f40100000;
	@%p72 bra 	$L__BB8_47;
	setp.ge.f32 	%p79, %f5, 0f400C0000;
	add.f64 	%fd916, %fd261, 0dBFF0000000000000;
	selp.f64 	%fd917, %fd916, 0d3FF0000000000000, %p79;
	selp.f64 	%fd918, %fd916, %fd261, %p79;
	setp.ge.f32 	%p80, %f5, 0f40040000;
	neg.f64 	%fd919, %fd917;
	fma.rn.f64 	%fd920, %fd918, %fd917, %fd919;
	add.f64 	%fd921, %fd918, 0dBFF0000000000000;
	selp.f64 	%fd922, %fd920, %fd917, %p80;
	selp.f64 	%fd923, %fd921, %fd918, %p80;
	setp.ge.f32 	%p81, %f5, 0f3FF80000;
	neg.f64 	%fd924, %fd922;
	fma.rn.f64 	%fd925, %fd923, %fd922, %fd924;
	add.f64 	%fd926, %fd923, 0dBFF0000000000000;
	selp.f64 	%fd927, %fd925, %fd922, %p81;
	selp.f64 	%fd928, %fd926, %fd923, %p81;
	setp.ge.f32 	%p82, %f5, 0f3FE00000;
	add.f64 	%fd929, %fd928, 0dBFF0000000000000;
	selp.f64 	%fd930, %fd929, %fd928, %p82;
	fma.rn.f64 	%fd931, %fd930, 0d3E381B4960FCF5C9, 0dBE8AF7049AE8A594;
	fma.rn.f64 	%fd932, %fd931, %fd930, 0d3EB301D46D4B22F5;
	fma.rn.f64 	%fd933, %fd932, %fd930, 0dBEB50272AEED0FC4;
	fma.rn.f64 	%fd934, %fd933, %fd930, 0dBEF51CE1A40516F8;
	fma.rn.f64 	%fd935, %fd934, %fd930, 0d3F20C8AA7419084C;
	fma.rn.f64 	%fd936, %fd935, %fd930, 0dBF2C3650196BAD8A;
	fma.rn.f64 	%fd937, %fd936, %fd930, 0dBF531711365A3E26;
	fma.rn.f64 	%fd938, %fd937, %fd930, 0d3F7D919C52A7DF35;
	fma.rn.f64 	%fd939, %fd938, %fd930, 0dBF83B4AF28386F4D;
	fma.rn.f64 	%fd940, %fd939, %fd930, 0dBFA59AF103C37B4D;
	fma.rn.f64 	%fd941, %fd940, %fd930, 0d3FC5512320B439EF;
	fma.rn.f64 	%fd942, %fd941, %fd930, 0dBFA5815E8FA26F4F;
	fma.rn.f64 	%fd943, %fd942, %fd930, 0dBFE4FCF4026AFA2B;
	fma.rn.f64 	%fd944, %fd943, %fd930, 0d3FE2788CFC6FB619;
	fma.rn.f64 	%fd945, %fd944, %fd930, 0d3FF0000000000000;
	mul.f64 	%fd946, %fd261, %fd945;
	selp.f64 	%fd947, %fd945, %fd946, %p82;
	div.rn.f64 	%fd2536, %fd927, %fd947;
	bra.uni 	$L__BB8_66;
$L__BB8_47:
	{
	.reg .b32 %temp; 
	mov.b64 	{%r665, %temp}, %fd261;
	}
	shr.u32 	%r667, %r39, 20;
	setp.gt.u32 	%p73, %r39, 1048575;
	@%p73 bra 	$L__BB8_49;
	mul.f64 	%fd795, %fd261, 0d4350000000000000;
	{
	.reg .b32 %temp; 
	mov.b64 	{%temp, %r39}, %fd795;
	}
	{
	.reg .b32 %temp; 
	mov.b64 	{%r665, %temp}, %fd795;
	}
	shr.u32 	%r264, %r39, 20;
	add.s32 	%r667, %r264, -54;
$L__BB8_49:
	add.s32 	%r668, %r667, -1023;
	and.b32  	%r265, %r39, -2146435073;
	or.b32  	%r266, %r265, 1072693248;
	mov.b64 	%fd2533, {%r665, %r266};
	setp.lt.u32 	%p74, %r266, 1073127583;
	@%p74 bra 	$L__BB8_51;
	{
	.reg .b32 %temp; 
	mov.b64 	{%r267, %temp}, %fd2533;
	}
	{
	.reg .b32 %temp; 
	mov.b64 	{%temp, %r268}, %fd2533;
	}
	add.s32 	%r269, %r268, -1048576;
	mov.b64 	%fd2533, {%r267, %r269};
	add.s32 	%r668, %r667, -1022;
$L__BB8_51:
	add.f64 	%fd796, %fd2533, 0dBFF0000000000000;
	add.f64 	%fd797, %fd2533, 0d3FF0000000000000;
	rcp.approx.ftz.f64 	%fd798, %fd797;
	neg.f64 	%fd799, %fd797;
	fma.rn.f64 	%fd800, %fd799, %fd798, 0d3FF0000000000000;
	fma.rn.f64 	%fd801, %fd800, %fd800, %fd800;
	fma.rn.f64 	%fd802, %fd801, %fd798, %fd798;
	mul.f64 	%fd803, %fd796, %fd802;
	fma.rn.f64 	%fd804, %fd796, %fd802, %fd803;
	mul.f64 	%fd805, %fd804, %fd804;
	fma.rn.f64 	%fd806, %fd805, 0d3EB0F5FF7D2CAFE2, 0d3ED0F5D241AD3B5A;
	fma.rn.f64 	%fd807, %fd806, %fd805, 0d3EF3B20A75488A3F;
	fma.rn.f64 	%fd808, %fd807, %fd805, 0d3F1745CDE4FAECD5;
	fma.rn.f64 	%fd809, %fd808, %fd805, 0d3F3C71C7258A578B;
	fma.rn.f64 	%fd810, %fd809, %fd805, 0d3F6249249242B910;
	fma.rn.f64 	%fd811, %fd810, %fd805, 0d3F89999999999DFB;
	sub.f64 	%fd812, %fd796, %fd804;
	add.f64 	%fd813, %fd812, %fd812;
	neg.f64 	%fd814, %fd804;
	fma.rn.f64 	%fd815, %fd814, %fd796, %fd813;
	mul.f64 	%fd816, %fd802, %fd815;
	fma.rn.f64 	%fd817, %fd805, %fd811, 0d3FB5555555555555;
	mov.f64 	%fd818, 0d3FB5555555555555;
	sub.f64 	%fd819, %fd818, %fd817;
	fma.rn.f64 	%fd820, %fd805, %fd811, %fd819;
	add.f64 	%fd821, %fd820, 0dBC46A4CB00B9E7B0;
	add.f64 	%fd822, %fd817, %fd821;
	sub.f64 	%fd823, %fd817, %fd822;
	add.f64 	%fd824, %fd821, %fd823;
	mul.rn.f64 	%fd825, %fd804, %fd804;
	neg.f64 	%fd826, %fd825;
	fma.rn.f64 	%fd827, %fd804, %fd804, %fd826;
	{
	.reg .b32 %temp; 
	mov.b64 	{%r270, %temp}, %fd816;
	}
	{
	.reg .b32 %temp; 
	mov.b64 	{%temp, %r271}, %fd816;
	}
	add.s32 	%r272, %r271, 1048576;
	mov.b64 	%fd828, {%r270, %r272};
	fma.rn.f64 	%fd829, %fd804, %fd828, %fd827;
	mul.rn.f64 	%fd830, %fd825, %fd804;
	neg.f64 	%fd831, %fd830;
	fma.rn.f64 	%fd832, %fd825, %fd804, %fd831;
	fma.rn.f64 	%fd833, %fd825, %fd816, %fd832;
	fma.rn.f64 	%fd834, %fd829, %fd804, %fd833;
	mul.rn.f64 	%fd835, %fd822, %fd830;
	neg.f64 	%fd836, %fd835;
	fma.rn.f64 	%fd837, %fd822, %fd830, %fd836;
	fma.rn.f64 	%fd838, %fd822, %fd834, %fd837;
	fma.rn.f64 	%fd839, %fd824, %fd830, %fd838;
	add.f64 	%fd840, %fd835, %fd839;
	sub.f64 	%fd841, %fd835, %fd840;
	add.f64 	%fd842, %fd839, %fd841;
	add.f64 	%fd843, %fd804, %fd840;
	sub.f64 	%fd844, %fd804, %fd843;
	add.f64 	%fd845, %fd840, %fd844;
	add.f64 	%fd846, %fd842, %fd845;
	add.f64 	%fd847, %fd816, %fd846;
	add.f64 	%fd848, %fd843, %fd847;
	sub.f64 	%fd849, %fd843, %fd848;
	add.f64 	%fd850, %fd847, %fd849;
	xor.b32  	%r273, %r668, -2147483648;
	mov.b32 	%r274, 1127219200;
	mov.b64 	%fd851, {%r273, %r274};
	mov.b32 	%r275, -2147483648;
	mov.b64 	%fd852, {%r275, %r274};
	sub.f64 	%fd853, %fd851, %fd852;
	fma.rn.f64 	%fd854, %fd853, 0d3FE62E42FEFA39EF, %fd848;
	fma.rn.f64 	%fd855, %fd853, 0dBFE62E42FEFA39EF, %fd854;
	sub.f64 	%fd856, %fd855, %fd848;
	sub.f64 	%fd857, %fd850, %fd856;
	fma.rn.f64 	%fd858, %fd853, 0d3C7ABC9E3B39803F, %fd857;
	add.f64 	%fd859, %fd854, %fd858;
	sub.f64 	%fd860, %fd854, %fd859;
	add.f64 	%fd861, %fd858, %fd860;
	add.f64 	%fd862, %fd261, 0dBFE0000000000000;
	mul.rn.f64 	%fd863, %fd859, %fd862;
	neg.f64 	%fd864, %fd863;
	fma.rn.f64 	%fd865, %fd859, %fd862, %fd864;
	fma.rn.f64 	%fd866, %fd861, %fd862, %fd865;
	add.f64 	%fd867, %fd863, %fd866;
	sub.f64 	%fd868, %fd863, %fd867;
	add.f64 	%fd869, %fd866, %fd868;
	sub.f64 	%fd870, %fd867, %fd261;
	sub.f64 	%fd871, %fd867, %fd870;
	sub.f64 	%fd872, %fd871, %fd261;
	add.f64 	%fd873, %fd869, %fd872;
	add.f64 	%fd48, %fd870, %fd873;
	sub.f64 	%fd874, %fd870, %fd48;
	add.f64 	%fd49, %fd873, %fd874;
	fma.rn.f64 	%fd875, %fd48, 0d3FF71547652B82FE, 0d4338000000000000;
	{
	.reg .b32 %temp; 
	mov.b64 	{%r51, %temp}, %fd875;
	}
	mov.f64 	%fd876, 0dC338000000000000;
	add.rn.f64 	%fd877, %fd875, %fd876;
	fma.rn.f64 	%fd878, %fd877, 0dBFE62E42FEFA39EF, %fd48;
	fma.rn.f64 	%fd879, %fd877, 0dBC7ABC9E3B39803F, %fd878;
	fma.rn.f64 	%fd880, %fd879, 0d3E5ADE1569CE2BDF, 0d3E928AF3FCA213EA;
	fma.rn.f64 	%fd881, %fd880, %fd879, 0d3EC71DEE62401315;
	fma.rn.f64 	%fd882, %fd881, %fd879, 0d3EFA01997C89EB71;
	fma.rn.f64 	%fd883, %fd882, %fd879, 0d3F2A01A014761F65;
	fma.rn.f64 	%fd884, %fd883, %fd879, 0d3F56C16C1852B7AF;
	fma.rn.f64 	%fd885, %fd884, %fd879, 0d3F81111111122322;
	fma.rn.f64 	%fd886, %fd885, %fd879, 0d3FA55555555502A1;
	fma.rn.f64 	%fd887, %fd886, %fd879, 0d3FC5555555555511;
	fma.rn.f64 	%fd888, %fd887, %fd879, 0d3FE000000000000B;
	fma.rn.f64 	%fd889, %fd888, %fd879, 0d3FF0000000000000;
	fma.rn.f64 	%fd890, %fd889, %fd879, 0d3FF0000000000000;
	{
	.reg .b32 %temp; 
	mov.b64 	{%r52, %temp}, %fd890;
	}
	{
	.reg .b32 %temp; 
	mov.b64 	{%temp, %r53}, %fd890;
	}
	shl.b32 	%r276, %r51, 20;
	add.s32 	%r277, %r276, %r53;
	mov.b64 	%fd2534, {%r52, %r277};
	{
	.reg .b32 %temp; 
	mov.b64 	{%temp, %r278}, %fd48;
	}
	mov.b32 	%f19, %r278;
	abs.f32 	%f6, %f19;
	setp.lt.f32 	%p75, %f6, 0f4086232B;
	@%p75 bra 	$L__BB8_54;
	setp.lt.f64 	%p76, %fd48, 0d0000000000000000;
	add.f64 	%fd891, %fd48, 0d7FF0000000000000;
	selp.f64 	%fd2534, 0d0000000000000000, %fd891, %p76;
	setp.geu.f32 	%p77, %f6, 0f40874800;
	@%p77 bra 	$L__BB8_54;
	shr.u32 	%r279, %r51, 31;
	add.s32 	%r280, %r51, %r279;
	shr.s32 	%r281, %r280, 1;
	shl.b32 	%r282, %r281, 20;
	add.s32 	%r283, %r53, %r282;
	mov.b64 	%fd892, {%r52, %r283};
	sub.s32 	%r284, %r51, %r281;
	shl.b32 	%r285, %r284, 20;
	add.s32 	%r286, %r285, 1072693248;
	mov.b32 	%r287, 0;
	mov.b64 	%fd893, {%r287, %r286};
	mul.f64 	%fd2534, %fd893, %fd892;
$L__BB8_54:
	fma.rn.f64 	%fd894, %fd49, %fd2534, %fd2534;
	mul.f64 	%fd895, %fd894, 0dBCAA6A0D6F814637;
	fma.rn.f64 	%fd896, %fd894, 0d40040D931FF62706, %fd895;
	rcp.approx.ftz.f64 	%fd897, %fd261;
	neg.f64 	%fd898, %fd261;
	fma.rn.f64 	%fd899, %fd898, %fd897, 0d3FF0000000000000;
	fma.rn.f64 	%fd900, %fd899, %fd899, %fd899;
	fma.rn.f64 	%fd901, %fd900, %fd897, %fd897;
	fma.rn.f64 	%fd902, %fd901, 0dBF64BEE47C38A637, 0d3F73C25DA81303D5;
	fma.rn.f64 	%fd903, %fd902, %fd901, 0dBF6B7C37A96CFC72;
	fma.rn.f64 	%fd904, %fd903, %fd901, 0d3F35A85ABDE1E324;
	fma.rn.f64 	%fd905, %fd904, %fd901, 0d3F4A8B28F07B3F05;
	fma.rn.f64 	%fd906, %fd905, %fd901, 0dBF0A15D1D45A282F;
	fma.rn.f64 	%fd907, %fd906, %fd901, 0dBF4367D3468CB5BE;
	fma.rn.f64 	%fd908, %fd907, %fd901, 0d3F12471B0E9F1005;
	fma.rn.f64 	%fd909, %fd908, %fd901, 0d3F49B1004744D5C4;
	fma.rn.f64 	%fd910, %fd909, %fd901, 0dBF2E13CE69AB4B7F;
	fma.rn.f64 	%fd911, %fd910, %fd901, 0dBF65F7268ECF8A01;
	fma.rn.f64 	%fd912, %fd911, %fd901, 0d3F6C71C71C71ACE0;
	fma.rn.f64 	%fd913, %fd912, %fd901, 0d3FB5555555555556;
	mul.f64 	%fd914, %fd901, %fd913;
	fma.rn.f64 	%fd915, %fd914, %fd896, %fd896;
	setp.ge.f64 	%p78, %fd261, 0d406573FAE561F648;
	selp.f64 	%fd2536, 0d7FF0000000000000, %fd915, %p78;
	bra.uni 	$L__BB8_66;
$L__BB8_55:
	setp.geu.f64 	%p83, %fd261, 0d0000000000000000;
	@%p83 bra 	$L__BB8_65;
	cvt.rzi.f64.f64 	%fd949, %fd261;
	setp.eq.f64 	%p84, %fd261, %fd949;
	mov.f64 	%fd2536, 0dFFF8000000000000;
	@%p84 bra 	$L__BB8_66;
	setp.leu.f32 	%p85, %f5, 0fC0100000;
	@%p85 bra 	$L__BB8_59;
	setp.le.f32 	%p93, %f5, 0fC00C0000;
	fma.rn.f64 	%fd1028, %fd261, %fd261, %fd261;
	add.f64 	%fd1029, %fd261, 0d3FF0000000000000;
	selp.f64 	%fd1030, %fd1028, %fd261, %p93;
	selp.f64 	%fd1031, %fd1029, %fd261, %p93;
	setp.le.f32 	%p94, %f5, 0fC0040000;
	fma.rn.f64 	%fd1032, %fd1031, %fd1030, %fd1030;
	add.f64 	%fd1033, %fd1031, 0d3FF0000000000000;
	selp.f64 	%fd1034, %fd1032, %fd1030, %p94;
	selp.f64 	%fd1035, %fd1033, %fd1031, %p94;
	setp.le.f32 	%p95, %f5, 0fBFF80000;
	fma.rn.f64 	%fd1036, %fd1035, %fd1034, %fd1034;
	add.f64 	%fd1037, %fd1035, 0d3FF0000000000000;
	selp.f64 	%fd1038, %fd1036, %fd1034, %p95;
	selp.f64 	%fd1039, %fd1037, %fd1035, %p95;
	setp.le.f32 	%p96, %f5, 0fBFE00000;
	fma.rn.f64 	%fd1040, %fd1039, %fd1038, %fd1038;
	add.f64 	%fd1041, %fd1039, 0d3FF0000000000000;
	selp.f64 	%fd1042, %fd1040, %fd1038, %p96;
	selp.f64 	%fd1043, %fd1041, %fd1039, %p96;
	fma.rn.f64 	%fd1044, %fd1043, 0d3E381B4960FCF5C9, 0dBE8AF7049AE8A594;
	fma.rn.f64 	%fd1045, %fd1044, %fd1043, 0d3EB301D46D4B22F5;
	fma.rn.f64 	%fd1046, %fd1045, %fd1043, 0dBEB50272AEED0FC4;
	fma.rn.f64 	%fd1047, %fd1046, %fd1043, 0dBEF51CE1A40516F8;
	fma.rn.f64 	%fd1048, %fd1047, %fd1043, 0d3F20C8AA7419084C;
	fma.rn.f64 	%fd1049, %fd1048, %fd1043, 0dBF2C3650196BAD8A;
	fma.rn.f64 	%fd1050, %fd1049, %fd1043, 0dBF531711365A3E26;
	fma.rn.f64 	%fd1051, %fd1050, %fd1043, 0d3F7D919C52A7DF35;
	fma.rn.f64 	%fd1052, %fd1051, %fd1043, 0dBF83B4AF28386F4D;
	fma.rn.f64 	%fd1053, %fd1052, %fd1043, 0dBFA59AF103C37B4D;
	fma.rn.f64 	%fd1054, %fd1053, %fd1043, 0d3FC5512320B439EF;
	fma.rn.f64 	%fd1055, %fd1054, %fd1043, 0dBFA5815E8FA26F4F;
	fma.rn.f64 	%fd1056, %fd1055, %fd1043, 0dBFE4FCF4026AFA2B;
	fma.rn.f64 	%fd1057, %fd1056, %fd1043, 0d3FE2788CFC6FB619;
	fma.rn.f64 	%fd1058, %fd1057, %fd1043, 0d3FF0000000000000;
	mul.f64 	%fd1059, %fd1042, %fd1058;
	rcp.rn.f64 	%fd2536, %fd1059;
	bra.uni 	$L__BB8_66;
$L__BB8_59:
	setp.leu.f32 	%p86, %f5, 0fC0672000;
	@%p86 bra 	$L__BB8_64;
	{
	.reg .b32 %temp; 
	mov.b64 	{%r288, %temp}, %fd261;
	}
	add.s32 	%r289, %r39, 1048576;
	mov.b64 	%fd955, {%r288, %r289};
	cvt.rni.f64.f64 	%fd956, %fd955;
	cvt.rzi.s64.f64 	%rd27, %fd956;
	cvt.u32.u64 	%r290, %rd27;
	fma.rn.f64 	%fd957, %fd956, 0dBFE0000000000000, %fd261;
	mul.f64 	%fd958, %fd957, 0d3CA1A62633145C07;
	fma.rn.f64 	%fd959, %fd957, 0d400921FB54442D18, %fd958;
	shl.b64 	%rd28, %rd27, 6;
	and.b64  	%rd29, %rd28, 64;
	mov.u64 	%rd30, __cudart_sin_cos_coeffs;
	add.s64 	%rd31, %rd30, %rd29;
	mul.rn.f64 	%fd960, %fd959, %fd959;
	and.b64  	%rd32, %rd27, 1;
	setp.eq.b64 	%p88, %rd32, 1;
	selp.f64 	%fd961, 0dBDA8FF8320FD8164, 0d3DE5DB65F9785EBA, %p88;
	ld.global.nc.v2.f64 	{%fd962, %fd963}, [%rd31];
	fma.rn.f64 	%fd964, %fd961, %fd960, %fd962;
	fma.rn.f64 	%fd965, %fd964, %fd960, %fd963;
	ld.global.nc.v2.f64 	{%fd966, %fd967}, [%rd31+16];
	fma.rn.f64 	%fd968, %fd965, %fd960, %fd966;
	fma.rn.f64 	%fd969, %fd968, %fd960, %fd967;
	ld.global.nc.v2.f64 	{%fd970, %fd971}, [%rd31+32];
	fma.rn.f64 	%fd972, %fd969, %fd960, %fd970;
	fma.rn.f64 	%fd973, %fd972, %fd960, %fd971;
	fma.rn.f64 	%fd974, %fd973, %fd959, %fd959;
	fma.rn.f64 	%fd975, %fd973, %fd960, 0d3FF0000000000000;
	selp.f64 	%fd976, %fd975, %fd974, %p88;
	and.b32  	%r291, %r290, 2;
	setp.eq.s32 	%p89, %r291, 0;
	mov.f64 	%fd977, 0d0000000000000000;
	sub.f64 	%fd978, %fd977, %fd976;
	selp.f64 	%fd979, %fd976, %fd978, %p89;
	abs.f64 	%fd56, %fd261;
	rcp.approx.ftz.f64 	%fd980, %fd56;
	neg.f64 	%fd981, %fd56;
	fma.rn.f64 	%fd982, %fd981, %fd980, 0d3FF0000000000000;
	fma.rn.f64 	%fd983, %fd982, %fd982, %fd982;
	fma.rn.f64 	%fd984, %fd983, %fd980, %fd980;
	fma.rn.f64 	%fd985, %fd984, 0dBF64BEE47C38A637, 0d3F73C25DA81303D5;
	fma.rn.f64 	%fd986, %fd985, %fd984, 0dBF6B7C37A96CFC72;
	fma.rn.f64 	%fd987, %fd986, %fd984, 0d3F35A85ABDE1E324;
	fma.rn.f64 	%fd988, %fd987, %fd984, 0d3F4A8B28F07B3F05;
	fma.rn.f64 	%fd989, %fd988, %fd984, 0dBF0A15D1D45A282F;
	fma.rn.f64 	%fd990, %fd989, %fd984, 0dBF4367D3468CB5BE;
	fma.rn.f64 	%fd991, %fd990, %fd984, 0d3F12471B0E9F1005;
	fma.rn.f64 	%fd992, %fd991, %fd984, 0d3F49B1004744D5C4;
	fma.rn.f64 	%fd993, %fd992, %fd984, 0dBF2E13CE69AB4B7F;
	fma.rn.f64 	%fd994, %fd993, %fd984, 0dBF65F7268ECF8A01;
	fma.rn.f64 	%fd995, %fd994, %fd984, 0d3F6C71C71C71ACE0;
	fma.rn.f64 	%fd996, %fd995, %fd984, 0d3FB5555555555556;
	mul.f64 	%fd997, %fd984, %fd996;
	fma.rn.f64 	%fd57, %fd997, %fd979, %fd979;
	fma.rn.f64 	%fd998, %fd56, 0d3FF71547652B82FE, 0d4338000000000000;
	{
	.reg .b32 %temp; 
	mov.b64 	{%r54, %temp}, %fd998;
	}
	mov.f64 	%fd999, 0dC338000000000000;
	add.rn.f64 	%fd1000, %fd998, %fd999;
	fma.rn.f64 	%fd1001, %fd1000, 0dBFE62E42FEFA39EF, %fd56;
	fma.rn.f64 	%fd1002, %fd1000, 0dBC7ABC9E3B39803F, %fd1001;
	fma.rn.f64 	%fd1003, %fd1002, 0d3E5ADE1569CE2BDF, 0d3E928AF3FCA213EA;
	fma.rn.f64 	%fd1004, %fd1003, %fd1002, 0d3EC71DEE62401315;
	fma.rn.f64 	%fd1005, %fd1004, %fd1002, 0d3EFA01997C89EB71;
	fma.rn.f64 	%fd1006, %fd1005, %fd1002, 0d3F2A01A014761F65;
	fma.rn.f64 	%fd1007, %fd1006, %fd1002, 0d3F56C16C1852B7AF;
	fma.rn.f64 	%fd1008, %fd1007, %fd1002, 0d3F81111111122322;
	fma.rn.f64 	%fd1009, %fd1008, %fd1002, 0d3FA55555555502A1;
	fma.rn.f64 	%fd1010, %fd1009, %fd1002, 0d3FC5555555555511;
	fma.rn.f64 	%fd1011, %fd1010, %fd1002, 0d3FE000000000000B;
	fma.rn.f64 	%fd1012, %fd1011, %fd1002, 0d3FF0000000000000;
	fma.rn.f64 	%fd2535, %fd1012, %fd1002, 0d3FF0000000000000;
	abs.s32 	%r292, %r54;
	setp.gt.s32 	%p90, %r292, 1022;
	@%p90 bra 	$L__BB8_62;
	shl.b32 	%r298, %r54, 20;
	add.s32 	%r669, %r298, 1072693248;
	bra.uni 	$L__BB8_63;
$L__BB8_62:
	add.s32 	%r293, %r54, 2046;
	shl.b32 	%r294, %r293, 19;
	and.b32  	%r295, %r294, -1048576;
	shl.b32 	%r296, %r293, 20;
	sub.s32 	%r669, %r296, %r295;
	mov.b32 	%r297, 0;
	mov.b64 	%fd1013, {%r297, %r295};
	mul.f64 	%fd2535, %fd1013, %fd2535;
$L__BB8_63:
	mov.b32 	%r299, 0;
	mov.b64 	%fd1014, {%r299, %r669};
	mul.f64 	%fd1015, %fd2535, %fd1014;
	mul.f64 	%fd1016, %fd1015, 0dBC9A6A0D6F814637;
	fma.rn.f64 	%fd1017, %fd1015, 0d3FF40D931FF62706, %fd1016;
	mul.f64 	%fd1018, %fd56, %fd57;
	div.rn.f64 	%fd1019, %fd1017, %fd1018;
	add.f64 	%fd1020, %fd56, 0dBFE0000000000000;
	setp.gtu.f32 	%p91, %f5, 0fC061E400;
	{
	.reg .b32 %temp; 
	mov.b64 	{%r300, %temp}, %fd1020;
	}
	{
	.reg .b32 %temp; 
	mov.b64 	{%temp, %r301}, %fd1020;
	}
	add.s32 	%r302, %r301, -1048576;
	mov.b64 	%fd1021, {%r300, %r302};
	selp.f64 	%fd1022, %fd1020, %fd1021, %p91;
	neg.f64 	%fd1023, %fd1022;
	{ // callseq 45, 0
	.param .b64 param0;
	st.param.f64 	[param0], %fd56;
	.param .b64 param1;
	st.param.f64 	[param1], %fd1023;
	.param .b64 retval0;
	call.uni (retval0), 
	__internal_accurate_pow, 
	(
	param0, 
	param1
	);
	ld.param.f64 	%fd1024, [retval0];
	} // callseq 45
	setp.le.f32 	%p92, %f5, 0fC061E400;
	mul.f64 	%fd1026, %fd1024, %fd1019;
	selp.f64 	%fd1027, %fd1026, %fd1019, %p92;
	mul.f64 	%fd2536, %fd1024, %fd1027;
	bra.uni 	$L__BB8_66;
$L__BB8_64:
	cvt.rmi.f64.f64 	%fd950, %fd261;
	mul.f64 	%fd951, %fd950, 0d3FE0000000000000;
	cvt.rmi.f64.f64 	%fd952, %fd951;
	add.f64 	%fd953, %fd952, %fd952;
	sub.f64 	%fd954, %fd950, %fd953;
	setp.eq.f64 	%p87, %fd954, 0d3FF0000000000000;
	selp.f64 	%fd2536, 0d8000000000000000, 0d0000000000000000, %p87;
	bra.uni 	$L__BB8_66;
$L__BB8_65:
	add.f64 	%fd2536, %fd261, %fd261;
$L__BB8_66:
	mul.f64 	%fd65, %fd43, %fd2536;
	add.f64 	%fd1060, %fd259, %fd260;
	add.f64 	%fd66, %fd1060, %fd261;
	{
	.reg .b32 %temp; 
	mov.b64 	{%temp, %r58}, %fd66;
	}
	mov.b32 	%f7, %r58;
	setp.ltu.f64 	%p97, %fd66, 0d0000000000000000;
	@%p97 bra 	$L__BB8_77;
	setp.geu.f32 	%p98, %f7, 0f40100000;
	@%p98 bra 	$L__BB8_69;
	setp.ge.f32 	%p105, %f7, 0f400C0000;
	add.f64 	%fd1182, %fd66, 0dBFF0000000000000;
	selp.f64 	%fd1183, %fd1182, 0d3FF0000000000000, %p105;
	selp.f64 	%fd1184, %fd1182, %fd66, %p105;
	setp.ge.f32 	%p106, %f7, 0f40040000;
	neg.f64 	%fd1185, %fd1183;
	fma.rn.f64 	%fd1186, %fd1184, %fd1183, %fd1185;
	add.f64 	%fd1187, %fd1184, 0dBFF0000000000000;
	selp.f64 	%fd1188, %fd1186, %fd1183, %p106;
	selp.f64 	%fd1189, %fd1187, %fd1184, %p106;
	setp.ge.f32 	%p107, %f7, 0f3FF80000;
	neg.f64 	%fd1190, %fd1188;
	fma.rn.f64 	%fd1191, %fd1189, %fd1188, %fd1190;
	add.f64 	%fd1192, %fd1189, 0dBFF0000000000000;
	selp.f64 	%fd1193, %fd1191, %fd1188, %p107;
	selp.f64 	%fd1194, %fd1192, %fd1189, %p107;
	setp.ge.f32 	%p108, %f7, 0f3FE00000;
	add.f64 	%fd1195, %fd1194, 0dBFF0000000000000;
	selp.f64 	%fd1196, %fd1195, %fd1194, %p108;
	fma.rn.f64 	%fd1197, %fd1196, 0d3E381B4960FCF5C9, 0dBE8AF7049AE8A594;
	fma.rn.f64 	%fd1198, %fd1197, %fd1196, 0d3EB301D46D4B22F5;
	fma.rn.f64 	%fd1199, %fd1198, %fd1196, 0dBEB50272AEED0FC4;
	fma.rn.f64 	%fd1200, %fd1199, %fd1196, 0dBEF51CE1A40516F8;
	fma.rn.f64 	%fd1201, %fd1200, %fd1196, 0d3F20C8AA7419084C;
	fma.rn.f64 	%fd1202, %fd1201, %fd1196, 0dBF2C3650196BAD8A;
	fma.rn.f64 	%fd1203, %fd1202, %fd1196, 0dBF531711365A3E26;
	fma.rn.f64 	%fd1204, %fd1203, %fd1196, 0d3F7D919C52A7DF35;
	fma.rn.f64 	%fd1205, %fd1204, %fd1196, 0dBF83B4AF28386F4D;
	fma.rn.f64 	%fd1206, %fd1205, %fd1196, 0dBFA59AF103C37B4D;
	fma.rn.f64 	%fd1207, %fd1206, %fd1196, 0d3FC5512320B439EF;
	fma.rn.f64 	%fd1208, %fd1207, %fd1196, 0dBFA5815E8FA26F4F;
	fma.rn.f64 	%fd1209, %fd1208, %fd1196, 0dBFE4FCF4026AFA2B;
	fma.rn.f64 	%fd1210, %fd1209, %fd1196, 0d3FE2788CFC6FB619;
	fma.rn.f64 	%fd1211, %fd1210, %fd1196, 0d3FF0000000000000;
	mul.f64 	%fd1212, %fd66, %fd1211;
	selp.f64 	%fd1213, %fd1211, %fd1212, %p108;
	div.rn.f64 	%fd2540, %fd1193, %fd1213;
	bra.uni 	$L__BB8_88;
$L__BB8_69:
	{
	.reg .b32 %temp; 
	mov.b64 	{%r670, %temp}, %fd66;
	}
	shr.u32 	%r672, %r58, 20;
	setp.gt.u32 	%p99, %r58, 1048575;
	@%p99 bra 	$L__BB8_71;
	mul.f64 	%fd1061, %fd66, 0d4350000000000000;
	{
	.reg .b32 %temp; 
	mov.b64 	{%temp, %r58}, %fd1061;
	}
	{
	.reg .b32 %temp; 
	mov.b64 	{%r670, %temp}, %fd1061;
	}
	shr.u32 	%r303, %r58, 20;
	add.s32 	%r672, %r303, -54;
$L__BB8_71:
	add.s32 	%r673, %r672, -1023;
	and.b32  	%r304, %r58, -2146435073;
	or.b32  	%r305, %r304, 1072693248;
	mov.b64 	%fd2537, {%r670, %r305};
	setp.lt.u32 	%p100, %r305, 1073127583;
	@%p100 bra 	$L__BB8_73;
	{
	.reg .b32 %temp; 
	mov.b64 	{%r306, %temp}, %fd2537;
	}
	{
	.reg .b32 %temp; 
	mov.b64 	{%temp, %r307}, %fd2537;
	}
	add.s32 	%r308, %r307, -1048576;
	mov.b64 	%fd2537, {%r306, %r308};
	add.s32 	%r673, %r672, -1022;
$L__BB8_73:
	add.f64 	%fd1062, %fd2537, 0dBFF0000000000000;
	add.f64 	%fd1063, %fd2537, 0d3FF0000000000000;
	rcp.approx.ftz.f64 	%fd1064, %fd1063;
	neg.f64 	%fd1065, %fd1063;
	fma.rn.f64 	%fd1066, %fd1065, %fd1064, 0d3FF0000000000000;
	fma.rn.f64 	%fd1067, %fd1066, %fd1066, %fd1066;
	fma.rn.f64 	%fd1068, %fd1067, %fd1064, %fd1064;
	mul.f64 	%fd1069, %fd1062, %fd1068;
	fma.rn.f64 	%fd1070, %fd1062, %fd1068, %fd1069;
	mul.f64 	%fd1071, %fd1070, %fd1070;
	fma.rn.f64 	%fd1072, %fd1071, 0d3EB0F5FF7D2CAFE2, 0d3ED0F5D241AD3B5A;
	fma.rn.f64 	%fd1073, %fd1072, %fd1071, 0d3EF3B20A75488A3F;
	fma.rn.f64 	%fd1074, %fd1073, %fd1071, 0d3F1745CDE4FAECD5;
	fma.rn.f64 	%fd1075, %fd1074, %fd1071, 0d3F3C71C7258A578B;
	fma.rn.f64 	%fd1076, %fd1075, %fd1071, 0d3F6249249242B910;
	fma.rn.f64 	%fd1077, %fd1076, %fd1071, 0d3F89999999999DFB;
	sub.f64 	%fd1078, %fd1062, %fd1070;
	add.f64 	%fd1079, %fd1078, %fd1078;
	neg.f64 	%fd1080, %fd1070;
	fma.rn.f64 	%fd1081, %fd1080, %fd1062, %fd1079;
	mul.f64 	%fd1082, %fd1068, %fd1081;
	fma.rn.f64 	%fd1083, %fd1071, %fd1077, 0d3FB5555555555555;
	mov.f64 	%fd1084, 0d3FB5555555555555;
	sub.f64 	%fd1085, %fd1084, %fd1083;
	fma.rn.f64 	%fd1086, %fd1071, %fd1077, %fd1085;
	add.f64 	%fd1087, %fd1086, 0dBC46A4CB00B9E7B0;
	add.f64 	%fd1088, %fd1083, %fd1087;
	sub.f64 	%fd1089, %fd1083, %fd1088;
	add.f64 	%fd1090, %fd1087, %fd1089;
	mul.rn.f64 	%fd1091, %fd1070, %fd1070;
	neg.f64 	%fd1092, %fd1091;
	fma.rn.f64 	%fd1093, %fd1070, %fd1070, %fd1092;
	{
	.reg .b32 %temp; 
	mov.b64 	{%r309, %temp}, %fd1082;
	}
	{
	.reg .b32 %temp; 
	mov.b64 	{%temp, %r310}, %fd1082;
	}
	add.s32 	%r311, %r310, 1048576;
	mov.b64 	%fd1094, {%r309, %r311};
	fma.rn.f64 	%fd1095, %fd1070, %fd1094, %fd1093;
	mul.rn.f64 	%fd1096, %fd1091, %fd1070;
	neg.f64 	%fd1097, %fd1096;
	fma.rn.f64 	%fd1098, %fd1091, %fd1070, %fd1097;
	fma.rn.f64 	%fd1099, %fd1091, %fd1082, %fd1098;
	fma.rn.f64 	%fd1100, %fd1095, %fd1070, %fd1099;
	mul.rn.f64 	%fd1101, %fd1088, %fd1096;
	neg.f64 	%fd1102, %fd1101;
	fma.rn.f64 	%fd1103, %fd1088, %fd1096, %fd1102;
	fma.rn.f64 	%fd1104, %fd1088, %fd1100, %fd1103;
	fma.rn.f64 	%fd1105, %fd1090, %fd1096, %fd1104;
	add.f64 	%fd1106, %fd1101, %fd1105;
	sub.f64 	%fd1107, %fd1101, %fd1106;
	add.f64 	%fd1108, %fd1105, %fd1107;
	add.f64 	%fd1109, %fd1070, %fd1106;
	sub.f64 	%fd1110, %fd1070, %fd1109;
	add.f64 	%fd1111, %fd1106, %fd1110;
	add.f64 	%fd1112, %fd1108, %fd1111;
	add.f64 	%fd1113, %fd1082, %fd1112;
	add.f64 	%fd1114, %fd1109, %fd1113;
	sub.f64 	%fd1115, %fd1109, %fd1114;
	add.f64 	%fd1116, %fd1113, %fd1115;
	xor.b32  	%r312, %r673, -2147483648;
	mov.b32 	%r313, 1127219200;
	mov.b64 	%fd1117, {%r312, %r313};
	mov.b32 	%r314, -2147483648;
	mov.b64 	%fd1118, {%r314, %r313};
	sub.f64 	%fd1119, %fd1117, %fd1118;
	fma.rn.f64 	%fd1120, %fd1119, 0d3FE62E42FEFA39EF, %fd1114;
	fma.rn.f64 	%fd1121, %fd1119, 0dBFE62E42FEFA39EF, %fd1120;
	sub.f64 	%fd1122, %fd1121, %fd1114;
	sub.f64 	%fd1123, %fd1116, %fd1122;
	fma.rn.f64 	%fd1124, %fd1119, 0d3C7ABC9E3B39803F, %fd1123;
	add.f64 	%fd1125, %fd1120, %fd1124;
	sub.f64 	%fd1126, %fd1120, %fd1125;
	add.f64 	%fd1127, %fd1124, %fd1126;
	add.f64 	%fd1128, %fd66, 0dBFE0000000000000;
	mul.rn.f64 	%fd1129, %fd1125, %fd1128;
	neg.f64 	%fd1130, %fd1129;
	fma.rn.f64 	%fd1131, %fd1125, %fd1128, %fd1130;
	fma.rn.f64 	%fd1132, %fd1127, %fd1128, %fd1131;
	add.f64 	%fd1133, %fd1129, %fd1132;
	sub.f64 	%fd1134, %fd1129, %fd1133;
	add.f64 	%fd1135, %fd1132, %fd1134;
	sub.f64 	%fd1136, %fd1133, %fd66;
	sub.f64 	%fd1137, %fd1133, %fd1136;
	sub.f64 	%fd1138, %fd1137, %fd66;
	add.f64 	%fd1139, %fd1135, %fd1138;
	add.f64 	%fd71, %fd1136, %fd1139;
	sub.f64 	%fd1140, %fd1136, %fd71;
	add.f64 	%fd72, %fd1139, %fd1140;
	fma.rn.f64 	%fd1141, %fd71, 0d3FF71547652B82FE, 0d4338000000000000;
	{
	.reg .b32 %temp; 
	mov.b64 	{%r70, %temp}, %fd1141;
	}
	mov.f64 	%fd1142, 0dC338000000000000;
	add.rn.f64 	%fd1143, %fd1141, %fd1142;
	fma.rn.f64 	%fd1144, %fd1143, 0dBFE62E42FEFA39EF, %fd71;
	fma.rn.f64 	%fd1145, %fd1143, 0dBC7ABC9E3B39803F, %fd1144;
	fma.rn.f64 	%fd1146, %fd1145, 0d3E5ADE1569CE2BDF, 0d3E928AF3FCA213EA;
	fma.rn.f64 	%fd1147, %fd1146, %fd1145, 0d3EC71DEE62401315;
	fma.rn.f64 	%fd1148, %fd1147, %fd1145, 0d3EFA01997C89EB71;
	fma.rn.f64 	%fd1149, %fd1148, %fd1145, 0d3F2A01A014761F65;
	fma.rn.f64 	%fd1150, %fd1149, %fd1145, 0d3F56C16C1852B7AF;
	fma.rn.f64 	%fd1151, %fd1150, %fd1145, 0d3F81111111122322;
	fma.rn.f64 	%fd1152, %fd1151, %fd1145, 0d3FA55555555502A1;
	fma.rn.f64 	%fd1153, %fd1152, %fd1145, 0d3FC5555555555511;
	fma.rn.f64 	%fd1154, %fd1153, %fd1145, 0d3FE000000000000B;
	fma.rn.f64 	%fd1155, %fd1154, %fd1145, 0d3FF0000000000000;
	fma.rn.f64 	%fd1156, %fd1155, %fd1145, 0d3FF0000000000000;
	{
	.reg .b32 %temp; 
	mov.b64 	{%r71, %temp}, %fd1156;
	}
	{
	.reg .b32 %temp; 
	mov.b64 	{%temp, %r72}, %fd1156;
	}
	shl.b32 	%r315, %r70, 20;
	add.s32 	%r316, %r315, %r72;
	mov.b64 	%fd2538, {%r71, %r316};
	{
	.reg .b32 %temp; 
	mov.b64 	{%temp, %r317}, %fd71;
	}
	mov.b32 	%f20, %r317;
	abs.f32 	%f8, %f20;
	setp.lt.f32 	%p101, %f8, 0f4086232B;
	@%p101 bra 	$L__BB8_76;
	setp.lt.f64 	%p102, %fd71, 0d0000000000000000;
	add.f64 	%fd1157, %fd71, 0d7FF0000000000000;
	selp.f64 	%fd2538, 0d0000000000000000, %fd1157, %p102;
	setp.geu.f32 	%p103, %f8, 0f40874800;
	@%p103 bra 	$L__BB8_76;
	shr.u32 	%r318, %r70, 31;
	add.s32 	%r319, %r70, %r318;
	shr.s32 	%r320, %r319, 1;
	shl.b32 	%r321, %r320, 20;
	add.s32 	%r322, %r72, %r321;
	mov.b64 	%fd1158, {%r71, %r322};
	sub.s32 	%r323, %r70, %r320;
	shl.b32 	%r324, %r323, 20;
	add.s32 	%r325, %r324, 1072693248;
	mov.b32 	%r326, 0;
	mov.b64 	%fd1159, {%r326, %r325};
	mul.f64 	%fd2538, %fd1159, %fd1158;
$L__BB8_76:
	fma.rn.f64 	%fd1160, %fd72, %fd2538, %fd2538;
	mul.f64 	%fd1161, %fd1160, 0dBCAA6A0D6F814637;
	fma.rn.f64 	%fd1162, %fd1160, 0d40040D931FF62706, %fd1161;
	rcp.approx.ftz.f64 	%fd1163, %fd66;
	neg.f64 	%fd1164, %fd66;
	fma.rn.f64 	%fd1165, %fd1164, %fd1163, 0d3FF0000000000000;
	fma.rn.f64 	%fd1166, %fd1165, %fd1165, %fd1165;
	fma.rn.f64 	%fd1167, %fd1166, %fd1163, %fd1163;
	fma.rn.f64 	%fd1168, %fd1167, 0dBF64BEE47C38A637, 0d3F73C25DA81303D5;
	fma.rn.f64 	%fd1169, %fd1168, %fd1167, 0dBF6B7C37A96CFC72;
	fma.rn.f64 	%fd1170, %fd1169, %fd1167, 0d3F35A85ABDE1E324;
	fma.rn.f64 	%fd1171, %fd1170, %fd1167, 0d3F4A8B28F07B3F05;
	fma.rn.f64 	%fd1172, %fd1171, %fd1167, 0dBF0A15D1D45A282F;
	fma.rn.f64 	%fd1173, %fd1172, %fd1167, 0dBF4367D3468CB5BE;
	fma.rn.f64 	%fd1174, %fd1173, %fd1167, 0d3F12471B0E9F1005;
	fma.rn.f64 	%fd1175, %fd1174, %fd1167, 0d3F49B1004744D5C4;
	fma.rn.f64 	%fd1176, %fd1175, %fd1167, 0dBF2E13CE69AB4B7F;
	fma.rn.f64 	%fd1177, %fd1176, %fd1167, 0dBF65F7268ECF8A01;
	fma.rn.f64 	%fd1178, %fd1177, %fd1167, 0d3F6C71C71C71ACE0;
	fma.rn.f64 	%fd1179, %fd1178, %fd1167, 0d3FB5555555555556;
	mul.f64 	%fd1180, %fd1167, %fd1179;
	fma.rn.f64 	%fd1181, %fd1180, %fd1162, %fd1162;
	setp.ge.f64 	%p104, %fd66, 0d406573FAE561F648;
	selp.f64 	%fd2540, 0d7FF0000000000000, %fd1181, %p104;
	bra.uni 	$L__BB8_88;
$L__BB8_77:
	setp.geu.f64 	%p109, %fd66, 0d0000000000000000;
	@%p109 bra 	$L__BB8_87;
	cvt.rzi.f64.f64 	%fd1215, %fd66;
	setp.eq.f64 	%p110, %fd66, %fd1215;
	mov.f64 	%fd2540, 0dFFF8000000000000;
	@%p110 bra 	$L__BB8_88;
	setp.leu.f32 	%p111, %f7, 0fC0100000;
	@%p111 bra 	$L__BB8_81;
	setp.le.f32 	%p119, %f7, 0fC00C0000;
	fma.rn.f64 	%fd1294, %fd66, %fd66, %fd66;
	add.f64 	%fd1295, %fd66, 0d3FF0000000000000;
	selp.f64 	%fd1296, %fd1294, %fd66, %p119;
	selp.f64 	%fd1297, %fd1295, %fd66, %p119;
	setp.le.f32 	%p120, %f7, 0fC0040000;
	fma.rn.f64 	%fd1298, %fd1297, %fd1296, %fd1296;
	add.f64 	%fd1299, %fd1297, 0d3FF0000000000000;
	selp.f64 	%fd1300, %fd1298, %fd1296, %p120;
	selp.f64 	%fd1301, %fd1299, %fd1297, %p120;
	setp.le.f32 	%p121, %f7, 0fBFF80000;
	fma.rn.f64 	%fd1302, %fd1301, %fd1300, %fd1300;
	add.f64 	%fd1303, %fd1301, 0d3FF0000000000000;
	selp.f64 	%fd1304, %fd1302, %fd1300, %p121;
	selp.f64 	%fd1305, %fd1303, %fd1301, %p121;
	setp.le.f32 	%p122, %f7, 0fBFE00000;
	fma.rn.f64 	%fd1306, %fd1305, %fd1304, %fd1304;
	add.f64 	%fd1307, %fd1305, 0d3FF0000000000000;
	selp.f64 	%fd1308, %fd1306, %fd1304, %p122;
	selp.f64 	%fd1309, %fd1307, %fd1305, %p122;
	fma.rn.f64 	%fd1310, %fd1309, 0d3E381B4960FCF5C9, 0dBE8AF7049AE8A594;
	fma.rn.f64 	%fd1311, %fd1310, %fd1309, 0d3EB301D46D4B22F5;
	fma.rn.f64 	%fd1312, %fd1311, %fd1309, 0dBEB50272AEED0FC4;
	fma.rn.f64 	%fd1313, %fd1312, %fd1309, 0dBEF51CE1A40516F8;
	fma.rn.f64 	%fd1314, %fd1313, %fd1309, 0d3F20C8AA7419084C;
	fma.rn.f64 	%fd1315, %fd1314, %fd1309, 0dBF2C3650196BAD8A;
	fma.rn.f64 	%fd1316, %fd1315, %fd1309, 0dBF531711365A3E26;
	fma.rn.f64 	%fd1317, %fd1316, %fd1309, 0d3F7D919C52A7DF35;
	fma.rn.f64 	%fd1318, %fd1317, %fd1309, 0dBF83B4AF28386F4D;
	fma.rn.f64 	%fd1319, %fd1318, %fd1309, 0dBFA59AF103C37B4D;
	fma.rn.f64 	%fd1320, %fd1319, %fd1309, 0d3FC5512320B439EF;
	fma.rn.f64 	%fd1321, %fd1320, %fd1309, 0dBFA5815E8FA26F4F;
	fma.rn.f64 	%fd1322, %fd1321, %fd1309, 0dBFE4FCF4026AFA2B;
	fma.rn.f64 	%fd1323, %fd1322, %fd1309, 0d3FE2788CFC6FB619;
	fma.rn.f64 	%fd1324, %fd1323, %fd1309, 0d3FF0000000000000;
	mul.f64 	%fd1325, %fd1308, %fd1324;
	rcp.rn.f64 	%fd2540, %fd1325;
	bra.uni 	$L__BB8_88;
$L__BB8_81:
	setp.leu.f32 	%p112, %f7, 0fC0672000;
	@%p112 bra 	$L__BB8_86;
	{
	.reg .b32 %temp; 
	mov.b64 	{%r327, %temp}, %fd66;
	}
	add.s32 	%r328, %r58, 1048576;
	mov.b64 	%fd1221, {%r327, %r328};
	cvt.rni.f64.f64 	%fd1222, %fd1221;
	cvt.rzi.s64.f64 	%rd33, %fd1222;
	cvt.u32.u64 	%r329, %rd33;
	fma.rn.f64 	%fd1223, %fd1222, 0dBFE0000000000000, %fd66;
	mul.f64 	%fd1224, %fd1223, 0d3CA1A62633145C07;
	fma.rn.f64 	%fd1225, %fd1223, 0d400921FB54442D18, %fd1224;
	shl.b64 	%rd34, %rd33, 6;
	and.b64  	%rd35, %rd34, 64;
	mov.u64 	%rd36, __cudart_sin_cos_coeffs;
	add.s64 	%rd37, %rd36, %rd35;
	mul.rn.f64 	%fd1226, %fd1225, %fd1225;
	and.b64  	%rd38, %rd33, 1;
	setp.eq.b64 	%p114, %rd38, 1;
	selp.f64 	%fd1227, 0dBDA8FF8320FD8164, 0d3DE5DB65F9785EBA, %p114;
	ld.global.nc.v2.f64 	{%fd1228, %fd1229}, [%rd37];
	fma.rn.f64 	%fd1230, %fd1227, %fd1226, %fd1228;
	fma.rn.f64 	%fd1231, %fd1230, %fd1226, %fd1229;
	ld.global.nc.v2.f64 	{%fd1232, %fd1233}, [%rd37+16];
	fma.rn.f64 	%fd1234, %fd1231, %fd1226, %fd1232;
	fma.rn.f64 	%fd1235, %fd1234, %fd1226, %fd1233;
	ld.global.nc.v2.f64 	{%fd1236, %fd1237}, [%rd37+32];
	fma.rn.f64 	%fd1238, %fd1235, %fd1226, %fd1236;
	fma.rn.f64 	%fd1239, %fd1238, %fd1226, %fd1237;
	fma.rn.f64 	%fd1240, %fd1239, %fd1225, %fd1225;
	fma.rn.f64 	%fd1241, %fd1239, %fd1226, 0d3FF0000000000000;
	selp.f64 	%fd1242, %fd1241, %fd1240, %p114;
	and.b32  	%r330, %r329, 2;
	setp.eq.s32 	%p115, %r330, 0;
	mov.f64 	%fd1243, 0d0000000000000000;
	sub.f64 	%fd1244, %fd1243, %fd1242;
	selp.f64 	%fd1245, %fd1242, %fd1244, %p115;
	abs.f64 	%fd79, %fd66;
	rcp.approx.ftz.f64 	%fd1246, %fd79;
	neg.f64 	%fd1247, %fd79;
	fma.rn.f64 	%fd1248, %fd1247, %fd1246, 0d3FF0000000000000;
	fma.rn.f64 	%fd1249, %fd1248, %fd1248, %fd1248;
	fma.rn.f64 	%fd1250, %fd1249, %fd1246, %fd1246;
	fma.rn.f64 	%fd1251, %fd1250, 0dBF64BEE47C38A637, 0d3F73C25DA81303D5;
	fma.rn.f64 	%fd1252, %fd1251, %fd1250, 0dBF6B7C37A96CFC72;
	fma.rn.f64 	%fd1253, %fd1252, %fd1250, 0d3F35A85ABDE1E324;
	fma.rn.f64 	%fd1254, %fd1253, %fd1250, 0d3F4A8B28F07B3F05;
	fma.rn.f64 	%fd1255, %fd1254, %fd1250, 0dBF0A15D1D45A282F;
	fma.rn.f64 	%fd1256, %fd1255, %fd1250, 0dBF4367D3468CB5BE;
	fma.rn.f64 	%fd1257, %fd1256, %fd1250, 0d3F12471B0E9F1005;
	fma.rn.f64 	%fd1258, %fd1257, %fd1250, 0d3F49B1004744D5C4;
	fma.rn.f64 	%fd1259, %fd1258, %fd1250, 0dBF2E13CE69AB4B7F;
	fma.rn.f64 	%fd1260, %fd1259, %fd1250, 0dBF65F7268ECF8A01;
	fma.rn.f64 	%fd1261, %fd1260, %fd1250, 0d3F6C71C71C71ACE0;
	fma.rn.f64 	%fd1262, %fd1261, %fd1250, 0d3FB5555555555556;
	mul.f64 	%fd1263, %fd1250, %fd1262;
	fma.rn.f64 	%fd80, %fd1263, %fd1245, %fd1245;
	fma.rn.f64 	%fd1264, %fd79, 0d3FF71547652B82FE, 0d4338000000000000;
	{
	.reg .b32 %temp; 
	mov.b64 	{%r73, %temp}, %fd1264;
	}
	mov.f64 	%fd1265, 0dC338000000000000;
	add.rn.f64 	%fd1266, %fd1264, %fd1265;
	fma.rn.f64 	%fd1267, %fd1266, 0dBFE62E42FEFA39EF, %fd79;
	fma.rn.f64 	%fd1268, %fd1266, 0dBC7ABC9E3B39803F, %fd1267;
	fma.rn.f64 	%fd1269, %fd1268, 0d3E5ADE1569CE2BDF, 0d3E928AF3FCA213EA;
	fma.rn.f64 	%fd1270, %fd1269, %fd1268, 0d3EC71DEE62401315;
	fma.rn.f64 	%fd1271, %fd1270, %fd1268, 0d3EFA01997C89EB71;
	fma.rn.f64 	%fd1272, %fd1271, %fd1268, 0d3F2A01A014761F65;
	fma.rn.f64 	%fd1273, %fd1272, %fd1268, 0d3F56C16C1852B7AF;
	fma.rn.f64 	%fd1274, %fd1273, %fd1268, 0d3F81111111122322;
	fma.rn.f64 	%fd1275, %fd1274, %fd1268, 0d3FA55555555502A1;
	fma.rn.f64 	%fd1276, %fd1275, %fd1268, 0d3FC5555555555511;
	fma.rn.f64 	%fd1277, %fd1276, %fd1268, 0d3FE000000000000B;
	fma.rn.f64 	%fd1278, %fd1277, %fd1268, 0d3FF0000000000000;
	fma.rn.f64 	%fd2539, %fd1278, %fd1268, 0d3FF0000000000000;
	abs.s32 	%r331, %r73;
	setp.gt.s32 	%p116, %r331, 1022;
	@%p116 bra 	$L__BB8_84;
	shl.b32 	%r337, %r73, 20;
	add.s32 	%r674, %r337, 1072693248;
	bra.uni 	$L__BB8_85;
$L__BB8_84:
	add.s32 	%r332, %r73, 2046;
	shl.b32 	%r333, %r332, 19;
	and.b32  	%r334, %r333, -1048576;
	shl.b32 	%r335, %r332, 20;
	sub.s32 	%r674, %r335, %r334;
	mov.b32 	%r336, 0;
	mov.b64 	%fd1279, {%r336, %r334};
	mul.f64 	%fd2539, %fd1279, %fd2539;
$L__BB8_85:
	mov.b32 	%r338, 0;
	mov.b64 	%fd1280, {%r338, %r674};
	mul.f64 	%fd1281, %fd2539, %fd1280;
	mul.f64 	%fd1282, %fd1281, 0dBC9A6A0D6F814637;
	fma.rn.f64 	%fd1283, %fd1281, 0d3FF40D931FF62706, %fd1282;
	mul.f64 	%fd1284, %fd79, %fd80;
	div.rn.f64 	%fd1285, %fd1283, %fd1284;
	add.f64 	%fd1286, %fd79, 0dBFE0000000000000;
	setp.gtu.f32 	%p117, %f7, 0fC061E400;
	{
	.reg .b32 %temp; 
	mov.b64 	{%r339, %temp}, %fd1286;
	}
	{
	.reg .b32 %temp; 
	mov.b64 	{%temp, %r340}, %fd1286;
	}
	add.s32 	%r341, %r340, -1048576;
	mov.b64 	%fd1287, {%r339, %r341};
	selp.f64 	%fd1288, %fd1286, %fd1287, %p117;
	neg.f64 	%fd1289, %fd1288;
	{ // callseq 46, 0
	.param .b64 param0;
	st.param.f64 	[param0], %fd79;
	.param .b64 param1;
	st.param.f64 	[param1], %fd1289;
	.param .b64 retval0;
	call.uni (retval0), 
	__internal_accurate_pow, 
	(
	param0, 
	param1
	);
	ld.param.f64 	%fd1290, [retval0];
	} // callseq 46
	setp.le.f32 	%p118, %f7, 0fC061E400;
	mul.f64 	%fd1292, %fd1290, %fd1285;
	selp.f64 	%fd1293, %fd1292, %fd1285, %p118;
	mul.f64 	%fd2540, %fd1290, %fd1293;
	bra.uni 	$L__BB8_88;
$L__BB8_86:
	cvt.rmi.f64.f64 	%fd1216, %fd66;
	mul.f64 	%fd1217, %fd1216, 0d3FE0000000000000;
	cvt.rmi.f64.f64 	%fd1218, %fd1217;
	add.f64 	%fd1219, %fd1218, %fd1218;
	sub.f64 	%fd1220, %fd1216, %fd1219;
	setp.eq.f64 	%p113, %fd1220, 0d3FF0000000000000;
	selp.f64 	%fd2540, 0d8000000000000000, 0d0000000000000000, %p113;
	bra.uni 	$L__BB8_88;
$L__BB8_87:
	add.f64 	%fd2540, %fd66, %fd66;
$L__BB8_88:
	div.rn.f64 	%fd88, %fd65, %fd2540;
	{
	.reg .b32 %temp; 
	mov.b64 	{%temp, %r77}, %fd262;
	}
	mov.b32 	%f9, %r77;
	setp.ltu.f64 	%p123, %fd262, 0d0000000000000000;
	@%p123 bra 	$L__BB8_99;
	setp.geu.f32 	%p124, %f9, 0f40100000;
	@%p124 bra 	$L__BB8_91;
	setp.ge.f32 	%p131, %f9, 0f400C0000;
	add.f64 	%fd1447, %fd262, 0dBFF0000000000000;
	selp.f64 	%fd1448, %fd1447, 0d3FF0000000000000, %p131;
	selp.f64 	%fd1449, %fd1447, %fd262, %p131;
	setp.ge.f32 	%p132, %f9, 0f40040000;
	neg.f64 	%fd1450, %fd1448;
	fma.rn.f64 	%fd1451, %fd1449, %fd1448, %fd1450;
	add.f64 	%fd1452, %fd1449, 0dBFF0000000000000;
	selp.f64 	%fd1453, %fd1451, %fd1448, %p132;
	selp.f64 	%fd1454, %fd1452, %fd1449, %p132;
	setp.ge.f32 	%p133, %f9, 0f3FF80000;
	neg.f64 	%fd1455, %fd1453;
	fma.rn.f64 	%fd1456, %fd1454, %fd1453, %fd1455;
	add.f64 	%fd1457, %fd1454, 0dBFF0000000000000;
	selp.f64 	%fd1458, %fd1456, %fd1453, %p133;
	selp.f64 	%fd1459, %fd1457, %fd1454, %p133;
	setp.ge.f32 	%p134, %f9, 0f3FE00000;
	add.f64 	%fd1460, %fd1459, 0dBFF0000000000000;
	selp.f64 	%fd1461, %fd1460, %fd1459, %p134;
	fma.rn.f64 	%fd1462, %fd1461, 0d3E381B4960FCF5C9, 0dBE8AF7049AE8A594;
	fma.rn.f64 	%fd1463, %fd1462, %fd1461, 0d3EB301D46D4B22F5;
	fma.rn.f64 	%fd1464, %fd1463, %fd1461, 0dBEB50272AEED0FC4;
	fma.rn.f64 	%fd1465, %fd1464, %fd1461, 0dBEF51CE1A40516F8;
	fma.rn.f64 	%fd1466, %fd1465, %fd1461, 0d3F20C8AA7419084C;
	fma.rn.f64 	%fd1467, %fd1466, %fd1461, 0dBF2C3650196BAD8A;
	fma.rn.f64 	%fd1468, %fd1467, %fd1461, 0dBF531711365A3E26;
	fma.rn.f64 	%fd1469, %fd1468, %fd1461, 0d3F7D919C52A7DF35;
	fma.rn.f64 	%fd1470, %fd1469, %fd1461, 0dBF83B4AF28386F4D;
	fma.rn.f64 	%fd1471, %fd1470, %fd1461, 0dBFA59AF103C37B4D;
	fma.rn.f64 	%fd1472, %fd1471, %fd1461, 0d3FC5512320B439EF;
	fma.rn.f64 	%fd1473, %fd1472, %fd1461, 0dBFA5815E8FA26F4F;
	fma.rn.f64 	%fd1474, %fd1473, %fd1461, 0dBFE4FCF4026AFA2B;
	fma.rn.f64 	%fd1475, %fd1474, %fd1461, 0d3FE2788CFC6FB619;
	fma.rn.f64 	%fd1476, %fd1475, %fd1461, 0d3FF0000000000000;
	mul.f64 	%fd1477, %fd262, %fd1476;
	selp.f64 	%fd1478, %fd1476, %fd1477, %p134;
	div.rn.f64 	%fd2544, %fd1458, %fd1478;
	bra.uni 	$L__BB8_110;
$L__BB8_91:
	{
	.reg .b32 %temp; 
	mov.b64 	{%r675, %temp}, %fd262;
	}
	shr.u32 	%r677, %r77, 20;
	setp.gt.u32 	%p125, %r77, 1048575;
	@%p125 bra 	$L__BB8_93;
	mul.f64 	%fd1326, %fd262, 0d4350000000000000;
	{
	.reg .b32 %temp; 
	mov.b64 	{%temp, %r77}, %fd1326;
	}
	{
	.reg .b32 %temp; 
	mov.b64 	{%r675, %temp}, %fd1326;
	}
	shr.u32 	%r342, %r77, 20;
	add.s32 	%r677, %r342, -54;
$L__BB8_93:
	add.s32 	%r678, %r677, -1023;
	and.b32  	%r343, %r77, -2146435073;
	or.b32  	%r344, %r343, 1072693248;
	mov.b64 	%fd2541, {%r675, %r344};
	setp.lt.u32 	%p126, %r344, 1073127583;
	@%p126 bra 	$L__BB8_95;
	{
	.reg .b32 %temp; 
	mov.b64 	{%r345, %temp}, %fd2541;
	}
	{
	.reg .b32 %temp; 
	mov.b64 	{%temp, %r346}, %fd2541;
	}
	add.s32 	%r347, %r346, -1048576;
	mov.b64 	%fd2541, {%r345, %r347};
	add.s32 	%r678, %r677, -1022;
$L__BB8_95:
	add.f64 	%fd1327, %fd2541, 0dBFF0000000000000;
	add.f64 	%fd1328, %fd2541, 0d3FF0000000000000;
	rcp.approx.ftz.f64 	%fd1329, %fd1328;
	neg.f64 	%fd1330, %fd1328;
	fma.rn.f64 	%fd1331, %fd1330, %fd1329, 0d3FF0000000000000;
	fma.rn.f64 	%fd1332, %fd1331, %fd1331, %fd1331;
	fma.rn.f64 	%fd1333, %fd1332, %fd1329, %fd1329;
	mul.f64 	%fd1334, %fd1327, %fd1333;
	fma.rn.f64 	%fd1335, %fd1327, %fd1333, %fd1334;
	mul.f64 	%fd1336, %fd1335, %fd1335;
	fma.rn.f64 	%fd1337, %fd1336, 0d3EB0F5FF7D2CAFE2, 0d3ED0F5D241AD3B5A;
	fma.rn.f64 	%fd1338, %fd1337, %fd1336, 0d3EF3B20A75488A3F;
	fma.rn.f64 	%fd1339, %fd1338, %fd1336, 0d3F1745CDE4FAECD5;
	fma.rn.f64 	%fd1340, %fd1339, %fd1336, 0d3F3C71C7258A578B;
	fma.rn.f64 	%fd1341, %fd1340, %fd1336, 0d3F6249249242B910;
	fma.rn.f64 	%fd1342, %fd1341, %fd1336, 0d3F89999999999DFB;
	sub.f64 	%fd1343, %fd1327, %fd1335;
	add.f64 	%fd1344, %fd1343, %fd1343;
	neg.f64 	%fd1345, %fd1335;
	fma.rn.f64 	%fd1346, %fd1345, %fd1327, %fd1344;
	mul.f64 	%fd1347, %fd1333, %fd1346;
	fma.rn.f64 	%fd1348, %fd1336, %fd1342, 0d3FB5555555555555;
	mov.f64 	%fd1349, 0d3FB5555555555555;
	sub.f64 	%fd1350, %fd1349, %fd1348;
	fma.rn.f64 	%fd1351, %fd1336, %fd1342, %fd1350;
	add.f64 	%fd1352, %fd1351, 0dBC46A4CB00B9E7B0;
	add.f64 	%fd1353, %fd1348, %fd1352;
	sub.f64 	%fd1354, %fd1348, %fd1353;
	add.f64 	%fd1355, %fd1352, %fd1354;
	mul.rn.f64 	%fd1356, %fd1335, %fd1335;
	neg.f64 	%fd1357, %fd1356;
	fma.rn.f64 	%fd1358, %fd1335, %fd1335, %fd1357;
	{
	.reg .b32 %temp; 
	mov.b64 	{%r348, %temp}, %fd1347;
	}
	{
	.reg .b32 %temp; 
	mov.b64 	{%temp, %r349}, %fd1347;
	}
	add.s32 	%r350, %r349, 1048576;
	mov.b64 	%fd1359, {%r348, %r350};
	fma.rn.f64 	%fd1360, %fd1335, %fd1359, %fd1358;
	mul.rn.f64 	%fd1361, %fd1356, %fd1335;
	neg.f64 	%fd1362, %fd1361;
	fma.rn.f64 	%fd1363, %fd1356, %fd1335, %fd1362;
	fma.rn.f64 	%fd1364, %fd1356, %fd1347, %fd1363;
	fma.rn.f64 	%fd1365, %fd1360, %fd1335, %fd1364;
	mul.rn.f64 	%fd1366, %fd1353, %fd1361;
	neg.f64 	%fd1367, %fd1366;
	fma.rn.f64 	%fd1368, %fd1353, %fd1361, %fd1367;
	fma.rn.f64 	%fd1369, %fd1353, %fd1365, %fd1368;
	fma.rn.f64 	%fd1370, %fd1355, %fd1361, %fd1369;
	add.f64 	%fd1371, %fd1366, %fd1370;
	sub.f64 	%fd1372, %fd1366, %fd1371;
	add.f64 	%fd1373, %fd1370, %fd1372;
	add.f64 	%fd1374, %fd1335, %fd1371;
	sub.f64 	%fd1375, %fd1335, %fd1374;
	add.f64 	%fd1376, %fd1371, %fd1375;
	add.f64 	%fd1377, %fd1373, %fd1376;
	add.f64 	%fd1378, %fd1347, %fd1377;
	add.f64 	%fd1379, %fd1374, %fd1378;
	sub.f64 	%fd1380, %fd1374, %fd1379;
	add.f64 	%fd1381, %fd1378, %fd1380;
	xor.b32  	%r351, %r678, -2147483648;
	mov.b32 	%r352, 1127219200;
	mov.b64 	%fd1382, {%r351, %r352};
	mov.b32 	%r353, -2147483648;
	mov.b64 	%fd1383, {%r353, %r352};
	sub.f64 	%fd1384, %fd1382, %fd1383;
	fma.rn.f64 	%fd1385, %fd1384, 0d3FE62E42FEFA39EF, %fd1379;
	fma.rn.f64 	%fd1386, %fd1384, 0dBFE62E42FEFA39EF, %fd1385;
	sub.f64 	%fd1387, %fd1386, %fd1379;
	sub.f64 	%fd1388, %fd1381, %fd1387;
	fma.rn.f64 	%fd1389, %fd1384, 0d3C7ABC9E3B39803F, %fd1388;
	add.f64 	%fd1390, %fd1385, %fd1389;
	sub.f64 	%fd1391, %fd1385, %fd1390;
	add.f64 	%fd1392, %fd1389, %fd1391;
	add.f64 	%fd1393, %fd262, 0dBFE0000000000000;
	mul.rn.f64 	%fd1394, %fd1390, %fd1393;
	neg.f64 	%fd1395, %fd1394;
	fma.rn.f64 	%fd1396, %fd1390, %fd1393, %fd1395;
	fma.rn.f64 	%fd1397, %fd1392, %fd1393, %fd1396;
	add.f64 	%fd1398, %fd1394, %fd1397;
	sub.f64 	%fd1399, %fd1394, %fd1398;
	add.f64 	%fd1400, %fd1397, %fd1399;
	sub.f64 	%fd1401, %fd1398, %fd262;
	sub.f64 	%fd1402, %fd1398, %fd1401;
	sub.f64 	%fd1403, %fd1402, %fd262;
	add.f64 	%fd1404, %fd1400, %fd1403;
	add.f64 	%fd93, %fd1401, %fd1404;
	sub.f64 	%fd1405, %fd1401, %fd93;
	add.f64 	%fd94, %fd1404, %fd1405;
	fma.rn.f64 	%fd1406, %fd93, 0d3FF71547652B82FE, 0d4338000000000000;
	{
	.reg .b32 %temp; 
	mov.b64 	{%r89, %temp}, %fd1406;
	}
	mov.f64 	%fd1407, 0dC338000000000000;
	add.rn.f64 	%fd1408, %fd1406, %fd1407;
	fma.rn.f64 	%fd1409, %fd1408, 0dBFE62E42FEFA39EF, %fd93;
	fma.rn.f64 	%fd1410, %fd1408, 0dBC7ABC9E3B39803F, %fd1409;
	fma.rn.f64 	%fd1411, %fd1410, 0d3E5ADE1569CE2BDF, 0d3E928AF3FCA213EA;
	fma.rn.f64 	%fd1412, %fd1411, %fd1410, 0d3EC71DEE62401315;
	fma.rn.f64 	%fd1413, %fd1412, %fd1410, 0d3EFA01997C89EB71;
	fma.rn.f64 	%fd1414, %fd1413, %fd1410, 0d3F2A01A014761F65;
	fma.rn.f64 	%fd1415, %fd1414, %fd1410, 0d3F56C16C1852B7AF;
	fma.rn.f64 	%fd1416, %fd1415, %fd1410, 0d3F81111111122322;
	fma.rn.f64 	%fd1417, %fd1416, %fd1410, 0d3FA55555555502A1;
	fma.rn.f64 	%fd1418, %fd1417, %fd1410, 0d3FC5555555555511;
	fma.rn.f64 	%fd1419, %fd1418, %fd1410, 0d3FE000000000000B;
	fma.rn.f64 	%fd1420, %fd1419, %fd1410, 0d3FF0000000000000;
	fma.rn.f64 	%fd1421, %fd1420, %fd1410, 0d3FF0000000000000;
	{
	.reg .b32 %temp; 
	mov.b64 	{%r90, %temp}, %fd1421;
	}
	{
	.reg .b32 %temp; 
	mov.b64 	{%temp, %r91}, %fd1421;
	}
	shl.b32 	%r354, %r89, 20;
	add.s32 	%r355, %r354, %r91;
	mov.b64 	%fd2542, {%r90, %r355};
	{
	.reg .b32 %temp; 
	mov.b64 	{%temp, %r356}, %fd93;
	}
	mov.b32 	%f21, %r356;
	abs.f32 	%f10, %f21;
	setp.lt.f32 	%p127, %f10, 0f4086232B;
	@%p127 bra 	$L__BB8_98;
	setp.lt.f64 	%p128, %fd93, 0d0000000000000000;
	add.f64 	%fd1422, %fd93, 0d7FF0000000000000;
	selp.f64 	%fd2542, 0d0000000000000000, %fd1422, %p128;
	setp.geu.f32 	%p129, %f10, 0f40874800;
	@%p129 bra 	$L__BB8_98;
	shr.u32 	%r357, %r89, 31;
	add.s32 	%r358, %r89, %r357;
	shr.s32 	%r359, %r358, 1;
	shl.b32 	%r360, %r359, 20;
	add.s32 	%r361, %r91, %r360;
	mov.b64 	%fd1423, {%r90, %r361};
	sub.s32 	%r362, %r89, %r359;
	shl.b32 	%r363, %r362, 20;
	add.s32 	%r364, %r363, 1072693248;
	mov.b32 	%r365, 0;
	mov.b64 	%fd1424, {%r365, %r364};
	mul.f64 	%fd2542, %fd1424, %fd1423;
$L__BB8_98:
	fma.rn.f64 	%fd1425, %fd94, %fd2542, %fd2542;
	mul.f64 	%fd1426, %fd1425, 0dBCAA6A0D6F814637;
	fma.rn.f64 	%fd1427, %fd1425, 0d40040D931FF62706, %fd1426;
	rcp.approx.ftz.f64 	%fd1428, %fd262;
	neg.f64 	%fd1429, %fd262;
	fma.rn.f64 	%fd1430, %fd1429, %fd1428, 0d3FF0000000000000;
	fma.rn.f64 	%fd1431, %fd1430, %fd1430, %fd1430;
	fma.rn.f64 	%fd1432, %fd1431, %fd1428, %fd1428;
	fma.rn.f64 	%fd1433, %fd1432, 0dBF64BEE47C38A637, 0d3F73C25DA81303D5;
	fma.rn.f64 	%fd1434, %fd1433, %fd1432, 0dBF6B7C37A96CFC72;
	fma.rn.f64 	%fd1435, %fd1434, %fd1432, 0d3F35A85ABDE1E324;
	fma.rn.f64 	%fd1436, %fd1435, %fd1432, 0d3F4A8B28F07B3F05;
	fma.rn.f64 	%fd1437, %fd1436, %fd1432, 0dBF0A15D1D45A282F;
	fma.rn.f64 	%fd1438, %fd1437, %fd1432, 0dBF4367D3468CB5BE;
	fma.rn.f64 	%fd1439, %fd1438, %fd1432, 0d3F12471B0E9F1005;
	fma.rn.f64 	%fd1440, %fd1439, %fd1432, 0d3F49B1004744D5C4;
	fma.rn.f64 	%fd1441, %fd1440, %fd1432, 0dBF2E13CE69AB4B7F;
	fma.rn.f64 	%fd1442, %fd1441, %fd1432, 0dBF65F7268ECF8A01;
	fma.rn.f64 	%fd1443, %fd1442, %fd1432, 0d3F6C71C71C71ACE0;
	fma.rn.f64 	%fd1444, %fd1443, %fd1432, 0d3FB5555555555556;
	mul.f64 	%fd1445, %fd1432, %fd1444;
	fma.rn.f64 	%fd1446, %fd1445, %fd1427, %fd1427;
	setp.ge.f64 	%p130, %fd262, 0d406573FAE561F648;
	selp.f64 	%fd2544, 0d7FF0000000000000, %fd1446, %p130;
	bra.uni 	$L__BB8_110;
$L__BB8_99:
	setp.geu.f64 	%p135, %fd262, 0d0000000000000000;
	@%p135 bra 	$L__BB8_109;
	cvt.rzi.f64.f64 	%fd1480, %fd262;
	setp.eq.f64 	%p136, %fd262, %fd1480;
	mov.f64 	%fd2544, 0dFFF8000000000000;
	@%p136 bra 	$L__BB8_110;
	setp.leu.f32 	%p137, %f9, 0fC0100000;
	@%p137 bra 	$L__BB8_103;
	setp.le.f32 	%p145, %f9, 0fC00C0000;
	fma.rn.f64 	%fd1559, %fd262, %fd262, %fd262;
	add.f64 	%fd1560, %fd262, 0d3FF0000000000000;
	selp.f64 	%fd1561, %fd1559, %fd262, %p145;
	selp.f64 	%fd1562, %fd1560, %fd262, %p145;
	setp.le.f32 	%p146, %f9, 0fC0040000;
	fma.rn.f64 	%fd1563, %fd1562, %fd1561, %fd1561;
	add.f64 	%fd1564, %fd1562, 0d3FF0000000000000;
	selp.f64 	%fd1565, %fd1563, %fd1561, %p146;
	selp.f64 	%fd1566, %fd1564, %fd1562, %p146;
	setp.le.f32 	%p147, %f9, 0fBFF80000;
	fma.rn.f64 	%fd1567, %fd1566, %fd1565, %fd1565;
	add.f64 	%fd1568, %fd1566, 0d3FF0000000000000;
	selp.f64 	%fd1569, %fd1567, %fd1565, %p147;
	selp.f64 	%fd1570, %fd1568, %fd1566, %p147;
	setp.le.f32 	%p148, %f9, 0fBFE00000;
	fma.rn.f64 	%fd1571, %fd1570, %fd1569, %fd1569;
	add.f64 	%fd1572, %fd1570, 0d3FF0000000000000;
	selp.f64 	%fd1573, %fd1571, %fd1569, %p148;
	selp.f64 	%fd1574, %fd1572, %fd1570, %p148;
	fma.rn.f64 	%fd1575, %fd1574, 0d3E381B4960FCF5C9, 0dBE8AF7049AE8A594;
	fma.rn.f64 	%fd1576, %fd1575, %fd1574, 0d3EB301D46D4B22F5;
	fma.rn.f64 	%fd1577, %fd1576, %fd1574, 0dBEB50272AEED0FC4;
	fma.rn.f64 	%fd1578, %fd1577, %fd1574, 0dBEF51CE1A40516F8;
	fma.rn.f64 	%fd1579, %fd1578, %fd1574, 0d3F20C8AA7419084C;
	fma.rn.f64 	%fd1580, %fd1579, %fd1574, 0dBF2C3650196BAD8A;
	fma.rn.f64 	%fd1581, %fd1580, %fd1574, 0dBF531711365A3E26;
	fma.rn.f64 	%fd1582, %fd1581, %fd1574, 0d3F7D919C52A7DF35;
	fma.rn.f64 	%fd1583, %fd1582, %fd1574, 0dBF83B4AF28386F4D;
	fma.rn.f64 	%fd1584, %fd1583, %fd1574, 0dBFA59AF103C37B4D;
	fma.rn.f64 	%fd1585, %fd1584, %fd1574, 0d3FC5512320B439EF;
	fma.rn.f64 	%fd1586, %fd1585, %fd1574, 0dBFA5815E8FA26F4F;
	fma.rn.f64 	%fd1587, %fd1586, %fd1574, 0dBFE4FCF4026AFA2B;
	fma.rn.f64 	%fd1588, %fd1587, %fd1574, 0d3FE2788CFC6FB619;
	fma.rn.f64 	%fd1589, %fd1588, %fd1574, 0d3FF0000000000000;
	mul.f64 	%fd1590, %fd1573, %fd1589;
	rcp.rn.f64 	%fd2544, %fd1590;
	bra.uni 	$L__BB8_110;
$L__BB8_103:
	setp.leu.f32 	%p138, %f9, 0fC0672000;
	@%p138 bra 	$L__BB8_108;
	{
	.reg .b32 %temp; 
	mov.b64 	{%r366, %temp}, %fd262;
	}
	add.s32 	%r367, %r77, 1048576;
	mov.b64 	%fd1486, {%r366, %r367};
	cvt.rni.f64.f64 	%fd1487, %fd1486;
	cvt.rzi.s64.f64 	%rd39, %fd1487;
	cvt.u32.u64 	%r368, %rd39;
	fma.rn.f64 	%fd1488, %fd1487, 0dBFE0000000000000, %fd262;
	mul.f64 	%fd1489, %fd1488, 0d3CA1A62633145C07;
	fma.rn.f64 	%fd1490, %fd1488, 0d400921FB54442D18, %fd1489;
	shl.b64 	%rd40, %rd39, 6;
	and.b64  	%rd41, %rd40, 64;
	mov.u64 	%rd42, __cudart_sin_cos_coeffs;
	add.s64 	%rd43, %rd42, %rd41;
	mul.rn.f64 	%fd1491, %fd1490, %fd1490;
	and.b64  	%rd44, %rd39, 1;
	setp.eq.b64 	%p140, %rd44, 1;
	selp.f64 	%fd1492, 0dBDA8FF8320FD8164, 0d3DE5DB65F9785EBA, %p140;
	ld.global.nc.v2.f64 	{%fd1493, %fd1494}, [%rd43];
	fma.rn.f64 	%fd1495, %fd1492, %fd1491, %fd1493;
	fma.rn.f64 	%fd1496, %fd1495, %fd1491, %fd1494;
	ld.global.nc.v2.f64 	{%fd1497, %fd1498}, [%rd43+16];
	fma.rn.f64 	%fd1499, %fd1496, %fd1491, %fd1497;
	fma.rn.f64 	%fd1500, %fd1499, %fd1491, %fd1498;
	ld.global.nc.v2.f64 	{%fd1501, %fd1502}, [%rd43+32];
	fma.rn.f64 	%fd1503, %fd1500, %fd1491, %fd1501;
	fma.rn.f64 	%fd1504, %fd1503, %fd1491, %fd1502;
	fma.rn.f64 	%fd1505, %fd1504, %fd1490, %fd1490;
	fma.rn.f64 	%fd1506, %fd1504, %fd1491, 0d3FF0000000000000;
	selp.f64 	%fd1507, %fd1506, %fd1505, %p140;
	and.b32  	%r369, %r368, 2;
	setp.eq.s32 	%p141, %r369, 0;
	mov.f64 	%fd1508, 0d0000000000000000;
	sub.f64 	%fd1509, %fd1508, %fd1507;
	selp.f64 	%fd1510, %fd1507, %fd1509, %p141;
	abs.f64 	%fd101, %fd262;
	rcp.approx.ftz.f64 	%fd1511, %fd101;
	neg.f64 	%fd1512, %fd101;
	fma.rn.f64 	%fd1513, %fd1512, %fd1511, 0d3FF0000000000000;
	fma.rn.f64 	%fd1514, %fd1513, %fd1513, %fd1513;
	fma.rn.f64 	%fd1515, %fd1514, %fd1511, %fd1511;
	fma.rn.f64 	%fd1516, %fd1515, 0dBF64BEE47C38A637, 0d3F73C25DA81303D5;
	fma.rn.f64 	%fd1517, %fd1516, %fd1515, 0dBF6B7C37A96CFC72;
	fma.rn.f64 	%fd1518, %fd1517, %fd1515, 0d3F35A85ABDE1E324;
	fma.rn.f64 	%fd1519, %fd1518, %fd1515, 0d3F4A8B28F07B3F05;
	fma.rn.f64 	%fd1520, %fd1519, %fd1515, 0dBF0A15D1D45A282F;
	fma.rn.f64 	%fd1521, %fd1520, %fd1515, 0dBF4367D3468CB5BE;
	fma.rn.f64 	%fd1522, %fd1521, %fd1515, 0d3F12471B0E9F1005;
	fma.rn.f64 	%fd1523, %fd1522, %fd1515, 0d3F49B1004744D5C4;
	fma.rn.f64 	%fd1524, %fd1523, %fd1515, 0dBF2E13CE69AB4B7F;
	fma.rn.f64 	%fd1525, %fd1524, %fd1515, 0dBF65F7268ECF8A01;
	fma.rn.f64 	%fd1526, %fd1525, %fd1515, 0d3F6C71C71C71ACE0;
	fma.rn.f64 	%fd1527, %fd1526, %fd1515, 0d3FB5555555555556;
	mul.f64 	%fd1528, %fd1515, %fd1527;
	fma.rn.f64 	%fd102, %fd1528, %fd1510, %fd1510;
	fma.rn.f64 	%fd1529, %fd101, 0d3FF71547652B82FE, 0d4338000000000000;
	{
	.reg .b32 %temp; 
	mov.b64 	{%r92, %temp}, %fd1529;
	}
	mov.f64 	%fd1530, 0dC338000000000000;
	add.rn.f64 	%fd1531, %fd1529, %fd1530;
	fma.rn.f64 	%fd1532, %fd1531, 0dBFE62E42FEFA39EF, %fd101;
	fma.rn.f64 	%fd1533, %fd1531, 0dBC7ABC9E3B39803F, %fd1532;
	fma.rn.f64 	%fd1534, %fd1533, 0d3E5ADE1569CE2BDF, 0d3E928AF3FCA213EA;
	fma.rn.f64 	%fd1535, %fd1534, %fd1533, 0d3EC71DEE62401315;
	fma.rn.f64 	%fd1536, %fd1535, %fd1533, 0d3EFA01997C89EB71;
	fma.rn.f64 	%fd1537, %fd1536, %fd1533, 0d3F2A01A014761F65;
	fma.rn.f64 	%fd1538, %fd1537, %fd1533, 0d3F56C16C1852B7AF;
	fma.rn.f64 	%fd1539, %fd1538, %fd1533, 0d3F81111111122322;
	fma.rn.f64 	%fd1540, %fd1539, %fd1533, 0d3FA55555555502A1;
	fma.rn.f64 	%fd1541, %fd1540, %fd1533, 0d3FC5555555555511;
	fma.rn.f64 	%fd1542, %fd1541, %fd1533, 0d3FE000000000000B;
	fma.rn.f64 	%fd1543, %fd1542, %fd1533, 0d3FF0000000000000;
	fma.rn.f64 	%fd2543, %fd1543, %fd1533, 0d3FF0000000000000;
	abs.s32 	%r370, %r92;
	setp.gt.s32 	%p142, %r370, 1022;
	@%p142 bra 	$L__BB8_106;
	shl.b32 	%r376, %r92, 20;
	add.s32 	%r679, %r376, 1072693248;
	bra.uni 	$L__BB8_107;
$L__BB8_106:
	add.s32 	%r371, %r92, 2046;
	shl.b32 	%r372, %r371, 19;
	and.b32  	%r373, %r372, -1048576;
	shl.b32 	%r374, %r371, 20;
	sub.s32 	%r679, %r374, %r373;
	mov.b32 	%r375, 0;
	mov.b64 	%fd1544, {%r375, %r373};
	mul.f64 	%fd2543, %fd1544, %fd2543;
$L__BB8_107:
	mov.b32 	%r377, 0;
	mov.b64 	%fd1545, {%r377, %r679};
	mul.f64 	%fd1546, %fd2543, %fd1545;
	mul.f64 	%fd1547, %fd1546, 0dBC9A6A0D6F814637;
	fma.rn.f64 	%fd1548, %fd1546, 0d3FF40D931FF62706, %fd1547;
	mul.f64 	%fd1549, %fd101, %fd102;
	div.rn.f64 	%fd1550, %fd1548, %fd1549;
	add.f64 	%fd1551, %fd101, 0dBFE0000000000000;
	setp.gtu.f32 	%p143, %f9, 0fC061E400;
	{
	.reg .b32 %temp; 
	mov.b64 	{%r378, %temp}, %fd1551;
	}
	{
	.reg .b32 %temp; 
	mov.b64 	{%temp, %r379}, %fd1551;
	}
	add.s32 	%r380, %r379, -1048576;
	mov.b64 	%fd1552, {%r378, %r380};
	selp.f64 	%fd1553, %fd1551, %fd1552, %p143;
	neg.f64 	%fd1554, %fd1553;
	{ // callseq 47, 0
	.param .b64 param0;
	st.param.f64 	[param0], %fd101;
	.param .b64 param1;
	st.param.f64 	[param1], %fd1554;
	.param .b64 retval0;
	call.uni (retval0), 
	__internal_accurate_pow, 
	(
	param0, 
	param1
	);
	ld.param.f64 	%fd1555, [retval0];
	} // callseq 47
	setp.le.f32 	%p144, %f9, 0fC061E400;
	mul.f64 	%fd1557, %fd1555, %fd1550;
	selp.f64 	%fd1558, %fd1557, %fd1550, %p144;
	mul.f64 	%fd2544, %fd1555, %fd1558;
	bra.uni 	$L__BB8_110;
$L__BB8_108:
	cvt.rmi.f64.f64 	%fd1481, %fd262;
	mul.f64 	%fd1482, %fd1481, 0d3FE0000000000000;
	cvt.rmi.f64.f64 	%fd1483, %fd1482;
	add.f64 	%fd1484, %fd1483, %fd1483;
	sub.f64 	%fd1485, %fd1481, %fd1484;
	setp.eq.f64 	%p139, %fd1485, 0d3FF0000000000000;
	selp.f64 	%fd2544, 0d8000000000000000, 0d0000000000000000, %p139;
	bra.uni 	$L__BB8_110;
$L__BB8_109:
	add.f64 	%fd2544, %fd262, %fd262;
$L__BB8_110:
	{
	.reg .b32 %temp; 
	mov.b64 	{%temp, %r96}, %fd263;
	}
	mov.b32 	%f11, %r96;
	setp.ltu.f64 	%p149, %fd263, 0d0000000000000000;
	@%p149 bra 	$L__BB8_121;
	setp.geu.f32 	%p150, %f11, 0f40100000;
	@%p150 bra 	$L__BB8_113;
	setp.ge.f32 	%p157, %f11, 0f400C0000;
	add.f64 	%fd1712, %fd263, 0dBFF0000000000000;
	selp.f64 	%fd1713, %fd1712, 0d3FF0000000000000, %p157;
	selp.f64 	%fd1714, %fd1712, %fd263, %p157;
	setp.ge.f32 	%p158, %f11, 0f40040000;
	neg.f64 	%fd1715, %fd1713;
	fma.rn.f64 	%fd1716, %fd1714, %fd1713, %fd1715;
	add.f64 	%fd1717, %fd1714, 0dBFF0000000000000;
	selp.f64 	%fd1718, %fd1716, %fd1713, %p158;
	selp.f64 	%fd1719, %fd1717, %fd1714, %p158;
	setp.ge.f32 	%p159, %f11, 0f3FF80000;
	neg.f64 	%fd1720, %fd1718;
	fma.rn.f64 	%fd1721, %fd1719, %fd1718, %fd1720;
	add.f64 	%fd1722, %fd1719, 0dBFF0000000000000;
	selp.f64 	%fd1723, %fd1721, %fd1718, %p159;
	selp.f64 	%fd1724, %fd1722, %fd1719, %p159;
	setp.ge.f32 	%p160, %f11, 0f3FE00000;
	add.f64 	%fd1725, %fd1724, 0dBFF0000000000000;
	selp.f64 	%fd1726, %fd1725, %fd1724, %p160;
	fma.rn.f64 	%fd1727, %fd1726, 0d3E381B4960FCF5C9, 0dBE8AF7049AE8A594;
	fma.rn.f64 	%fd1728, %fd1727, %fd1726, 0d3EB301D46D4B22F5;
	fma.rn.f64 	%fd1729, %fd1728, %fd1726, 0dBEB50272AEED0FC4;
	fma.rn.f64 	%fd1730, %fd1729, %fd1726, 0dBEF51CE1A40516F8;
	fma.rn.f64 	%fd1731, %fd1730, %fd1726, 0d3F20C8AA7419084C;
	fma.rn.f64 	%fd1732, %fd1731, %fd1726, 0dBF2C3650196BAD8A;
	fma.rn.f64 	%fd1733, %fd1732, %fd1726, 0dBF531711365A3E26;
	fma.rn.f64 	%fd1734, %fd1733, %fd1726, 0d3F7D919C52A7DF35;
	fma.rn.f64 	%fd1735, %fd1734, %fd1726, 0dBF83B4AF28386F4D;
	fma.rn.f64 	%fd1736, %fd1735, %fd1726, 0dBFA59AF103C37B4D;
	fma.rn.f64 	%fd1737, %fd1736, %fd1726, 0d3FC5512320B439EF;
	fma.rn.f64 	%fd1738, %fd1737, %fd1726, 0dBFA5815E8FA26F4F;
	fma.rn.f64 	%fd1739, %fd1738, %fd1726, 0dBFE4FCF4026AFA2B;
	fma.rn.f64 	%fd1740, %fd1739, %fd1726, 0d3FE2788CFC6FB619;
	fma.rn.f64 	%fd1741, %fd1740, %fd1726, 0d3FF0000000000000;
	mul.f64 	%fd1742, %fd263, %fd1741;
	selp.f64 	%fd1743, %fd1741, %fd1742, %p160;
	div.rn.f64 	%fd2548, %fd1723, %fd1743;
	bra.uni 	$L__BB8_132;
$L__BB8_113:
	{
	.reg .b32 %temp; 
	mov.b64 	{%r680, %temp}, %fd263;
	}
	shr.u32 	%r682, %r96, 20;
	setp.gt.u32 	%p151, %r96, 1048575;
	@%p151 bra 	$L__BB8_115;
	mul.f64 	%fd1591, %fd263, 0d4350000000000000;
	{
	.reg .b32 %temp; 
	mov.b64 	{%temp, %r96}, %fd1591;
	}
	{
	.reg .b32 %temp; 
	mov.b64 	{%r680, %temp}, %fd1591;
	}
	shr.u32 	%r381, %r96, 20;
	add.s32 	%r682, %r381, -54;
$L__BB8_115:
	add.s32 	%r683, %r682, -1023;
	and.b32  	%r382, %r96, -2146435073;
	or.b32  	%r383, %r382, 1072693248;
	mov.b64 	%fd2545, {%r680, %r383};
	setp.lt.u32 	%p152, %r383, 1073127583;
	@%p152 bra 	$L__BB8_117;
	{
	.reg .b32 %temp; 
	mov.b64 	{%r384, %temp}, %fd2545;
	}
	{
	.reg .b32 %temp; 
	mov.b64 	{%temp, %r385}, %fd2545;
	}
	add.s32 	%r386, %r385, -1048576;
	mov.b64 	%fd2545, {%r384, %r386};
	add.s32 	%r683, %r682, -1022;
$L__BB8_117:
	add.f64 	%fd1592, %fd2545, 0dBFF0000000000000;
	add.f64 	%fd1593, %fd2545, 0d3FF0000000000000;
	rcp.approx.ftz.f64 	%fd1594, %fd1593;
	neg.f64 	%fd1595, %fd1593;
	fma.rn.f64 	%fd1596, %fd1595, %fd1594, 0d3FF0000000000000;
	fma.rn.f64 	%fd1597, %fd1596, %fd1596, %fd1596;
	fma.rn.f64 	%fd1598, %fd1597, %fd1594, %fd1594;
	mul.f64 	%fd1599, %fd1592, %fd1598;
	fma.rn.f64 	%fd1600, %fd1592, %fd1598, %fd1599;
	mul.f64 	%fd1601, %fd1600, %fd1600;
	fma.rn.f64 	%fd1602, %fd1601, 0d3EB0F5FF7D2CAFE2, 0d3ED0F5D241AD3B5A;
	fma.rn.f64 	%fd1603, %fd1602, %fd1601, 0d3EF3B20A75488A3F;
	fma.rn.f64 	%fd1604, %fd1603, %fd1601, 0d3F1745CDE4FAECD5;
	fma.rn.f64 	%fd1605, %fd1604, %fd1601, 0d3F3C71C7258A578B;
	fma.rn.f64 	%fd1606, %fd1605, %fd1601, 0d3F6249249242B910;
	fma.rn.f64 	%fd1607, %fd1606, %fd1601, 0d3F89999999999DFB;
	sub.f64 	%fd1608, %fd1592, %fd1600;
	add.f64 	%fd1609, %fd1608, %fd1608;
	neg.f64 	%fd1610, %fd1600;
	fma.rn.f64 	%fd1611, %fd1610, %fd1592, %fd1609;
	mul.f64 	%fd1612, %fd1598, %fd1611;
	fma.rn.f64 	%fd1613, %fd1601, %fd1607, 0d3FB5555555555555;
	mov.f64 	%fd1614, 0d3FB5555555555555;
	sub.f64 	%fd1615, %fd1614, %fd1613;
	fma.rn.f64 	%fd1616, %fd1601, %fd1607, %fd1615;
	add.f64 	%fd1617, %fd1616, 0dBC46A4CB00B9E7B0;
	add.f64 	%fd1618, %fd1613, %fd1617;
	sub.f64 	%fd1619, %fd1613, %fd1618;
	add.f64 	%fd1620, %fd1617, %fd1619;
	mul.rn.f64 	%fd1621, %fd1600, %fd1600;
	neg.f64 	%fd1622, %fd1621;
	fma.rn.f64 	%fd1623, %fd1600, %fd1600, %fd1622;
	{
	.reg .b32 %temp; 
	mov.b64 	{%r387, %temp}, %fd1612;
	}
	{
	.reg .b32 %temp; 
	mov.b64 	{%temp, %r388}, %fd1612;
	}
	add.s32 	%r389, %r388, 1048576;
	mov.b64 	%fd1624, {%r387, %r389};
	fma.rn.f64 	%fd1625, %fd1600, %fd1624, %fd1623;
	mul.rn.f64 	%fd1626, %fd1621, %fd1600;
	neg.f64 	%fd1627, %fd1626;
	fma.rn.f64 	%fd1628, %fd1621, %fd1600, %fd1627;
	fma.rn.f64 	%fd1629, %fd1621, %fd1612, %fd1628;
	fma.rn.f64 	%fd1630, %fd1625, %fd1600, %fd1629;
	mul.rn.f64 	%fd1631, %fd1618, %fd1626;
	neg.f64 	%fd1632, %fd1631;
	fma.rn.f64 	%fd1633, %fd1618, %fd1626, %fd1632;
	fma.rn.f64 	%fd1634, %fd1618, %fd1630, %fd1633;
	fma.rn.f64 	%fd1635, %fd1620, %fd1626, %fd1634;
	add.f64 	%fd1636, %fd1631, %fd1635;
	sub.f64 	%fd1637, %fd1631, %fd1636;
	add.f64 	%fd1638, %fd1635, %fd1637;
	add.f64 	%fd1639, %fd1600, %fd1636;
	sub.f64 	%fd1640, %fd1600, %fd1639;
	add.f64 	%fd1641, %fd1636, %fd1640;
	add.f64 	%fd1642, %fd1638, %fd1641;
	add.f64 	%fd1643, %fd1612, %fd1642;
	add.f64 	%fd1644, %fd1639, %fd1643;
	sub.f64 	%fd1645, %fd1639, %fd1644;
	add.f64 	%fd1646, %fd1643, %fd1645;
	xor.b32  	%r390, %r683, -2147483648;
	mov.b32 	%r391, 1127219200;
	mov.b64 	%fd1647, {%r390, %r391};
	mov.b32 	%r392, -2147483648;
	mov.b64 	%fd1648, {%r392, %r391};
	sub.f64 	%fd1649, %fd1647, %fd1648;
	fma.rn.f64 	%fd1650, %fd1649, 0d3FE62E42FEFA39EF, %fd1644;
	fma.rn.f64 	%fd1651, %fd1649, 0dBFE62E42FEFA39EF, %fd1650;
	sub.f64 	%fd1652, %fd1651, %fd1644;
	sub.f64 	%fd1653, %fd1646, %fd1652;
	fma.rn.f64 	%fd1654, %fd1649, 0d3C7ABC9E3B39803F, %fd1653;
	add.f64 	%fd1655, %fd1650, %fd1654;
	sub.f64 	%fd1656, %fd1650, %fd1655;
	add.f64 	%fd1657, %fd1654, %fd1656;
	add.f64 	%fd1658, %fd263, 0dBFE0000000000000;
	mul.rn.f64 	%fd1659, %fd1655, %fd1658;
	neg.f64 	%fd1660, %fd1659;
	fma.rn.f64 	%fd1661, %fd1655, %fd1658, %fd1660;
	fma.rn.f64 	%fd1662, %fd1657, %fd1658, %fd1661;
	add.f64 	%fd1663, %fd1659, %fd1662;
	sub.f64 	%fd1664, %fd1659, %fd1663;
	add.f64 	%fd1665, %fd1662, %fd1664;
	sub.f64 	%fd1666, %fd1663, %fd263;
	sub.f64 	%fd1667, %fd1663, %fd1666;
	sub.f64 	%fd1668, %fd1667, %fd263;
	add.f64 	%fd1669, %fd1665, %fd1668;
	add.f64 	%fd114, %fd1666, %fd1669;
	sub.f64 	%fd1670, %fd1666, %fd114;
	add.f64 	%fd115, %fd1669, %fd1670;
	fma.rn.f64 	%fd1671, %fd114, 0d3FF71547652B82FE, 0d4338000000000000;
	{
	.reg .b32 %temp; 
	mov.b64 	{%r108, %temp}, %fd1671;
	}
	mov.f64 	%fd1672, 0dC338000000000000;
	add.rn.f64 	%fd1673, %fd1671, %fd1672;
	fma.rn.f64 	%fd1674, %fd1673, 0dBFE62E42FEFA39EF, %fd114;
	fma.rn.f64 	%fd1675, %fd1673, 0dBC7ABC9E3B39803F, %fd1674;
	fma.rn.f64 	%fd1676, %fd1675, 0d3E5ADE1569CE2BDF, 0d3E928AF3FCA213EA;
	fma.rn.f64 	%fd1677, %fd1676, %fd1675, 0d3EC71DEE62401315;
	fma.rn.f64 	%fd1678, %fd1677, %fd1675, 0d3EFA01997C89EB71;
	fma.rn.f64 	%fd1679, %fd1678, %fd1675, 0d3F2A01A014761F65;
	fma.rn.f64 	%fd1680, %fd1679, %fd1675, 0d3F56C16C1852B7AF;
	fma.rn.f64 	%fd1681, %fd1680, %fd1675, 0d3F81111111122322;
	fma.rn.f64 	%fd1682, %fd1681, %fd1675, 0d3FA55555555502A1;
	fma.rn.f64 	%fd1683, %fd1682, %fd1675, 0d3FC5555555555511;
	fma.rn.f64 	%fd1684, %fd1683, %fd1675, 0d3FE000000000000B;
	fma.rn.f64 	%fd1685, %fd1684, %fd1675, 0d3FF0000000000000;
	fma.rn.f64 	%fd1686, %fd1685, %fd1675, 0d3FF0000000000000;
	{
	.reg .b32 %temp; 
	mov.b64 	{%r109, %temp}, %fd1686;
	}
	{
	.reg .b32 %temp; 
	mov.b64 	{%temp, %r110}, %fd1686;
	}
	shl.b32 	%r393, %r108, 20;
	add.s32 	%r394, %r393, %r110;
	mov.b64 	%fd2546, {%r109, %r394};
	{
	.reg .b32 %temp; 
	mov.b64 	{%temp, %r395}, %fd114;
	}
	mov.b32 	%f22, %r395;
	abs.f32 	%f12, %f22;
	setp.lt.f32 	%p153, %f12, 0f4086232B;
	@%p153 bra 	$L__BB8_120;
	setp.lt.f64 	%p154, %fd114, 0d0000000000000000;
	add.f64 	%fd1687, %fd114, 0d7FF0000000000000;
	selp.f64 	%fd2546, 0d0000000000000000, %fd1687, %p154;
	setp.geu.f32 	%p155, %f12, 0f40874800;
	@%p155 bra 	$L__BB8_120;
	shr.u32 	%r396, %r108, 31;
	add.s32 	%r397, %r108, %r396;
	shr.s32 	%r398, %r397, 1;
	shl.b32 	%r399, %r398, 20;
	add.s32 	%r400, %r110, %r399;
	mov.b64 	%fd1688, {%r109, %r400};
	sub.s32 	%r401, %r108, %r398;
	shl.b32 	%r402, %r401, 20;
	add.s32 	%r403, %r402, 1072693248;
	mov.b32 	%r404, 0;
	mov.b64 	%fd1689, {%r404, %r403};
	mul.f64 	%fd2546, %fd1689, %fd1688;
$L__BB8_120:
	fma.rn.f64 	%fd1690, %fd115, %fd2546, %fd2546;
	mul.f64 	%fd1691, %fd1690, 0dBCAA6A0D6F814637;
	fma.rn.f64 	%fd1692, %fd1690, 0d40040D931FF62706, %fd1691;
	rcp.approx.ftz.f64 	%fd1693, %fd263;
	neg.f64 	%fd1694, %fd263;
	fma.rn.f64 	%fd1695, %fd1694, %fd1693, 0d3FF0000000000000;
	fma.rn.f64 	%fd1696, %fd1695, %fd1695, %fd1695;
	fma.rn.f64 	%fd1697, %fd1696, %fd1693, %fd1693;
	fma.rn.f64 	%fd1698, %fd1697, 0dBF64BEE47C38A637, 0d3F73C25DA81303D5;
	fma.rn.f64 	%fd1699, %fd1698, %fd1697, 0dBF6B7C37A96CFC72;
	fma.rn.f64 	%fd1700, %fd1699, %fd1697, 0d3F35A85ABDE1E324;
	fma.rn.f64 	%fd1701, %fd1700, %fd1697, 0d3F4A8B28F07B3F05;
	fma.rn.f64 	%fd1702, %fd1701, %fd1697, 0dBF0A15D1D45A282F;
	fma.rn.f64 	%fd1703, %fd1702, %fd1697, 0dBF4367D3468CB5BE;
	fma.rn.f64 	%fd1704, %fd1703, %fd1697, 0d3F12471B0E9F1005;
	fma.rn.f64 	%fd1705, %fd1704, %fd1697, 0d3F49B1004744D5C4;
	fma.rn.f64 	%fd1706, %fd1705, %fd1697, 0dBF2E13CE69AB4B7F;
	fma.rn.f64 	%fd1707, %fd1706, %fd1697, 0dBF65F7268ECF8A01;
	fma.rn.f64 	%fd1708, %fd1707, %fd1697, 0d3F6C71C71C71ACE0;
	fma.rn.f64 	%fd1709, %fd1708, %fd1697, 0d3FB5555555555556;
	mul.f64 	%fd1710, %fd1697, %fd1709;
	fma.rn.f64 	%fd1711, %fd1710, %fd1692, %fd1692;
	setp.ge.f64 	%p156, %fd263, 0d406573FAE561F648;
	selp.f64 	%fd2548, 0d7FF0000000000000, %fd1711, %p156;
	bra.uni 	$L__BB8_132;
$L__BB8_121:
	setp.geu.f64 	%p161, %fd263, 0d0000000000000000;
	@%p161 bra 	$L__BB8_131;
	cvt.rzi.f64.f64 	%fd1745, %fd263;
	setp.eq.f64 	%p162, %fd263, %fd1745;
	mov.f64 	%fd2548, 0dFFF8000000000000;
	@%p162 bra 	$L__BB8_132;
	setp.leu.f32 	%p163, %f11, 0fC0100000;
	@%p163 bra 	$L__BB8_125;
	setp.le.f32 	%p171, %f11, 0fC00C0000;
	fma.rn.f64 	%fd1824, %fd263, %fd263, %fd263;
	add.f64 	%fd1825, %fd263, 0d3FF0000000000000;
	selp.f64 	%fd1826, %fd1824, %fd263, %p171;
	selp.f64 	%fd1827, %fd1825, %fd263, %p171;
	setp.le.f32 	%p172, %f11, 0fC0040000;
	fma.rn.f64 	%fd1828, %fd1827, %fd1826, %fd1826;
	add.f64 	%fd1829, %fd1827, 0d3FF0000000000000;
	selp.f64 	%fd1830, %fd1828, %fd1826, %p172;
	selp.f64 	%fd1831, %fd1829, %fd1827, %p172;
	setp.le.f32 	%p173, %f11, 0fBFF80000;
	fma.rn.f64 	%fd1832, %fd1831, %fd1830, %fd1830;
	add.f64 	%fd1833, %fd1831, 0d3FF0000000000000;
	selp.f64 	%fd1834, %fd1832, %fd1830, %p173;
	selp.f64 	%fd1835, %fd1833, %fd1831, %p173;
	setp.le.f32 	%p174, %f11, 0fBFE00000;
	fma.rn.f64 	%fd1836, %fd1835, %fd1834, %fd1834;
	add.f64 	%fd1837, %fd1835, 0d3FF0000000000000;
	selp.f64 	%fd1838, %fd1836, %fd1834, %p174;
	selp.f64 	%fd1839, %fd1837, %fd1835, %p174;
	fma.rn.f64 	%fd1840, %fd1839, 0d3E381B4960FCF5C9, 0dBE8AF7049AE8A594;
	fma.rn.f64 	%fd1841, %fd1840, %fd1839, 0d3EB301D46D4B22F5;
	fma.rn.f64 	%fd1842, %fd1841, %fd1839, 0dBEB50272AEED0FC4;
	fma.rn.f64 	%fd1843, %fd1842, %fd1839, 0dBEF51CE1A40516F8;
	fma.rn.f64 	%fd1844, %fd1843, %fd1839, 0d3F20C8AA7419084C;
	fma.rn.f64 	%fd1845, %fd1844, %fd1839, 0dBF2C3650196BAD8A;
	fma.rn.f64 	%fd1846, %fd1845, %fd1839, 0dBF531711365A3E26;
	fma.rn.f64 	%fd1847, %fd1846, %fd1839, 0d3F7D919C52A7DF35;
	fma.rn.f64 	%fd1848, %fd1847, %fd1839, 0dBF83B4AF28386F4D;
	fma.rn.f64 	%fd1849, %fd1848, %fd1839, 0dBFA59AF103C37B4D;
	fma.rn.f64 	%fd1850, %fd1849, %fd1839, 0d3FC5512320B439EF;
	fma.rn.f64 	%fd1851, %fd1850, %fd1839, 0dBFA5815E8FA26F4F;
	fma.rn.f64 	%fd1852, %fd1851, %fd1839, 0dBFE4FCF4026AFA2B;
	fma.rn.f64 	%fd1853, %fd1852, %fd1839, 0d3FE2788CFC6FB619;
	fma.rn.f64 	%fd1854, %fd1853, %fd1839, 0d3FF0000000000000;
	mul.f64 	%fd1855, %fd1838, %fd1854;
	rcp.rn.f64 	%fd2548, %fd1855;
	bra.uni 	$L__BB8_132;
$L__BB8_125:
	setp.leu.f32 	%p164, %f11, 0fC0672000;
	@%p164 bra 	$L__BB8_130;
	{
	.reg .b32 %temp; 
	mov.b64 	{%r405, %temp}, %fd263;
	}
	add.s32 	%r406, %r96, 1048576;
	mov.b64 	%fd1751, {%r405, %r406};
	cvt.rni.f64.f64 	%fd1752, %fd1751;
	cvt.rzi.s64.f64 	%rd45, %fd1752;
	cvt.u32.u64 	%r407, %rd45;
	fma.rn.f64 	%fd1753, %fd1752, 0dBFE0000000000000, %fd263;
	mul.f64 	%fd1754, %fd1753, 0d3CA1A62633145C07;
	fma.rn.f64 	%fd1755, %fd1753, 0d400921FB54442D18, %fd1754;
	shl.b64 	%rd46, %rd45, 6;
	and.b64  	%rd47, %rd46, 64;
	mov.u64 	%rd48, __cudart_sin_cos_coeffs;
	add.s64 	%rd49, %rd48, %rd47;
	mul.rn.f64 	%fd1756, %fd1755, %fd1755;
	and.b64  	%rd50, %rd45, 1;
	setp.eq.b64 	%p166, %rd50, 1;
	selp.f64 	%fd1757, 0dBDA8FF8320FD8164, 0d3DE5DB65F9785EBA, %p166;
	ld.global.nc.v2.f64 	{%fd1758, %fd1759}, [%rd49];
	fma.rn.f64 	%fd1760, %fd1757, %fd1756, %fd1758;
	fma.rn.f64 	%fd1761, %fd1760, %fd1756, %fd1759;
	ld.global.nc.v2.f64 	{%fd1762, %fd1763}, [%rd49+16];
	fma.rn.f64 	%fd1764, %fd1761, %fd1756, %fd1762;
	fma.rn.f64 	%fd1765, %fd1764, %fd1756, %fd1763;
	ld.global.nc.v2.f64 	{%fd1766, %fd1767}, [%rd49+32];
	fma.rn.f64 	%fd1768, %fd1765, %fd1756, %fd1766;
	fma.rn.f64 	%fd1769, %fd1768, %fd1756, %fd1767;
	fma.rn.f64 	%fd1770, %fd1769, %fd1755, %fd1755;
	fma.rn.f64 	%fd1771, %fd1769, %fd1756, 0d3FF0000000000000;
	selp.f64 	%fd1772, %fd1771, %fd1770, %p166;
	and.b32  	%r408, %r407, 2;
	setp.eq.s32 	%p167, %r408, 0;
	mov.f64 	%fd1773, 0d0000000000000000;
	sub.f64 	%fd1774, %fd1773, %fd1772;
	selp.f64 	%fd1775, %fd1772, %fd1774, %p167;
	abs.f64 	%fd122, %fd263;
	rcp.approx.ftz.f64 	%fd1776, %fd122;
	neg.f64 	%fd1777, %fd122;
	fma.rn.f64 	%fd1778, %fd1777, %fd1776, 0d3FF0000000000000;
	fma.rn.f64 	%fd1779, %fd1778, %fd1778, %fd1778;
	fma.rn.f64 	%fd1780, %fd1779, %fd1776, %fd1776;
	fma.rn.f64 	%fd1781, %fd1780, 0dBF64BEE47C38A637, 0d3F73C25DA81303D5;
	fma.rn.f64 	%fd1782, %fd1781, %fd1780, 0dBF6B7C37A96CFC72;
	fma.rn.f64 	%fd1783, %fd1782, %fd1780, 0d3F35A85ABDE1E324;
	fma.rn.f64 	%fd1784, %fd1783, %fd1780, 0d3F4A8B28F07B3F05;
	fma.rn.f64 	%fd1785, %fd1784, %fd1780, 0dBF0A15D1D45A282F;
	fma.rn.f64 	%fd1786, %fd1785, %fd1780, 0dBF4367D3468CB5BE;
	fma.rn.f64 	%fd1787, %fd1786, %fd1780, 0d3F12471B0E9F1005;
	fma.rn.f64 	%fd1788, %fd1787, %fd1780, 0d3F49B1004744D5C4;
	fma.rn.f64 	%fd1789, %fd1788, %fd1780, 0dBF2E13CE69AB4B7F;
	fma.rn.f64 	%fd1790, %fd1789, %fd1780, 0dBF65F7268ECF8A01;
	fma.rn.f64 	%fd1791, %fd1790, %fd1780, 0d3F6C71C71C71ACE0;
	fma.rn.f64 	%fd1792, %fd1791, %fd1780, 0d3FB5555555555556;
	mul.f64 	%fd1793, %fd1780, %fd1792;
	fma.rn.f64 	%fd123, %fd1793, %fd1775, %fd1775;
	fma.rn.f64 	%fd1794, %fd122, 0d3FF71547652B82FE, 0d4338000000000000;
	{
	.reg .b32 %temp; 
	mov.b64 	{%r111, %temp}, %fd1794;
	}
	mov.f64 	%fd1795, 0dC338000000000000;
	add.rn.f64 	%fd1796, %fd1794, %fd1795;
	fma.rn.f64 	%fd1797, %fd1796, 0dBFE62E42FEFA39EF, %fd122;
	fma.rn.f64 	%fd1798, %fd1796, 0dBC7ABC9E3B39803F, %fd1797;
	fma.rn.f64 	%fd1799, %fd1798, 0d3E5ADE1569CE2BDF, 0d3E928AF3FCA213EA;
	fma.rn.f64 	%fd1800, %fd1799, %fd1798, 0d3EC71DEE62401315;
	fma.rn.f64 	%fd1801, %fd1800, %fd1798, 0d3EFA01997C89EB71;
	fma.rn.f64 	%fd1802, %fd1801, %fd1798, 0d3F2A01A014761F65;
	fma.rn.f64 	%fd1803, %fd1802, %fd1798, 0d3F56C16C1852B7AF;
	fma.rn.f64 	%fd1804, %fd1803, %fd1798, 0d3F81111111122322;
	fma.rn.f64 	%fd1805, %fd1804, %fd1798, 0d3FA55555555502A1;
	fma.rn.f64 	%fd1806, %fd1805, %fd1798, 0d3FC5555555555511;
	fma.rn.f64 	%fd1807, %fd1806, %fd1798, 0d3FE000000000000B;
	fma.rn.f64 	%fd1808, %fd1807, %fd1798, 0d3FF0000000000000;
	fma.rn.f64 	%fd2547, %fd1808, %fd1798, 0d3FF0000000000000;
	abs.s32 	%r409, %r111;
	setp.gt.s32 	%p168, %r409, 1022;
	@%p168 bra 	$L__BB8_128;
	shl.b32 	%r415, %r111, 20;
	add.s32 	%r684, %r415, 1072693248;
	bra.uni 	$L__BB8_129;
$L__BB8_128:
	add.s32 	%r410, %r111, 2046;
	shl.b32 	%r411, %r410, 19;
	and.b32  	%r412, %r411, -1048576;
	shl.b32 	%r413, %r410, 20;
	sub.s32 	%r684, %r413, %r412;
	mov.b32 	%r414, 0;
	mov.b64 	%fd1809, {%r414, %r412};
	mul.f64 	%fd2547, %fd1809, %fd2547;
$L__BB8_129:
	mov.b32 	%r416, 0;
	mov.b64 	%fd1810, {%r416, %r684};
	mul.f64 	%fd1811, %fd2547, %fd1810;
	mul.f64 	%fd1812, %fd1811, 0dBC9A6A0D6F814637;
	fma.rn.f64 	%fd1813, %fd1811, 0d3FF40D931FF62706, %fd1812;
	mul.f64 	%fd1814, %fd122, %fd123;
	div.rn.f64 	%fd1815, %fd1813, %fd1814;
	add.f64 	%fd1816, %fd122, 0dBFE0000000000000;
	setp.gtu.f32 	%p169, %f11, 0fC061E400;
	{
	.reg .b32 %temp; 
	mov.b64 	{%r417, %temp}, %fd1816;
	}
	{
	.reg .b32 %temp; 
	mov.b64 	{%temp, %r418}, %fd1816;
	}
	add.s32 	%r419, %r418, -1048576;
	mov.b64 	%fd1817, {%r417, %r419};
	selp.f64 	%fd1818, %fd1816, %fd1817, %p169;
	neg.f64 	%fd1819, %fd1818;
	{ // callseq 48, 0
	.param .b64 param0;
	st.param.f64 	[param0], %fd122;
	.param .b64 param1;
	st.param.f64 	[param1], %fd1819;
	.param .b64 retval0;
	call.uni (retval0), 
	__internal_accurate_pow, 
	(
	param0, 
	param1
	);
	ld.param.f64 	%fd1820, [retval0];
	} // callseq 48
	setp.le.f32 	%p170, %f11, 0fC061E400;
	mul.f64 	%fd1822, %fd1820, %fd1815;
	selp.f64 	%fd1823, %fd1822, %fd1815, %p170;
	mul.f64 	%fd2548, %fd1820, %fd1823;
	bra.uni 	$L__BB8_132;
$L__BB8_130:
	cvt.rmi.f64.f64 	%fd1746, %fd263;
	mul.f64 	%fd1747, %fd1746, 0d3FE0000000000000;
	cvt.rmi.f64.f64 	%fd1748, %fd1747;
	add.f64 	%fd1749, %fd1748, %fd1748;
	sub.f64 	%fd1750, %fd1746, %fd1749;
	setp.eq.f64 	%p165, %fd1750, 0d3FF0000000000000;
	selp.f64 	%fd2548, 0d8000000000000000, 0d0000000000000000, %p165;
	bra.uni 	$L__BB8_132;
$L__BB8_131:
	add.f64 	%fd2548, %fd263, %fd263;
$L__BB8_132:
	mul.f64 	%fd131, %fd2544, %fd2548;
	{
	.reg .b32 %temp; 
	mov.b64 	{%temp, %r115}, %fd264;
	}
	mov.b32 	%f13, %r115;
	setp.ltu.f64 	%p175, %fd264, 0d0000000000000000;
	@%p175 bra 	$L__BB8_143;
	setp.geu.f32 	%p176, %f13, 0f40100000;
	@%p176 bra 	$L__BB8_135;
	setp.ge.f32 	%p183, %f13, 0f400C0000;
	add.f64 	%fd1977, %fd264, 0dBFF0000000000000;
	selp.f64 	%fd1978, %fd1977, 0d3FF0000000000000, %p183;
	selp.f64 	%fd1979, %fd1977, %fd264, %p183;
	setp.ge.f32 	%p184, %f13, 0f40040000;
	neg.f64 	%fd1980, %fd1978;
	fma.rn.f64 	%fd1981, %fd1979, %fd1978, %fd1980;
	add.f64 	%fd1982, %fd1979, 0dBFF0000000000000;
	selp.f64 	%fd1983, %fd1981, %fd1978, %p184;
	selp.f64 	%fd1984, %fd1982, %fd1979, %p184;
	setp.ge.f32 	%p185, %f13, 0f3FF80000;
	neg.f64 	%fd1985, %fd1983;
	fma.rn.f64 	%fd1986, %fd1984, %fd1983, %fd1985;
	add.f64 	%fd1987, %fd1984, 0dBFF0000000000000;
	selp.f64 	%fd1988, %fd1986, %fd1983, %p185;
	selp.f64 	%fd1989, %fd1987, %fd1984, %p185;
	setp.ge.f32 	%p186, %f13, 0f3FE00000;
	add.f64 	%fd1990, %fd1989, 0dBFF0000000000000;
	selp.f64 	%fd1991, %fd1990, %fd1989, %p186;
	fma.rn.f64 	%fd1992, %fd1991, 0d3E381B4960FCF5C9, 0dBE8AF7049AE8A594;
	fma.rn.f64 	%fd1993, %fd1992, %fd1991, 0d3EB301D46D4B22F5;
	fma.rn.f64 	%fd1994, %fd1993, %fd1991, 0dBEB50272AEED0FC4;
	fma.rn.f64 	%fd1995, %fd1994, %fd1991, 0dBEF51CE1A40516F8;
	fma.rn.f64 	%fd1996, %fd1995, %fd1991, 0d3F20C8AA7419084C;
	fma.rn.f64 	%fd1997, %fd1996, %fd1991, 0dBF2C3650196BAD8A;
	fma.rn.f64 	%fd1998, %fd1997, %fd1991, 0dBF531711365A3E26;
	fma.rn.f64 	%fd1999, %fd1998, %fd1991, 0d3F7D919C52A7DF35;
	fma.rn.f64 	%fd2000, %fd1999, %fd1991, 0dBF83B4AF28386F4D;
	fma.rn.f64 	%fd2001, %fd2000, %fd1991, 0dBFA59AF103C37B4D;
	fma.rn.f64 	%fd2002, %fd2001, %fd1991, 0d3FC5512320B439EF;
	fma.rn.f64 	%fd2003, %fd2002, %fd1991, 0dBFA5815E8FA26F4F;
	fma.rn.f64 	%fd2004, %fd2003, %fd1991, 0dBFE4FCF4026AFA2B;
	fma.rn.f64 	%fd2005, %fd2004, %fd1991, 0d3FE2788CFC6FB619;
	fma.rn.f64 	%fd2006, %fd2005, %fd1991, 0d3FF0000000000000;
	mul.f64 	%fd2007, %fd264, %fd2006;
	selp.f64 	%fd2008, %fd2006, %fd2007, %p186;
	div.rn.f64 	%fd2552, %fd1988, %fd2008;
	bra.uni 	$L__BB8_154;
$L__BB8_135:
	{
	.reg .b32 %temp; 
	mov.b64 	{%r685, %temp}, %fd264;
	}
	shr.u32 	%r687, %r115, 20;
	setp.gt.u32 	%p177, %r115, 1048575;
	@%p177 bra 	$L__BB8_137;
	mul.f64 	%fd1856, %fd264, 0d4350000000000000;
	{
	.reg .b32 %temp; 
	mov.b64 	{%temp, %r115}, %fd1856;
	}
	{
	.reg .b32 %temp; 
	mov.b64 	{%r685, %temp}, %fd1856;
	}
	shr.u32 	%r420, %r115, 20;
	add.s32 	%r687, %r420, -54;
$L__BB8_137:
	add.s32 	%r688, %r687, -1023;
	and.b32  	%r421, %r115, -2146435073;
	or.b32  	%r422, %r421, 1072693248;
	mov.b64 	%fd2549, {%r685, %r422};
	setp.lt.u32 	%p178, %r422, 1073127583;
	@%p178 bra 	$L__BB8_139;
	{
	.reg .b32 %temp; 
	mov.b64 	{%r423, %temp}, %fd2549;
	}
	{
	.reg .b32 %temp; 
	mov.b64 	{%temp, %r424}, %fd2549;
	}
	add.s32 	%r425, %r424, -1048576;
	mov.b64 	%fd2549, {%r423, %r425};
	add.s32 	%r688, %r687, -1022;
$L__BB8_139:
	add.f64 	%fd1857, %fd2549, 0dBFF0000000000000;
	add.f64 	%fd1858, %fd2549, 0d3FF0000000000000;
	rcp.approx.ftz.f64 	%fd1859, %fd1858;
	neg.f64 	%fd1860, %fd1858;
	fma.rn.f64 	%fd1861, %fd1860, %fd1859, 0d3FF0000000000000;
	fma.rn.f64 	%fd1862, %fd1861, %fd1861, %fd1861;
	fma.rn.f64 	%fd1863, %fd1862, %fd1859, %fd1859;
	mul.f64 	%fd1864, %fd1857, %fd1863;
	fma.rn.f64 	%fd1865, %fd1857, %fd1863, %fd1864;
	mul.f64 	%fd1866, %fd1865, %fd1865;
	fma.rn.f64 	%fd1867, %fd1866, 0d3EB0F5FF7D2CAFE2, 0d3ED0F5D241AD3B5A;
	fma.rn.f64 	%fd1868, %fd1867, %fd1866, 0d3EF3B20A75488A3F;
	fma.rn.f64 	%fd1869, %fd1868, %fd1866, 0d3F1745CDE4FAECD5;
	fma.rn.f64 	%fd1870, %fd1869, %fd1866, 0d3F3C71C7258A578B;
	fma.rn.f64 	%fd1871, %fd1870, %fd1866, 0d3F6249249242B910;
	fma.rn.f64 	%fd1872, %fd1871, %fd1866, 0d3F89999999999DFB;
	sub.f64 	%fd1873, %fd1857, %fd1865;
	add.f64 	%fd1874, %fd1873, %fd1873;
	neg.f64 	%fd1875, %fd1865;
	fma.rn.f64 	%fd1876, %fd1875, %fd1857, %fd1874;
	mul.f64 	%fd1877, %fd1863, %fd1876;
	fma.rn.f64 	%fd1878, %fd1866, %fd1872, 0d3FB5555555555555;
	mov.f64 	%fd1879, 0d3FB5555555555555;
	sub.f64 	%fd1880, %fd1879, %fd1878;
	fma.rn.f64 	%fd1881, %fd1866, %fd1872, %fd1880;
	add.f64 	%fd1882, %fd1881, 0dBC46A4CB00B9E7B0;
	add.f64 	%fd1883, %fd1878, %fd1882;
	sub.f64 	%fd1884, %fd1878, %fd1883;
	add.f64 	%fd1885, %fd1882, %fd1884;
	mul.rn.f64 	%fd1886, %fd1865, %fd1865;
	neg.f64 	%fd1887, %fd1886;
	fma.rn.f64 	%fd1888, %fd1865, %fd1865, %fd1887;
	{
	.reg .b32 %temp; 
	mov.b64 	{%r426, %temp}, %fd1877;
	}
	{
	.reg .b32 %temp; 
	mov.b64 	{%temp, %r427}, %fd1877;
	}
	add.s32 	%r428, %r427, 1048576;
	mov.b64 	%fd1889, {%r426, %r428};
	fma.rn.f64 	%fd1890, %fd1865, %fd1889, %fd1888;
	mul.rn.f64 	%fd1891, %fd1886, %fd1865;
	neg.f64 	%fd1892, %fd1891;
	fma.rn.f64 	%fd1893, %fd1886, %fd1865, %fd1892;
	fma.rn.f64 	%fd1894, %fd1886, %fd1877, %fd1893;
	fma.rn.f64 	%fd1895, %fd1890, %fd1865, %fd1894;
	mul.rn.f64 	%fd1896, %fd1883, %fd1891;
	neg.f64 	%fd1897, %fd1896;
	fma.rn.f64 	%fd1898, %fd1883, %fd1891, %fd1897;
	fma.rn.f64 	%fd1899, %fd1883, %fd1895, %fd1898;
	fma.rn.f64 	%fd1900, %fd1885, %fd1891, %fd1899;
	add.f64 	%fd1901, %fd1896, %fd1900;
	sub.f64 	%fd1902, %fd1896, %fd1901;
	add.f64 	%fd1903, %fd1900, %fd1902;
	add.f64 	%fd1904, %fd1865, %fd1901;
	sub.f64 	%fd1905, %fd1865, %fd1904;
	add.f64 	%fd1906, %fd1901, %fd1905;
	add.f64 	%fd1907, %fd1903, %fd1906;
	add.f64 	%fd1908, %fd1877, %fd1907;
	add.f64 	%fd1909, %fd1904, %fd1908;
	sub.f64 	%fd1910, %fd1904, %fd1909;
	add.f64 	%fd1911, %fd1908, %fd1910;
	xor.b32  	%r429, %r688, -2147483648;
	mov.b32 	%r430, 1127219200;
	mov.b64 	%fd1912, {%r429, %r430};
	mov.b32 	%r431, -2147483648;
	mov.b64 	%fd1913, {%r431, %r430};
	sub.f64 	%fd1914, %fd1912, %fd1913;
	fma.rn.f64 	%fd1915, %fd1914, 0d3FE62E42FEFA39EF, %fd1909;
	fma.rn.f64 	%fd1916, %fd1914, 0dBFE62E42FEFA39EF, %fd1915;
	sub.f64 	%fd1917, %fd1916, %fd1909;
	sub.f64 	%fd1918, %fd1911, %fd1917;
	fma.rn.f64 	%fd1919, %fd1914, 0d3C7ABC9E3B39803F, %fd1918;
	add.f64 	%fd1920, %fd1915, %fd1919;
	sub.f64 	%fd1921, %fd1915, %fd1920;
	add.f64 	%fd1922, %fd1919, %fd1921;
	add.f64 	%fd1923, %fd264, 0dBFE0000000000000;
	mul.rn.f64 	%fd1924, %fd1920, %fd1923;
	neg.f64 	%fd1925, %fd1924;
	fma.rn.f64 	%fd1926, %fd1920, %fd1923, %fd1925;
	fma.rn.f64 	%fd1927, %fd1922, %fd1923, %fd1926;
	add.f64 	%fd1928, %fd1924, %fd1927;
	sub.f64 	%fd1929, %fd1924, %fd1928;
	add.f64 	%fd1930, %fd1927, %fd1929;
	sub.f64 	%fd1931, %fd1928, %fd264;
	sub.f64 	%fd1932, %fd1928, %fd1931;
	sub.f64 	%fd1933, %fd1932, %fd264;
	add.f64 	%fd1934, %fd1930, %fd1933;
	add.f64 	%fd136, %fd1931, %fd1934;
	sub.f64 	%fd1935, %fd1931, %fd136;
	add.f64 	%fd137, %fd1934, %fd1935;
	fma.rn.f64 	%fd1936, %fd136, 0d3FF71547652B82FE, 0d4338000000000000;
	{
	.reg .b32 %temp; 
	mov.b64 	{%r127, %temp}, %fd1936;
	}
	mov.f64 	%fd1937, 0dC338000000000000;
	add.rn.f64 	%fd1938, %fd1936, %fd1937;
	fma.rn.f64 	%fd1939, %fd1938, 0dBFE62E42FEFA39EF, %fd136;
	fma.rn.f64 	%fd1940, %fd1938, 0dBC7ABC9E3B39803F, %fd1939;
	fma.rn.f64 	%fd1941, %fd1940, 0d3E5ADE1569CE2BDF, 0d3E928AF3FCA213EA;
	fma.rn.f64 	%fd1942, %fd1941, %fd1940, 0d3EC71DEE62401315;
	fma.rn.f64 	%fd1943, %fd1942, %fd1940, 0d3EFA01997C89EB71;
	fma.rn.f64 	%fd1944, %fd1943, %fd1940, 0d3F2A01A014761F65;
	fma.rn.f64 	%fd1945, %fd1944, %fd1940, 0d3F56C16C1852B7AF;
	fma.rn.f64 	%fd1946, %fd1945, %fd1940, 0d3F81111111122322;
	fma.rn.f64 	%fd1947, %fd1946, %fd1940, 0d3FA55555555502A1;
	fma.rn.f64 	%fd1948, %fd1947, %fd1940, 0d3FC5555555555511;
	fma.rn.f64 	%fd1949, %fd1948, %fd1940, 0d3FE000000000000B;
	fma.rn.f64 	%fd1950, %fd1949, %fd1940, 0d3FF0000000000000;
	fma.rn.f64 	%fd1951, %fd1950, %fd1940, 0d3FF0000000000000;
	{
	.reg .b32 %temp; 
	mov.b64 	{%r128, %temp}, %fd1951;
	}
	{
	.reg .b32 %temp; 
	mov.b64 	{%temp, %r129}, %fd1951;
	}
	shl.b32 	%r432, %r127, 20;
	add.s32 	%r433, %r432, %r129;
	mov.b64 	%fd2550, {%r128, %r433};
	{
	.reg .b32 %temp; 
	mov.b64 	{%temp, %r434}, %fd136;
	}
	mov.b32 	%f23, %r434;
	abs.f32 	%f14, %f23;
	setp.lt.f32 	%p179, %f14, 0f4086232B;
	@%p179 bra 	$L__BB8_142;
	setp.lt.f64 	%p180, %fd136, 0d0000000000000000;
	add.f64 	%fd1952, %fd136, 0d7FF0000000000000;
	selp.f64 	%fd2550, 0d0000000000000000, %fd1952, %p180;
	setp.geu.f32 	%p181, %f14, 0f40874800;
	@%p181 bra 	$L__BB8_142;
	shr.u32 	%r435, %r127, 31;
	add.s32 	%r436, %r127, %r435;
	shr.s32 	%r437, %r436, 1;
	shl.b32 	%r438, %r437, 20;
	add.s32 	%r439, %r129, %r438;
	mov.b64 	%fd1953, {%r128, %r439};
	sub.s32 	%r440, %r127, %r437;
	shl.b32 	%r441, %r440, 20;
	add.s32 	%r442, %r441, 1072693248;
	mov.b32 	%r443, 0;
	mov.b64 	%fd1954, {%r443, %r442};
	mul.f64 	%fd2550, %fd1954, %fd1953;
$L__BB8_142:
	fma.rn.f64 	%fd1955, %fd137, %fd2550, %fd2550;
	mul.f64 	%fd1956, %fd1955, 0dBCAA6A0D6F814637;
	fma.rn.f64 	%fd1957, %fd1955, 0d40040D931FF62706, %fd1956;
	rcp.approx.ftz.f64 	%fd1958, %fd264;
	neg.f64 	%fd1959, %fd264;
	fma.rn.f64 	%fd1960, %fd1959, %fd1958, 0d3FF0000000000000;
	fma.rn.f64 	%fd1961, %fd1960, %fd1960, %fd1960;
	fma.rn.f64 	%fd1962, %fd1961, %fd1958, %fd1958;
	fma.rn.f64 	%fd1963, %fd1962, 0dBF64BEE47C38A637, 0d3F73C25DA81303D5;
	fma.rn.f64 	%fd1964, %fd1963, %fd1962, 0dBF6B7C37A96CFC72;
	fma.rn.f64 	%fd1965, %fd1964, %fd1962, 0d3F35A85ABDE1E324;
	fma.rn.f64 	%fd1966, %fd1965, %fd1962, 0d3F4A8B28F07B3F05;
	fma.rn.f64 	%fd1967, %fd1966, %fd1962, 0dBF0A15D1D45A282F;
	fma.rn.f64 	%fd1968, %fd1967, %fd1962, 0dBF4367D3468CB5BE;
	fma.rn.f64 	%fd1969, %fd1968, %fd1962, 0d3F12471B0E9F1005;
	fma.rn.f64 	%fd1970, %fd1969, %fd1962, 0d3F49B1004744D5C4;
	fma.rn.f64 	%fd1971, %fd1970, %fd1962, 0dBF2E13CE69AB4B7F;
	fma.rn.f64 	%fd1972, %fd1971, %fd1962, 0dBF65F7268ECF8A01;
	fma.rn.f64 	%fd1973, %fd1972, %fd1962, 0d3F6C71C71C71ACE0;
	fma.rn.f64 	%fd1974, %fd1973, %fd1962, 0d3FB5555555555556;
	mul.f64 	%fd1975, %fd1962, %fd1974;
	fma.rn.f64 	%fd1976, %fd1975, %fd1957, %fd1957;
	setp.ge.f64 	%p182, %fd264, 0d406573FAE561F648;
	selp.f64 	%fd2552, 0d7FF0000000000000, %fd1976, %p182;
	bra.uni 	$L__BB8_154;
$L__BB8_143:
	setp.geu.f64 	%p187, %fd264, 0d0000000000000000;
	@%p187 bra 	$L__BB8_153;
	cvt.rzi.f64.f64 	%fd2010, %fd264;
	setp.eq.f64 	%p188, %fd264, %fd2010;
	mov.f64 	%fd2552, 0dFFF8000000000000;
	@%p188 bra 	$L__BB8_154;
	setp.leu.f32 	%p189, %f13, 0fC0100000;
	@%p189 bra 	$L__BB8_147;
	setp.le.f32 	%p197, %f13, 0fC00C0000;
	fma.rn.f64 	%fd2089, %fd264, %fd264, %fd264;
	add.f64 	%fd2090, %fd264, 0d3FF0000000000000;
	selp.f64 	%fd2091, %fd2089, %fd264, %p197;
	selp.f64 	%fd2092, %fd2090, %fd264, %p197;
	setp.le.f32 	%p198, %f13, 0fC0040000;
	fma.rn.f64 	%fd2093, %fd2092, %fd2091, %fd2091;
	add.f64 	%fd2094, %fd2092, 0d3FF0000000000000;
	selp.f64 	%fd2095, %fd2093, %fd2091, %p198;
	selp.f64 	%fd2096, %fd2094, %fd2092, %p198;
	setp.le.f32 	%p199, %f13, 0fBFF80000;
	fma.rn.f64 	%fd2097, %fd2096, %fd2095, %fd2095;
	add.f64 	%fd2098, %fd2096, 0d3FF0000000000000;
	selp.f64 	%fd2099, %fd2097, %fd2095, %p199;
	selp.f64 	%fd2100, %fd2098, %fd2096, %p199;
	setp.le.f32 	%p200, %f13, 0fBFE00000;
	fma.rn.f64 	%fd2101, %fd2100, %fd2099, %fd2099;
	add.f64 	%fd2102, %fd2100, 0d3FF0000000000000;
	selp.f64 	%fd2103, %fd2101, %fd2099, %p200;
	selp.f64 	%fd2104, %fd2102, %fd2100, %p200;
	fma.rn.f64 	%fd2105, %fd2104, 0d3E381B4960FCF5C9, 0dBE8AF7049AE8A594;
	fma.rn.f64 	%fd2106, %fd2105, %fd2104, 0d3EB301D46D4B22F5;
	fma.rn.f64 	%fd2107, %fd2106, %fd2104, 0dBEB50272AEED0FC4;
	fma.rn.f64 	%fd2108, %fd2107, %fd2104, 0dBEF51CE1A40516F8;
	fma.rn.f64 	%fd2109, %fd2108, %fd2104, 0d3F20C8AA7419084C;
	fma.rn.f64 	%fd2110, %fd2109, %fd2104, 0dBF2C3650196BAD8A;
	fma.rn.f64 	%fd2111, %fd2110, %fd2104, 0dBF531711365A3E26;
	fma.rn.f64 	%fd2112, %fd2111, %fd2104, 0d3F7D919C52A7DF35;
	fma.rn.f64 	%fd2113, %fd2112, %fd2104, 0dBF83B4AF28386F4D;
	fma.rn.f64 	%fd2114, %fd2113, %fd2104, 0dBFA59AF103C37B4D;
	fma.rn.f64 	%fd2115, %fd2114, %fd2104, 0d3FC5512320B439EF;
	fma.rn.f64 	%fd2116, %fd2115, %fd2104, 0dBFA5815E8FA26F4F;
	fma.rn.f64 	%fd2117, %fd2116, %fd2104, 0dBFE4FCF4026AFA2B;
	fma.rn.f64 	%fd2118, %fd2117, %fd2104, 0d3FE2788CFC6FB619;
	fma.rn.f64 	%fd2119, %fd2118, %fd2104, 0d3FF0000000000000;
	mul.f64 	%fd2120, %fd2103, %fd2119;
	rcp.rn.f64 	%fd2552, %fd2120;
	bra.uni 	$L__BB8_154;
$L__BB8_147:
	setp.leu.f32 	%p190, %f13, 0fC0672000;
	@%p190 bra 	$L__BB8_152;
	{
	.reg .b32 %temp; 
	mov.b64 	{%r444, %temp}, %fd264;
	}
	add.s32 	%r445, %r115, 1048576;
	mov.b64 	%fd2016, {%r444, %r445};
	cvt.rni.f64.f64 	%fd2017, %fd2016;
	cvt.rzi.s64.f64 	%rd51, %fd2017;
	cvt.u32.u64 	%r446, %rd51;
	fma.rn.f64 	%fd2018, %fd2017, 0dBFE0000000000000, %fd264;
	mul.f64 	%fd2019, %fd2018, 0d3CA1A62633145C07;
	fma.rn.f64 	%fd2020, %fd2018, 0d400921FB54442D18, %fd2019;
	shl.b64 	%rd52, %rd51, 6;
	and.b64  	%rd53, %rd52, 64;
	mov.u64 	%rd54, __cudart_sin_cos_coeffs;
	add.s64 	%rd55, %rd54, %rd53;
	mul.rn.f64 	%fd2021, %fd2020, %fd2020;
	and.b64  	%rd56, %rd51, 1;
	setp.eq.b64 	%p192, %rd56, 1;
	selp.f64 	%fd2022, 0dBDA8FF8320FD8164, 0d3DE5DB65F9785EBA, %p192;
	ld.global.nc.v2.f64 	{%fd2023, %fd2024}, [%rd55];
	fma.rn.f64 	%fd2025, %fd2022, %fd2021, %fd2023;
	fma.rn.f64 	%fd2026, %fd2025, %fd2021, %fd2024;
	ld.global.nc.v2.f64 	{%fd2027, %fd2028}, [%rd55+16];
	fma.rn.f64 	%fd2029, %fd2026, %fd2021, %fd2027;
	fma.rn.f64 	%fd2030, %fd2029, %fd2021, %fd2028;
	ld.global.nc.v2.f64 	{%fd2031, %fd2032}, [%rd55+32];
	fma.rn.f64 	%fd2033, %fd2030, %fd2021, %fd2031;
	fma.rn.f64 	%fd2034, %fd2033, %fd2021, %fd2032;
	fma.rn.f64 	%fd2035, %fd2034, %fd2020, %fd2020;
	fma.rn.f64 	%fd2036, %fd2034, %fd2021, 0d3FF0000000000000;
	selp.f64 	%fd2037, %fd2036, %fd2035, %p192;
	and.b32  	%r447, %r446, 2;
	setp.eq.s32 	%p193, %r447, 0;
	mov.f64 	%fd2038, 0d0000000000000000;
	sub.f64 	%fd2039, %fd2038, %fd2037;
	selp.f64 	%fd2040, %fd2037, %fd2039, %p193;
	abs.f64 	%fd144, %fd264;
	rcp.approx.ftz.f64 	%fd2041, %fd144;
	neg.f64 	%fd2042, %fd144;
	fma.rn.f64 	%fd2043, %fd2042, %fd2041, 0d3FF0000000000000;
	fma.rn.f64 	%fd2044, %fd2043, %fd2043, %fd2043;
	fma.rn.f64 	%fd2045, %fd2044, %fd2041, %fd2041;
	fma.rn.f64 	%fd2046, %fd2045, 0dBF64BEE47C38A637, 0d3F73C25DA81303D5;
	fma.rn.f64 	%fd2047, %fd2046, %fd2045, 0dBF6B7C37A96CFC72;
	fma.rn.f64 	%fd2048, %fd2047, %fd2045, 0d3F35A85ABDE1E324;
	fma.rn.f64 	%fd2049, %fd2048, %fd2045, 0d3F4A8B28F07B3F05;
	fma.rn.f64 	%fd2050, %fd2049, %fd2045, 0dBF0A15D1D45A282F;
	fma.rn.f64 	%fd2051, %fd2050, %fd2045, 0dBF4367D3468CB5BE;
	fma.rn.f64 	%fd2052, %fd2051, %fd2045, 0d3F12471B0E9F1005;
	fma.rn.f64 	%fd2053, %fd2052, %fd2045, 0d3F49B1004744D5C4;
	fma.rn.f64 	%fd2054, %fd2053, %fd2045, 0dBF2E13CE69AB4B7F;
	fma.rn.f64 	%fd2055, %fd2054, %fd2045, 0dBF65F7268ECF8A01;
	fma.rn.f64 	%fd2056, %fd2055, %fd2045, 0d3F6C71C71C71ACE0;
	fma.rn.f64 	%fd2057, %fd2056, %fd2045, 0d3FB5555555555556;
	mul.f64 	%fd2058, %fd2045, %fd2057;
	fma.rn.f64 	%fd145, %fd2058, %fd2040, %fd2040;
	fma.rn.f64 	%fd2059, %fd144, 0d3FF71547652B82FE, 0d4338000000000000;
	{
	.reg .b32 %temp; 
	mov.b64 	{%r130, %temp}, %fd2059;
	}
	mov.f64 	%fd2060, 0dC338000000000000;
	add.rn.f64 	%fd2061, %fd2059, %fd2060;
	fma.rn.f64 	%fd2062, %fd2061, 0dBFE62E42FEFA39EF, %fd144;
	fma.rn.f64 	%fd2063, %fd2061, 0dBC7ABC9E3B39803F, %fd2062;
	fma.rn.f64 	%fd2064, %fd2063, 0d3E5ADE1569CE2BDF, 0d3E928AF3FCA213EA;
	fma.rn.f64 	%fd2065, %fd2064, %fd2063, 0d3EC71DEE62401315;
	fma.rn.f64 	%fd2066, %fd2065, %fd2063, 0d3EFA01997C89EB71;
	fma.rn.f64 	%fd2067, %fd2066, %fd2063, 0d3F2A01A014761F65;
	fma.rn.f64 	%fd2068, %fd2067, %fd2063, 0d3F56C16C1852B7AF;
	fma.rn.f64 	%fd2069, %fd2068, %fd2063, 0d3F81111111122322;
	fma.rn.f64 	%fd2070, %fd2069, %fd2063, 0d3FA55555555502A1;
	fma.rn.f64 	%fd2071, %fd2070, %fd2063, 0d3FC5555555555511;
	fma.rn.f64 	%fd2072, %fd2071, %fd2063, 0d3FE000000000000B;
	fma.rn.f64 	%fd2073, %fd2072, %fd2063, 0d3FF0000000000000;
	fma.rn.f64 	%fd2551, %fd2073, %fd2063, 0d3FF0000000000000;
	abs.s32 	%r448, %r130;
	setp.gt.s32 	%p194, %r448, 1022;
	@%p194 bra 	$L__BB8_150;
	shl.b32 	%r454, %r130, 20;
	add.s32 	%r689, %r454, 1072693248;
	bra.uni 	$L__BB8_151;
$L__BB8_150:
	add.s32 	%r449, %r130, 2046;
	shl.b32 	%r450, %r449, 19;
	and.b32  	%r451, %r450, -1048576;
	shl.b32 	%r452, %r449, 20;
	sub.s32 	%r689, %r452, %r451;
	mov.b32 	%r453, 0;
	mov.b64 	%fd2074, {%r453, %r451};
	mul.f64 	%fd2551, %fd2074, %fd2551;
$L__BB8_151:
	mov.b32 	%r455, 0;
	mov.b64 	%fd2075, {%r455, %r689};
	mul.f64 	%fd2076, %fd2551, %fd2075;
	mul.f64 	%fd2077, %fd2076, 0dBC9A6A0D6F814637;
	fma.rn.f64 	%fd2078, %fd2076, 0d3FF40D931FF62706, %fd2077;
	mul.f64 	%fd2079, %fd144, %fd145;
	div.rn.f64 	%fd2080, %fd2078, %fd2079;
	add.f64 	%fd2081, %fd144, 0dBFE0000000000000;
	setp.gtu.f32 	%p195, %f13, 0fC061E400;
	{
	.reg .b32 %temp; 
	mov.b64 	{%r456, %temp}, %fd2081;
	}
	{
	.reg .b32 %temp; 
	mov.b64 	{%temp, %r457}, %fd2081;
	}
	add.s32 	%r458, %r457, -1048576;
	mov.b64 	%fd2082, {%r456, %r458};
	selp.f64 	%fd2083, %fd2081, %fd2082, %p195;
	neg.f64 	%fd2084, %fd2083;
	{ // callseq 49, 0
	.param .b64 param0;
	st.param.f64 	[param0], %fd144;
	.param .b64 param1;
	st.param.f64 	[param1], %fd2084;
	.param .b64 retval0;
	call.uni (retval0), 
	__internal_accurate_pow, 
	(
	param0, 
	param1
	);
	ld.param.f64 	%fd2085, [retval0];
	} // callseq 49
	setp.le.f32 	%p196, %f13, 0fC061E400;
	mul.f64 	%fd2087, %fd2085, %fd2080;
	selp.f64 	%fd2088, %fd2087, %fd2080, %p196;
	mul.f64 	%fd2552, %fd2085, %fd2088;
	bra.uni 	$L__BB8_154;
$L__BB8_152:
	cvt.rmi.f64.f64 	%fd2011, %fd264;
	mul.f64 	%fd2012, %fd2011, 0d3FE0000000000000;
	cvt.rmi.f64.f64 	%fd2013, %fd2012;
	add.f64 	%fd2014, %fd2013, %fd2013;
	sub.f64 	%fd2015, %fd2011, %fd2014;
	setp.eq.f64 	%p191, %fd2015, 0d3FF0000000000000;
	selp.f64 	%fd2552, 0d8000000000000000, 0d0000000000000000, %p191;
	bra.uni 	$L__BB8_154;
$L__BB8_153:
	add.f64 	%fd2552, %fd264, %fd264;
$L__BB8_154:
	mul.f64 	%fd153, %fd131, %fd2552;
	add.f64 	%fd2121, %fd262, %fd263;
	add.f64 	%fd154, %fd2121, %fd264;
	{
	.reg .b32 %temp; 
	mov.b64 	{%temp, %r134}, %fd154;
	}
	mov.b32 	%f15, %r134;
	setp.ltu.f64 	%p201, %fd154, 0d0000000000000000;
	@%p201 bra 	$L__BB8_165;
	setp.geu.f32 	%p202, %f15, 0f40100000;
	@%p202 bra 	$L__BB8_157;
	setp.ge.f32 	%p209, %f15, 0f400C0000;
	add.f64 	%fd2243, %fd154, 0dBFF0000000000000;
	selp.f64 	%fd2244, %fd2243, 0d3FF0000000000000, %p209;
	selp.f64 	%fd2245, %fd2243, %fd154, %p209;
	setp.ge.f32 	%p210, %f15, 0f40040000;
	neg.f64 	%fd2246, %fd2244;
	fma.rn.f64 	%fd2247, %fd2245, %fd2244, %fd2246;
	add.f64 	%fd2248, %fd2245, 0dBFF0000000000000;
	selp.f64 	%fd2249, %fd2247, %fd2244, %p210;
	selp.f64 	%fd2250, %fd2248, %fd2245, %p210;
	setp.ge.f32 	%p211, %f15, 0f3FF80000;
	neg.f64 	%fd2251, %fd2249;
	fma.rn.f64 	%fd2252, %fd2250, %fd2249, %fd2251;
	add.f64 	%fd2253, %fd2250, 0dBFF0000000000000;
	selp.f64 	%fd2254, %fd2252, %fd2249, %p211;
	selp.f64 	%fd2255, %fd2253, %fd2250, %p211;
	setp.ge.f32 	%p212, %f15, 0f3FE00000;
	add.f64 	%fd2256, %fd2255, 0dBFF0000000000000;
	selp.f64 	%fd2257, %fd2256, %fd2255, %p212;
	fma.rn.f64 	%fd2258, %fd2257, 0d3E381B4960FCF5C9, 0dBE8AF7049AE8A594;
	fma.rn.f64 	%fd2259, %fd2258, %fd2257, 0d3EB301D46D4B22F5;
	fma.rn.f64 	%fd2260, %fd2259, %fd2257, 0dBEB50272AEED0FC4;
	fma.rn.f64 	%fd2261, %fd2260, %fd2257, 0dBEF51CE1A40516F8;
	fma.rn.f64 	%fd2262, %fd2261, %fd2257, 0d3F20C8AA7419084C;
	fma.rn.f64 	%fd2263, %fd2262, %fd2257, 0dBF2C3650196BAD8A;
	fma.rn.f64 	%fd2264, %fd2263, %fd2257, 0dBF531711365A3E26;
	fma.rn.f64 	%fd2265, %fd2264, %fd2257, 0d3F7D919C52A7DF35;
	fma.rn.f64 	%fd2266, %fd2265, %fd2257, 0dBF83B4AF28386F4D;
	fma.rn.f64 	%fd2267, %fd2266, %fd2257, 0dBFA59AF103C37B4D;
	fma.rn.f64 	%fd2268, %fd2267, %fd2257, 0d3FC5512320B439EF;
	fma.rn.f64 	%fd2269, %fd2268, %fd2257, 0dBFA5815E8FA26F4F;
	fma.rn.f64 	%fd2270, %fd2269, %fd2257, 0dBFE4FCF4026AFA2B;
	fma.rn.f64 	%fd2271, %fd2270, %fd2257, 0d3FE2788CFC6FB619;
	fma.rn.f64 	%fd2272, %fd2271, %fd2257, 0d3FF0000000000000;
	mul.f64 	%fd2273, %fd154, %fd2272;
	selp.f64 	%fd2274, %fd2272, %fd2273, %p212;
	div.rn.f64 	%fd2556, %fd2254, %fd2274;
	bra.uni 	$L__BB8_176;
$L__BB8_157:
	{
	.reg .b32 %temp; 
	mov.b64 	{%r690, %temp}, %fd154;
	}
	shr.u32 	%r692, %r134, 20;
	setp.gt.u32 	%p203, %r134, 1048575;
	@%p203 bra 	$L__BB8_159;
	mul.f64 	%fd2122, %fd154, 0d4350000000000000;
	{
	.reg .b32 %temp; 
	mov.b64 	{%temp, %r134}, %fd2122;
	}
	{
	.reg .b32 %temp; 
	mov.b64 	{%r690, %temp}, %fd2122;
	}
	shr.u32 	%r459, %r134, 20;
	add.s32 	%r692, %r459, -54;
$L__BB8_159:
	add.s32 	%r693, %r692, -1023;
	and.b32  	%r460, %r134, -2146435073;
	or.b32  	%r461, %r460, 1072693248;
	mov.b64 	%fd2553, {%r690, %r461};
	setp.lt.u32 	%p204, %r461, 1073127583;
	@%p204 bra 	$L__BB8_161;
	{
	.reg .b32 %temp; 
	mov.b64 	{%r462, %temp}, %fd2553;
	}
	{
	.reg .b32 %temp; 
	mov.b64 	{%temp, %r463}, %fd2553;
	}
	add.s32 	%r464, %r463, -1048576;
	mov.b64 	%fd2553, {%r462, %r464};
	add.s32 	%r693, %r692, -1022;
$L__BB8_161:
	add.f64 	%fd2123, %fd2553, 0dBFF0000000000000;
	add.f64 	%fd2124, %fd2553, 0d3FF0000000000000;
	rcp.approx.ftz.f64 	%fd2125, %fd2124;
	neg.f64 	%fd2126, %fd2124;
	fma.rn.f64 	%fd2127, %fd2126, %fd2125, 0d3FF0000000000000;
	fma.rn.f64 	%fd2128, %fd2127, %fd2127, %fd2127;
	fma.rn.f64 	%fd2129, %fd2128, %fd2125, %fd2125;
	mul.f64 	%fd2130, %fd2123, %fd2129;
	fma.rn.f64 	%fd2131, %fd2123, %fd2129, %fd2130;
	mul.f64 	%fd2132, %fd2131, %fd2131;
	fma.rn.f64 	%fd2133, %fd2132, 0d3EB0F5FF7D2CAFE2, 0d3ED0F5D241AD3B5A;
	fma.rn.f64 	%fd2134, %fd2133, %fd2132, 0d3EF3B20A75488A3F;
	fma.rn.f64 	%fd2135, %fd2134, %fd2132, 0d3F1745CDE4FAECD5;
	fma.rn.f64 	%fd2136, %fd2135, %fd2132, 0d3F3C71C7258A578B;
	fma.rn.f64 	%fd2137, %fd2136, %fd2132, 0d3F6249249242B910;
	fma.rn.f64 	%fd2138, %fd2137, %fd2132, 0d3F89999999999DFB;
	sub.f64 	%fd2139, %fd2123, %fd2131;
	add.f64 	%fd2140, %fd2139, %fd2139;
	neg.f64 	%fd2141, %fd2131;
	fma.rn.f64 	%fd2142, %fd2141, %fd2123, %fd2140;
	mul.f64 	%fd2143, %fd2129, %fd2142;
	fma.rn.f64 	%fd2144, %fd2132, %fd2138, 0d3FB5555555555555;
	mov.f64 	%fd2145, 0d3FB5555555555555;
	sub.f64 	%fd2146, %fd2145, %fd2144;
	fma.rn.f64 	%fd2147, %fd2132, %fd2138, %fd2146;
	add.f64 	%fd2148, %fd2147, 0dBC46A4CB00B9E7B0;
	add.f64 	%fd2149, %fd2144, %fd2148;
	sub.f64 	%fd2150, %fd2144, %fd2149;
	add.f64 	%fd2151, %fd2148, %fd2150;
	mul.rn.f64 	%fd2152, %fd2131, %fd2131;
	neg.f64 	%fd2153, %fd2152;
	fma.rn.f64 	%fd2154, %fd2131, %fd2131, %fd2153;
	{
	.reg .b32 %temp; 
	mov.b64 	{%r465, %temp}, %fd2143;
	}
	{
	.reg .b32 %temp; 
	mov.b64 	{%temp, %r466}, %fd2143;
	}
	add.s32 	%r467, %r466, 1048576;
	mov.b64 	%fd2155, {%r465, %r467};
	fma.rn.f64 	%fd2156, %fd2131, %fd2155, %fd2154;
	mul.rn.f64 	%fd2157, %fd2152, %fd2131;
	neg.f64 	%fd2158, %fd2157;
	fma.rn.f64 	%fd2159, %fd2152, %fd2131, %fd2158;
	fma.rn.f64 	%fd2160, %fd2152, %fd2143, %fd2159;
	fma.rn.f64 	%fd2161, %fd2156, %fd2131, %fd2160;
	mul.rn.f64 	%fd2162, %fd2149, %fd2157;
	neg.f64 	%fd2163, %fd2162;
	fma.rn.f64 	%fd2164, %fd2149, %fd2157, %fd2163;
	fma.rn.f64 	%fd2165, %fd2149, %fd2161, %fd2164;
	fma.rn.f64 	%fd2166, %fd2151, %fd2157, %fd2165;
	add.f64 	%fd2167, %fd2162, %fd2166;
	sub.f64 	%fd2168, %fd2162, %fd2167;
	add.f64 	%fd2169, %fd2166, %fd2168;
	add.f64 	%fd2170, %fd2131, %fd2167;
	sub.f64 	%fd2171, %fd2131, %fd2170;
	add.f64 	%fd2172, %fd2167, %fd2171;
	add.f64 	%fd2173, %fd2169, %fd2172;
	add.f64 	%fd2174, %fd2143, %fd2173;
	add.f64 	%fd2175, %fd2170, %fd2174;
	sub.f64 	%fd2176, %fd2170, %fd2175;
	add.f64 	%fd2177, %fd2174, %fd2176;
	xor.b32  	%r468, %r693, -2147483648;
	mov.b32 	%r469, 1127219200;
	mov.b64 	%fd2178, {%r468, %r469};
	mov.b32 	%r470, -2147483648;
	mov.b64 	%fd2179, {%r470, %r469};
	sub.f64 	%fd2180, %fd2178, %fd2179;
	fma.rn.f64 	%fd2181, %fd2180, 0d3FE62E42FEFA39EF, %fd2175;
	fma.rn.f64 	%fd2182, %fd2180, 0dBFE62E42FEFA39EF, %fd2181;
	sub.f64 	%fd2183, %fd2182, %fd2175;
	sub.f64 	%fd2184, %fd2177, %fd2183;
	fma.rn.f64 	%fd2185, %fd2180, 0d3C7ABC9E3B39803F, %fd2184;
	add.f64 	%fd2186, %fd2181, %fd2185;
	sub.f64 	%fd2187, %fd2181, %fd2186;
	add.f64 	%fd2188, %fd2185, %fd2187;
	add.f64 	%fd2189, %fd154, 0dBFE0000000000000;
	mul.rn.f64 	%fd2190, %fd2186, %fd2189;
	neg.f64 	%fd2191, %fd2190;
	fma.rn.f64 	%fd2192, %fd2186, %fd2189, %fd2191;
	fma.rn.f64 	%fd2193, %fd2188, %fd2189, %fd2192;
	add.f64 	%fd2194, %fd2190, %fd2193;
	sub.f64 	%fd2195, %fd2190, %fd2194;
	add.f64 	%fd2196, %fd2193, %fd2195;
	sub.f64 	%fd2197, %fd2194, %fd154;
	sub.f64 	%fd2198, %fd2194, %fd2197;
	sub.f64 	%fd2199, %fd2198, %fd154;
	add.f64 	%fd2200, %fd2196, %fd2199;
	add.f64 	%fd159, %fd2197, %fd2200;
	sub.f64 	%fd2201, %fd2197, %fd159;
	add.f64 	%fd160, %fd2200, %fd2201;
	fma.rn.f64 	%fd2202, %fd159, 0d3FF71547652B82FE, 0d4338000000000000;
	{
	.reg .b32 %temp; 
	mov.b64 	{%r146, %temp}, %fd2202;
	}
	mov.f64 	%fd2203, 0dC338000000000000;
	add.rn.f64 	%fd2204, %fd2202, %fd2203;
	fma.rn.f64 	%fd2205, %fd2204, 0dBFE62E42FEFA39EF, %fd159;
	fma.rn.f64 	%fd2206, %fd2204, 0dBC7ABC9E3B39803F, %fd2205;
	fma.rn.f64 	%fd2207, %fd2206, 0d3E5ADE1569CE2BDF, 0d3E928AF3FCA213EA;
	fma.rn.f64 	%fd2208, %fd2207, %fd2206, 0d3EC71DEE62401315;
	fma.rn.f64 	%fd2209, %fd2208, %fd2206, 0d3EFA01997C89EB71;
	fma.rn.f64 	%fd2210, %fd2209, %fd2206, 0d3F2A01A014761F65;
	fma.rn.f64 	%fd2211, %fd2210, %fd2206, 0d3F56C16C1852B7AF;
	fma.rn.f64 	%fd2212, %fd2211, %fd2206, 0d3F81111111122322;
	fma.rn.f64 	%fd2213, %fd2212, %fd2206, 0d3FA55555555502A1;
	fma.rn.f64 	%fd2214, %fd2213, %fd2206, 0d3FC5555555555511;
	fma.rn.f64 	%fd2215, %fd2214, %fd2206, 0d3FE000000000000B;
	fma.rn.f64 	%fd2216, %fd2215, %fd2206, 0d3FF0000000000000;
	fma.rn.f64 	%fd2217, %fd2216, %fd2206, 0d3FF0000000000000;
	{
	.reg .b32 %temp; 
	mov.b64 	{%r147, %temp}, %fd2217;
	}
	{
	.reg .b32 %temp; 
	mov.b64 	{%temp, %r148}, %fd2217;
	}
	shl.b32 	%r471, %r146, 20;
	add.s32 	%r472, %r471, %r148;
	mov.b64 	%fd2554, {%r147, %r472};
	{
	.reg .b32 %temp; 
	mov.b64 	{%temp, %r473}, %fd159;
	}
	mov.b32 	%f24, %r473;
	abs.f32 	%f16, %f24;
	setp.lt.f32 	%p205, %f16, 0f4086232B;
	@%p205 bra 	$L__BB8_164;
	setp.lt.f64 	%p206, %fd159, 0d0000000000000000;
	add.f64 	%fd2218, %fd159, 0d7FF0000000000000;
	selp.f64 	%fd2554, 0d0000000000000000, %fd2218, %p206;
	setp.geu.f32 	%p207, %f16, 0f40874800;
	@%p207 bra 	$L__BB8_164;
	shr.u32 	%r474, %r146, 31;
	add.s32 	%r475, %r146, %r474;
	shr.s32 	%r476, %r475, 1;
	shl.b32 	%r477, %r476, 20;
	add.s32 	%r478, %r148, %r477;
	mov.b64 	%fd2219, {%r147, %r478};
	sub.s32 	%r479, %r146, %r476;
	shl.b32 	%r480, %r479, 20;
	add.s32 	%r481, %r480, 1072693248;
	mov.b32 	%r482, 0;
	mov.b64 	%fd2220, {%r482, %r481};
	mul.f64 	%fd2554, %fd2220, %fd2219;
$L__BB8_164:
	fma.rn.f64 	%fd2221, %fd160, %fd2554, %fd2554;
	mul.f64 	%fd2222, %fd2221, 0dBCAA6A0D6F814637;
	fma.rn.f64 	%fd2223, %fd2221, 0d40040D931FF62706, %fd2222;
	rcp.approx.ftz.f64 	%fd2224, %fd154;
	neg.f64 	%fd2225, %fd154;
	fma.rn.f64 	%fd2226, %fd2225, %fd2224, 0d3FF0000000000000;
	fma.rn.f64 	%fd2227, %fd2226, %fd2226, %fd2226;
	fma.rn.f64 	%fd2228, %fd2227, %fd2224, %fd2224;
	fma.rn.f64 	%fd2229, %fd2228, 0dBF64BEE47C38A637, 0d3F73C25DA81303D5;
	fma.rn.f64 	%fd2230, %fd2229, %fd2228, 0dBF6B7C37A96CFC72;
	fma.rn.f64 	%fd2231, %fd2230, %fd2228, 0d3F35A85ABDE1E324;
	fma.rn.f64 	%fd2232, %fd2231, %fd2228, 0d3F4A8B28F07B3F05;
	fma.rn.f64 	%fd2233, %fd2232, %fd2228, 0dBF0A15D1D45A282F;
	fma.rn.f64 	%fd2234, %fd2233, %fd2228, 0dBF4367D3468CB5BE;
	fma.rn.f64 	%fd2235, %fd2234, %fd2228, 0d3F12471B0E9F1005;
	fma.rn.f64 	%fd2236, %fd2235, %fd2228, 0d3F49B1004744D5C4;
	fma.rn.f64 	%fd2237, %fd2236, %fd2228, 0dBF2E13CE69AB4B7F;
	fma.rn.f64 	%fd2238, %fd2237, %fd2228, 0dBF65F7268ECF8A01;
	fma.rn.f64 	%fd2239, %fd2238, %fd2228, 0d3F6C71C71C71ACE0;
	fma.rn.f64 	%fd2240, %fd2239, %fd2228, 0d3FB5555555555556;
	mul.f64 	%fd2241, %fd2228, %fd2240;
	fma.rn.f64 	%fd2242, %fd2241, %fd2223, %fd2223;
	setp.ge.f64 	%p208, %fd154, 0d406573FAE561F648;
	selp.f64 	%fd2556, 0d7FF0000000000000, %fd2242, %p208;
	bra.uni 	$L__BB8_176;
$L__BB8_165:
	setp.geu.f64 	%p213, %fd154, 0d0000000000000000;
	@%p213 bra 	$L__BB8_175;
	cvt.rzi.f64.f64 	%fd2276, %fd154;
	setp.eq.f64 	%p214, %fd154, %fd2276;
	mov.f64 	%fd2556, 0dFFF8000000000000;
	@%p214 bra 	$L__BB8_176;
	setp.leu.f32 	%p215, %f15, 0fC0100000;
	@%p215 bra 	$L__BB8_169;
	setp.le.f32 	%p223, %f15, 0fC00C0000;
	fma.rn.f64 	%fd2355, %fd154, %fd154, %fd154;
	add.f64 	%fd2356, %fd154, 0d3FF0000000000000;
	selp.f64 	%fd2357, %fd2355, %fd154, %p223;
	selp.f64 	%fd2358, %fd2356, %fd154, %p223;
	setp.le.f32 	%p224, %f15, 0fC0040000;
	fma.rn.f64 	%fd2359, %fd2358, %fd2357, %fd2357;
	add.f64 	%fd2360, %fd2358, 0d3FF0000000000000;
	selp.f64 	%fd2361, %fd2359, %fd2357, %p224;
	selp.f64 	%fd2362, %fd2360, %fd2358, %p224;
	setp.le.f32 	%p225, %f15, 0fBFF80000;
	fma.rn.f64 	%fd2363, %fd2362, %fd2361, %fd2361;
	add.f64 	%fd2364, %fd2362, 0d3FF0000000000000;
	selp.f64 	%fd2365, %fd2363, %fd2361, %p225;
	selp.f64 	%fd2366, %fd2364, %fd2362, %p225;
	setp.le.f32 	%p226, %f15, 0fBFE00000;
	fma.rn.f64 	%fd2367, %fd2366, %fd2365, %fd2365;
	add.f64 	%fd2368, %fd2366, 0d3FF0000000000000;
	selp.f64 	%fd2369, %fd2367, %fd2365, %p226;
	selp.f64 	%fd2370, %fd2368, %fd2366, %p226;
	fma.rn.f64 	%fd2371, %fd2370, 0d3E381B4960FCF5C9, 0dBE8AF7049AE8A594;
	fma.rn.f64 	%fd2372, %fd2371, %fd2370, 0d3EB301D46D4B22F5;
	fma.rn.f64 	%fd2373, %fd2372, %fd2370, 0dBEB50272AEED0FC4;
	fma.rn.f64 	%fd2374, %fd2373, %fd2370, 0dBEF51CE1A40516F8;
	fma.rn.f64 	%fd2375, %fd2374, %fd2370, 0d3F20C8AA7419084C;
	fma.rn.f64 	%fd2376, %fd2375, %fd2370, 0dBF2C3650196BAD8A;
	fma.rn.f64 	%fd2377, %fd2376, %fd2370, 0dBF531711365A3E26;
	fma.rn.f64 	%fd2378, %fd2377, %fd2370, 0d3F7D919C52A7DF35;
	fma.rn.f64 	%fd2379, %fd2378, %fd2370, 0dBF83B4AF28386F4D;
	fma.rn.f64 	%fd2380, %fd2379, %fd2370, 0dBFA59AF103C37B4D;
	fma.rn.f64 	%fd2381, %fd2380, %fd2370, 0d3FC5512320B439EF;
	fma.rn.f64 	%fd2382, %fd2381, %fd2370, 0dBFA5815E8FA26F4F;
	fma.rn.f64 	%fd2383, %fd2382, %fd2370, 0dBFE4FCF4026AFA2B;
	fma.rn.f64 	%fd2384, %fd2383, %fd2370, 0d3FE2788CFC6FB619;
	fma.rn.f64 	%fd2385, %fd2384, %fd2370, 0d3FF0000000000000;
	mul.f64 	%fd2386, %fd2369, %fd2385;
	rcp.rn.f64 	%fd2556, %fd2386;
	bra.uni 	$L__BB8_176;
$L__BB8_169:
	setp.leu.f32 	%p216, %f15, 0fC0672000;
	@%p216 bra 	$L__BB8_174;
	{
	.reg .b32 %temp; 
	mov.b64 	{%r483, %temp}, %fd154;
	}
	add.s32 	%r484, %r134, 1048576;
	mov.b64 	%fd2282, {%r483, %r484};
	cvt.rni.f64.f64 	%fd2283, %fd2282;
	cvt.rzi.s64.f64 	%rd57, %fd2283;
	cvt.u32.u64 	%r485, %rd57;
	fma.rn.f64 	%fd2284, %fd2283, 0dBFE0000000000000, %fd154;
	mul.f64 	%fd2285, %fd2284, 0d3CA1A62633145C07;
	fma.rn.f64 	%fd2286, %fd2284, 0d400921FB54442D18, %fd2285;
	shl.b64 	%rd58, %rd57, 6;
	and.b64  	%rd59, %rd58, 64;
	mov.u64 	%rd60, __cudart_sin_cos_coeffs;
	add.s64 	%rd61, %rd60, %rd59;
	mul.rn.f64 	%fd2287, %fd2286, %fd2286;
	and.b64  	%rd62, %rd57, 1;
	setp.eq.b64 	%p218, %rd62, 1;
	selp.f64 	%fd2288, 0dBDA8FF8320FD8164, 0d3DE5DB65F9785EBA, %p218;
	ld.global.nc.v2.f64 	{%fd2289, %fd2290}, [%rd61];
	fma.rn.f64 	%fd2291, %fd2288, %fd2287, %fd2289;
	fma.rn.f64 	%fd2292, %fd2291, %fd2287, %fd2290;
	ld.global.nc.v2.f64 	{%fd2293, %fd2294}, [%rd61+16];
	fma.rn.f64 	%fd2295, %fd2292, %fd2287, %fd2293;
	fma.rn.f64 	%fd2296, %fd2295, %fd2287, %fd2294;
	ld.global.nc.v2.f64 	{%fd2297, %fd2298}, [%rd61+32];
	fma.rn.f64 	%fd2299, %fd2296, %fd2287, %fd2297;
	fma.rn.f64 	%fd2300, %fd2299, %fd2287, %fd2298;
	fma.rn.f64 	%fd2301, %fd2300, %fd2286, %fd2286;
	fma.rn.f64 	%fd2302, %fd2300, %fd2287, 0d3FF0000000000000;
	selp.f64 	%fd2303, %fd2302, %fd2301, %p218;
	and.b32  	%r486, %r485, 2;
	setp.eq.s32 	%p219, %r486, 0;
	mov.f64 	%fd2304, 0d0000000000000000;
	sub.f64 	%fd2305, %fd2304, %fd2303;
	selp.f64 	%fd2306, %fd2303, %fd2305, %p219;
	abs.f64 	%fd167, %fd154;
	rcp.approx.ftz.f64 	%fd2307, %fd167;
	neg.f64 	%fd2308, %fd167;
	fma.rn.f64 	%fd2309, %fd2308, %fd2307, 0d3FF0000000000000;
	fma.rn.f64 	%fd2310, %fd2309, %fd2309, %fd2309;
	fma.rn.f64 	%fd2311, %fd2310, %fd2307, %fd2307;
	fma.rn.f64 	%fd2312, %fd2311, 0dBF64BEE47C38A637, 0d3F73C25DA81303D5;
	fma.rn.f64 	%fd2313, %fd2312, %fd2311, 0dBF6B7C37A96CFC72;
	fma.rn.f64 	%fd2314, %fd2313, %fd2311, 0d3F35A85ABDE1E324;
	fma.rn.f64 	%fd2315, %fd2314, %fd2311, 0d3F4A8B28F07B3F05;
	fma.rn.f64 	%fd2316, %fd2315, %fd2311, 0dBF0A15D1D45A282F;
	fma.rn.f64 	%fd2317, %fd2316, %fd2311, 0dBF4367D3468CB5BE;
	fma.rn.f64 	%fd2318, %fd2317, %fd2311, 0d3F12471B0E9F1005;
	fma.rn.f64 	%fd2319, %fd2318, %fd2311, 0d3F49B1004744D5C4;
	fma.rn.f64 	%fd2320, %fd2319, %fd2311, 0dBF2E13CE69AB4B7F;
	fma.rn.f64 	%fd2321, %fd2320, %fd2311, 0dBF65F7268ECF8A01;
	fma.rn.f64 	%fd2322, %fd2321, %fd2311, 0d3F6C71C71C71ACE0;
	fma.rn.f64 	%fd2323, %fd2322, %fd2311, 0d3FB5555555555556;
	mul.f64 	%fd2324, %fd2311, %fd2323;
	fma.rn.f64 	%fd168, %fd2324, %fd2306, %fd2306;
	fma.rn.f64 	%fd2325, %fd167, 0d3FF71547652B82FE, 0d4338000000000000;
	{
	.reg .b32 %temp; 
	mov.b64 	{%r149, %temp}, %fd2325;
	}
	mov.f64 	%fd2326, 0dC338000000000000;
	add.rn.f64 	%fd2327, %fd2325, %fd2326;
	fma.rn.f64 	%fd2328, %fd2327, 0dBFE62E42FEFA39EF, %fd167;
	fma.rn.f64 	%fd2329, %fd2327, 0dBC7ABC9E3B39803F, %fd2328;
	fma.rn.f64 	%fd2330, %fd2329, 0d3E5ADE1569CE2BDF, 0d3E928AF3FCA213EA;
	fma.rn.f64 	%fd2331, %fd2330, %fd2329, 0d3EC71DEE62401315;
	fma.rn.f64 	%fd2332, %fd2331, %fd2329, 0d3EFA01997C89EB71;
	fma.rn.f64 	%fd2333, %fd2332, %fd2329, 0d3F2A01A014761F65;
	fma.rn.f64 	%fd2334, %fd2333, %fd2329, 0d3F56C16C1852B7AF;
	fma.rn.f64 	%fd2335, %fd2334, %fd2329, 0d3F81111111122322;
	fma.rn.f64 	%fd2336, %fd2335, %fd2329, 0d3FA55555555502A1;
	fma.rn.f64 	%fd2337, %fd2336, %fd2329, 0d3FC5555555555511;
	fma.rn.f64 	%fd2338, %fd2337, %fd2329, 0d3FE000000000000B;
	fma.rn.f64 	%fd2339, %fd2338, %fd2329, 0d3FF0000000000000;
	fma.rn.f64 	%fd2555, %fd2339, %fd2329, 0d3FF0000000000000;
	abs.s32 	%r487, %r149;
	setp.gt.s32 	%p220, %r487, 1022;
	@%p220 bra 	$L__BB8_172;
	shl.b32 	%r493, %r149, 20;
	add.s32 	%r694, %r493, 1072693248;
	bra.uni 	$L__BB8_173;
$L__BB8_172:
	add.s32 	%r488, %r149, 2046;
	shl.b32 	%r489, %r488, 19;
	and.b32  	%r490, %r489, -1048576;
	shl.b32 	%r491, %r488, 20;
	sub.s32 	%r694, %r491, %r490;
	mov.b32 	%r492, 0;
	mov.b64 	%fd2340, {%r492, %r490};
	mul.f64 	%fd2555, %fd2340, %fd2555;
$L__BB8_173:
	mov.b32 	%r494, 0;
	mov.b64 	%fd2341, {%r494, %r694};
	mul.f64 	%fd2342, %fd2555, %fd2341;
	mul.f64 	%fd2343, %fd2342, 0dBC9A6A0D6F814637;
	fma.rn.f64 	%fd2344, %fd2342, 0d3FF40D931FF62706, %fd2343;
	mul.f64 	%fd2345, %fd167, %fd168;
	div.rn.f64 	%fd2346, %fd2344, %fd2345;
	add.f64 	%fd2347, %fd167, 0dBFE0000000000000;
	setp.gtu.f32 	%p221, %f15, 0fC061E400;
	{
	.reg .b32 %temp; 
	mov.b64 	{%r495, %temp}, %fd2347;
	}
	{
	.reg .b32 %temp; 
	mov.b64 	{%temp, %r496}, %fd2347;
	}
	add.s32 	%r497, %r496, -1048576;
	mov.b64 	%fd2348, {%r495, %r497};
	selp.f64 	%fd2349, %fd2347, %fd2348, %p221;
	neg.f64 	%fd2350, %fd2349;
	{ // callseq 50, 0
	.param .b64 param0;
	st.param.f64 	[param0], %fd167;
	.param .b64 param1;
	st.param.f64 	[param1], %fd2350;
	.param .b64 retval0;
	call.uni (retval0), 
	__internal_accurate_pow, 
	(
	param0, 
	param1
	);
	ld.param.f64 	%fd2351, [retval0];
	} // callseq 50
	setp.le.f32 	%p222, %f15, 0fC061E400;
	mul.f64 	%fd2353, %fd2351, %fd2346;
	selp.f64 	%fd2354, %fd2353, %fd2346, %p222;
	mul.f64 	%fd2556, %fd2351, %fd2354;
	bra.uni 	$L__BB8_176;
$L__BB8_174:
	cvt.rmi.f64.f64 	%fd2277, %fd154;
	mul.f64 	%fd2278, %fd2277, 0d3FE0000000000000;
	cvt.rmi.f64.f64 	%fd2279, %fd2278;
	add.f64 	%fd2280, %fd2279, %fd2279;
	sub.f64 	%fd2281, %fd2277, %fd2280;
	setp.eq.f64 	%p217, %fd2281, 0d3FF0000000000000;
	selp.f64 	%fd2556, 0d8000000000000000, 0d0000000000000000, %p217;
	bra.uni 	$L__BB8_176;
$L__BB8_175:
	add.f64 	%fd2556, %fd154, %fd154;
$L__BB8_176:
	div.rn.f64 	%fd176, %fd153, %fd2556;
	mov.u32 	%r498, %tid.x;
	mov.u32 	%r499, %ctaid.x;
	mov.u32 	%r500, %ntid.x;
	mad.lo.s32 	%r153, %r499, %r500, %r498;
	setp.gt.s32 	%p227, %r153, 99;
	@%p227 bra 	$L__BB8_252;
	cvta.to.global.u64 	%rd63, %rd10;
	mul.wide.s32 	%rd64, %r153, 8;
	add.s64 	%rd1, %rd63, %rd64;
	ld.global.f64 	%fd177, [%rd1];
	add.f64 	%fd178, %fd259, 0dBFF0000000000000;
	{
	.reg .b32 %temp; 
	mov.b64 	{%temp, %r154}, %fd177;
	}
	{
	.reg .b32 %temp; 
	mov.b64 	{%temp, %r155}, %fd178;
	}
	shr.u32 	%r501, %r155, 20;
	and.b32  	%r502, %r501, 2047;
	add.s32 	%r503, %r502, -1012;
	mov.b64 	%rd65, %fd178;
	shl.b64 	%rd2, %rd65, %r503;
	setp.eq.s64 	%p3, %rd2, -9223372036854775808;
	abs.f64 	%fd179, %fd177;
	setp.neu.f64 	%p228, %fd177, 0d0000000000000000;
	@%p228 bra 	$L__BB8_179;
	setp.eq.s64 	%p231, %rd2, -9223372036854775808;
	abs.f64 	%fd2394, %fd178;
	setp.neu.f64 	%p232, %fd2394, 0d3FE0000000000000;
	and.pred  	%p3, %p232, %p231;
	selp.b32 	%r504, %r154, 0, %p3;
	setp.lt.s32 	%p233, %r155, 0;
	or.b32  	%r505, %r504, 2146435072;
	selp.b32 	%r506, %r505, %r504, %p233;
	mov.b32 	%r507, 0;
	mov.b64 	%fd2558, {%r507, %r506};
	bra.uni 	$L__BB8_180;
$L__BB8_179:
	{ // callseq 51, 0
	.param .b64 param0;
	st.param.f64 	[param0], %fd179;
	.param .b64 param1;
	st.param.f64 	[param1], %fd178;
	.param .b64 retval0;
	call.uni (retval0), 
	__internal_accurate_pow, 
	(
	param0, 
	param1
	);
	ld.param.f64 	%fd2387, [retval0];
	} // callseq 51
	setp.lt.s32 	%p229, %r154, 0;
	cvt.rzi.f64.f64 	%fd2389, %fd178;
	setp.neu.f64 	%p230, %fd178, %fd2389;
	neg.f64 	%fd2390, %fd2387;
	selp.f64 	%fd2391, %fd2390, %fd2387, %p3;
	selp.f64 	%fd2392, %fd2391, %fd2387, %p229;
	selp.f64 	%fd2393, 0dFFF8000000000000, %fd2392, %p229;
	selp.f64 	%fd2558, %fd2393, %fd2392, %p230;
$L__BB8_180:
	add.f64 	%fd2395, %fd178, %fd177;
	{
	.reg .b32 %temp; 
	mov.b64 	{%temp, %r508}, %fd2395;
	}
	and.b32  	%r509, %r508, 2146435072;
	setp.ne.s32 	%p234, %r509, 2146435072;
	@%p234 bra 	$L__BB8_187;
	setp.num.f64 	%p235, %fd177, %fd178;
	@%p235 bra 	$L__BB8_183;
	add.rn.f64 	%fd2558, %fd177, %fd178;
	bra.uni 	$L__BB8_187;
$L__BB8_183:
	abs.f64 	%fd2396, %fd178;
	setp.neu.f64 	%p236, %fd2396, 0d7FF0000000000000;
	@%p236 bra 	$L__BB8_185;
	setp.gt.f64 	%p241, %fd179, 0d3FF0000000000000;
	selp.b32 	%r517, 2146435072, 0, %p241;
	setp.lt.s32 	%p242, %r155, 0;
	xor.b32  	%r518, %r517, 2146435072;
	selp.b32 	%r519, %r518, %r517, %p242;
	setp.eq.f64 	%p243, %fd177, 0dBFF0000000000000;
	selp.b32 	%r520, 1072693248, %r519, %p243;
	mov.b32 	%r521, 0;
	mov.b64 	%fd2558, {%r521, %r520};
	bra.uni 	$L__BB8_187;
$L__BB8_185:
	setp.neu.f64 	%p237, %fd179, 0d7FF0000000000000;
	@%p237 bra 	$L__BB8_187;
	setp.lt.s32 	%p238, %r154, 0;
	setp.lt.s32 	%p239, %r155, 0;
	selp.b32 	%r510, 0, 2146435072, %p239;
	and.b32  	%r511, %r155, 2147483647;
	setp.ne.s32 	%p240, %r511, 1071644672;
	or.b32  	%r512, %r510, -2147483648;
	selp.b32 	%r513, %r512, %r510, %p240;
	selp.b32 	%r514, %r513, %r510, %p3;
	selp.b32 	%r515, %r514, %r510, %p238;
	mov.b32 	%r516, 0;
	mov.b64 	%fd2558, {%r516, %r515};
$L__BB8_187:
	ld.param.u64 	%rd81, [_Z3dchddddddPdS_S_S_S__param_7];
	setp.eq.f64 	%p244, %fd177, 0d3FF0000000000000;
	setp.eq.f64 	%p245, %fd178, 0d0000000000000000;
	selp.f64 	%fd2397, 0d3FF0000000000000, %fd2558, %p244;
	selp.f64 	%fd187, 0d3FF0000000000000, %fd2397, %p245;
	cvta.to.global.u64 	%rd66, %rd81;
	mul.wide.s32 	%rd67, %r153, 8;
	add.s64 	%rd3, %rd66, %rd67;
	ld.global.f64 	%fd188, [%rd3];
	add.f64 	%fd189, %fd260, 0dBFF0000000000000;
	{
	.reg .b32 %temp; 
	mov.b64 	{%temp, %r156}, %fd188;
	}
	{
	.reg .b32 %temp; 
	mov.b64 	{%temp, %r157}, %fd189;
	}
	shr.u32 	%r522, %r157, 20;
	and.b32  	%r523, %r522, 2047;
	add.s32 	%r524, %r523, -1012;
	mov.b64 	%rd68, %fd189;
	shl.b64 	%rd4, %rd68, %r524;
	setp.eq.s64 	%p6, %rd4, -9223372036854775808;
	abs.f64 	%fd190, %fd188;
	setp.neu.f64 	%p246, %fd188, 0d0000000000000000;
	@%p246 bra 	$L__BB8_189;
	setp.eq.s64 	%p249, %rd4, -9223372036854775808;
	abs.f64 	%fd2405, %fd189;
	setp.neu.f64 	%p250, %fd2405, 0d3FE0000000000000;
	and.pred  	%p6, %p250, %p249;
	selp.b32 	%r525, %r156, 0, %p6;
	setp.lt.s32 	%p251, %r157, 0;
	or.b32  	%r526, %r525, 2146435072;
	selp.b32 	%r527, %r526, %r525, %p251;
	mov.b32 	%r528, 0;
	mov.b64 	%fd2560, {%r528, %r527};
	bra.uni 	$L__BB8_190;
$L__BB8_189:
	{ // callseq 52, 0
	.param .b64 param0;
	st.param.f64 	[param0], %fd190;
	.param .b64 param1;
	st.param.f64 	[param1], %fd189;
	.param .b64 retval0;
	call.uni (retval0), 
	__internal_accurate_pow, 
	(
	param0, 
	param1
	);
	ld.param.f64 	%fd2398, [retval0];
	} // callseq 52
	setp.lt.s32 	%p247, %r156, 0;
	cvt.rzi.f64.f64 	%fd2400, %fd189;
	setp.neu.f64 	%p248, %fd189, %fd2400;
	neg.f64 	%fd2401, %fd2398;
	selp.f64 	%fd2402, %fd2401, %fd2398, %p6;
	selp.f64 	%fd2403, %fd2402, %fd2398, %p247;
	selp.f64 	%fd2404, 0dFFF8000000000000, %fd2403, %p247;
	selp.f64 	%fd2560, %fd2404, %fd2403, %p248;
$L__BB8_190:
	add.f64 	%fd2406, %fd189, %fd188;
	{
	.reg .b32 %temp; 
	mov.b64 	{%temp, %r529}, %fd2406;
	}
	and.b32  	%r530, %r529, 2146435072;
	setp.ne.s32 	%p252, %r530, 2146435072;
	@%p252 bra 	$L__BB8_197;
	setp.num.f64 	%p253, %fd188, %fd189;
	@%p253 bra 	$L__BB8_193;
	add.rn.f64 	%fd2560, %fd188, %fd189;
	bra.uni 	$L__BB8_197;
$L__BB8_193:
	abs.f64 	%fd2407, %fd189;
	setp.neu.f64 	%p254, %fd2407, 0d7FF0000000000000;
	@%p254 bra 	$L__BB8_195;
	setp.gt.f64 	%p259, %fd190, 0d3FF0000000000000;
	selp.b32 	%r538, 2146435072, 0, %p259;
	setp.lt.s32 	%p260, %r157, 0;
	xor.b32  	%r539, %r538, 2146435072;
	selp.b32 	%r540, %r539, %r538, %p260;
	setp.eq.f64 	%p261, %fd188, 0dBFF0000000000000;
	selp.b32 	%r541, 1072693248, %r540, %p261;
	mov.b32 	%r542, 0;
	mov.b64 	%fd2560, {%r542, %r541};
	bra.uni 	$L__BB8_197;
$L__BB8_195:
	setp.neu.f64 	%p255, %fd190, 0d7FF0000000000000;
	@%p255 bra 	$L__BB8_197;
	setp.lt.s32 	%p256, %r156, 0;
	setp.lt.s32 	%p257, %r157, 0;
	selp.b32 	%r531, 0, 2146435072, %p257;
	and.b32  	%r532, %r157, 2147483647;
	setp.ne.s32 	%p258, %r532, 1071644672;
	or.b32  	%r533, %r531, -2147483648;
	selp.b32 	%r534, %r533, %r531, %p258;
	selp.b32 	%r535, %r534, %r531, %p6;
	selp.b32 	%r536, %r535, %r531, %p256;
	mov.b32 	%r537, 0;
	mov.b64 	%fd2560, {%r537, %r536};
$L__BB8_197:
	ld.param.u64 	%rd82, [_Z3dchddddddPdS_S_S_S__param_8];
	setp.eq.f64 	%p262, %fd188, 0d3FF0000000000000;
	setp.eq.f64 	%p263, %fd189, 0d0000000000000000;
	selp.f64 	%fd2408, 0d3FF0000000000000, %fd2560, %p262;
	selp.f64 	%fd2409, 0d3FF0000000000000, %fd2408, %p263;
	mul.f64 	%fd198, %fd187, %fd2409;
	cvta.to.global.u64 	%rd69, %rd82;
	mul.wide.s32 	%rd70, %r153, 8;
	add.s64 	%rd5, %rd69, %rd70;
	ld.global.f64 	%fd199, [%rd5];
	add.f64 	%fd200, %fd261, 0dBFF0000000000000;
	{
	.reg .b32 %temp; 
	mov.b64 	{%temp, %r158}, %fd199;
	}
	{
	.reg .b32 %temp; 
	mov.b64 	{%temp, %r159}, %fd200;
	}
	shr.u32 	%r543, %r159, 20;
	and.b32  	%r544, %r543, 2047;
	add.s32 	%r545, %r544, -1012;
	mov.b64 	%rd71, %fd200;
	shl.b64 	%rd6, %rd71, %r545;
	setp.eq.s64 	%p9, %rd6, -9223372036854775808;
	abs.f64 	%fd201, %fd199;
	setp.neu.f64 	%p264, %fd199, 0d0000000000000000;
	@%p264 bra 	$L__BB8_199;
	setp.eq.s64 	%p267, %rd6, -9223372036854775808;
	abs.f64 	%fd2417, %fd200;
	setp.neu.f64 	%p268, %fd2417, 0d3FE0000000000000;
	and.pred  	%p9, %p268, %p267;
	selp.b32 	%r546, %r158, 0, %p9;
	setp.lt.s32 	%p269, %r159, 0;
	or.b32  	%r547, %r546, 2146435072;
	selp.b32 	%r548, %r547, %r546, %p269;
	mov.b32 	%r549, 0;
	mov.b64 	%fd2562, {%r549, %r548};
	bra.uni 	$L__BB8_200;
$L__BB8_199:
	{ // callseq 53, 0
	.param .b64 param0;
	st.param.f64 	[param0], %fd201;
	.param .b64 param1;
	st.param.f64 	[param1], %fd200;
	.param .b64 retval0;
	call.uni (retval0), 
	__internal_accurate_pow, 
	(
	param0, 
	param1
	);
	ld.param.f64 	%fd2410, [retval0];
	} // callseq 53
	setp.lt.s32 	%p265, %r158, 0;
	cvt.rzi.f64.f64 	%fd2412, %fd200;
	setp.neu.f64 	%p266, %fd200, %fd2412;
	neg.f64 	%fd2413, %fd2410;
	selp.f64 	%fd2414, %fd2413, %fd2410, %p9;
	selp.f64 	%fd2415, %fd2414, %fd2410, %p265;
	selp.f64 	%fd2416, 0dFFF8000000000000, %fd2415, %p265;
	selp.f64 	%fd2562, %fd2416, %fd2415, %p266;
$L__BB8_200:
	add.f64 	%fd2418, %fd200, %fd199;
	{
	.reg .b32 %temp; 
	mov.b64 	{%temp, %r550}, %fd2418;
	}
	and.b32  	%r551, %r550, 2146435072;
	setp.ne.s32 	%p270, %r551, 2146435072;
	@%p270 bra 	$L__BB8_207;
	setp.num.f64 	%p271, %fd199, %fd200;
	@%p271 bra 	$L__BB8_203;
	add.rn.f64 	%fd2562, %fd199, %fd200;
	bra.uni 	$L__BB8_207;
$L__BB8_203:
	abs.f64 	%fd2419, %fd200;
	setp.neu.f64 	%p272, %fd2419, 0d7FF0000000000000;
	@%p272 bra 	$L__BB8_205;
	setp.gt.f64 	%p277, %fd201, 0d3FF0000000000000;
	selp.b32 	%r559, 2146435072, 0, %p277;
	setp.lt.s32 	%p278, %r159, 0;
	xor.b32  	%r560, %r559, 2146435072;
	selp.b32 	%r561, %r560, %r559, %p278;
	setp.eq.f64 	%p279, %fd199, 0dBFF0000000000000;
	selp.b32 	%r562, 1072693248, %r561, %p279;
	mov.b32 	%r563, 0;
	mov.b64 	%fd2562, {%r563, %r562};
	bra.uni 	$L__BB8_207;
$L__BB8_205:
	setp.neu.f64 	%p273, %fd201, 0d7FF0000000000000;
	@%p273 bra 	$L__BB8_207;
	setp.lt.s32 	%p274, %r158, 0;
	setp.lt.s32 	%p275, %r159, 0;
	selp.b32 	%r552, 0, 2146435072, %p275;
	and.b32  	%r553, %r159, 2147483647;
	setp.ne.s32 	%p276, %r553, 1071644672;
	or.b32  	%r554, %r552, -2147483648;
	selp.b32 	%r555, %r554, %r552, %p276;
	selp.b32 	%r556, %r555, %r552, %p9;
	selp.b32 	%r557, %r556, %r552, %p274;
	mov.b32 	%r558, 0;
	mov.b64 	%fd2562, {%r558, %r557};
$L__BB8_207:
	setp.eq.f64 	%p280, %fd199, 0d3FF0000000000000;
	setp.eq.f64 	%p281, %fd200, 0d0000000000000000;
	selp.f64 	%fd2420, 0d3FF0000000000000, %fd2562, %p280;
	selp.f64 	%fd2421, 0d3FF0000000000000, %fd2420, %p281;
	mul.f64 	%fd2422, %fd198, %fd2421;
	div.rn.f64 	%fd2563, %fd2422, %fd88;
	{
	.reg .b32 %temp; 
	mov.b64 	{%temp, %r695}, %fd2563;
	}
	{
	.reg .b32 %temp; 
	mov.b64 	{%r696, %temp}, %fd2563;
	}
	setp.gt.s32 	%p282, %r695, 1048575;
	mov.b32 	%r697, -1023;
	@%p282 bra 	$L__BB8_209;
	mul.f64 	%fd2563, %fd2563, 0d4350000000000000;
	{
	.reg .b32 %temp; 
	mov.b64 	{%temp, %r695}, %fd2563;
	}
	{
	.reg .b32 %temp; 
	mov.b64 	{%r696, %temp}, %fd2563;
	}
	mov.b32 	%r697, -1077;
$L__BB8_209:
	add.s32 	%r566, %r695, -1;
	setp.gt.u32 	%p283, %r566, 2146435070;
	@%p283 bra 	$L__BB8_213;
	shr.u32 	%r569, %r695, 20;
	add.s32 	%r698, %r697, %r569;
	and.b32  	%r570, %r695, 1048575;
	or.b32  	%r571, %r570, 1072693248;
	mov.b64 	%fd2564, {%r696, %r571};
	setp.lt.u32 	%p285, %r571, 1073127583;
	@%p285 bra 	$L__BB8_212;
	{
	.reg .b32 %temp; 
	mov.b64 	{%r572, %temp}, %fd2564;
	}
	{
	.reg .b32 %temp; 
	mov.b64 	{%temp, %r573}, %fd2564;
	}
	add.s32 	%r574, %r573, -1048576;
	mov.b64 	%fd2564, {%r572, %r574};
	add.s32 	%r698, %r698, 1;
$L__BB8_212:
	add.f64 	%fd2424, %fd2564, 0dBFF0000000000000;
	add.f64 	%fd2425, %fd2564, 0d3FF0000000000000;
	rcp.approx.ftz.f64 	%fd2426, %fd2425;
	neg.f64 	%fd2427, %fd2425;
	fma.rn.f64 	%fd2428, %fd2427, %fd2426, 0d3FF0000000000000;
	fma.rn.f64 	%fd2429, %fd2428, %fd2428, %fd2428;
	fma.rn.f64 	%fd2430, %fd2429, %fd2426, %fd2426;
	mul.f64 	%fd2431, %fd2424, %fd2430;
	fma.rn.f64 	%fd2432, %fd2424, %fd2430, %fd2431;
	mul.f64 	%fd2433, %fd2432, %fd2432;
	fma.rn.f64 	%fd2434, %fd2433, 0d3EB1380B3AE80F1E, 0d3ED0EE258B7A8B04;
	fma.rn.f64 	%fd2435, %fd2434, %fd2433, 0d3EF3B2669F02676F;
	fma.rn.f64 	%fd2436, %fd2435, %fd2433, 0d3F1745CBA9AB0956;
	fma.rn.f64 	%fd2437, %fd2436, %fd2433, 0d3F3C71C72D1B5154;
	fma.rn.f64 	%fd2438, %fd2437, %fd2433, 0d3F624924923BE72D;
	fma.rn.f64 	%fd2439, %fd2438, %fd2433, 0d3F8999999999A3C4;
	fma.rn.f64 	%fd2440, %fd2439, %fd2433, 0d3FB5555555555554;
	sub.f64 	%fd2441, %fd2424, %fd2432;
	add.f64 	%fd2442, %fd2441, %fd2441;
	neg.f64 	%fd2443, %fd2432;
	fma.rn.f64 	%fd2444, %fd2443, %fd2424, %fd2442;
	mul.f64 	%fd2445, %fd2430, %fd2444;
	mul.f64 	%fd2446, %fd2433, %fd2440;
	fma.rn.f64 	%fd2447, %fd2446, %fd2432, %fd2445;
	xor.b32  	%r575, %r698, -2147483648;
	mov.b32 	%r576, 1127219200;
	mov.b64 	%fd2448, {%r575, %r576};
	mov.b32 	%r577, -2147483648;
	mov.b64 	%fd2449, {%r577, %r576};
	sub.f64 	%fd2450, %fd2448, %fd2449;
	fma.rn.f64 	%fd2451, %fd2450, 0d3FE62E42FEFA39EF, %fd2432;
	fma.rn.f64 	%fd2452, %fd2450, 0dBFE62E42FEFA39EF, %fd2451;
	sub.f64 	%fd2453, %fd2452, %fd2432;
	sub.f64 	%fd2454, %fd2447, %fd2453;
	fma.rn.f64 	%fd2455, %fd2450, 0d3C7ABC9E3B39803F, %fd2454;
	add.f64 	%fd2565, %fd2451, %fd2455;
	bra.uni 	$L__BB8_214;
$L__BB8_213:
	fma.rn.f64 	%fd2423, %fd2563, 0d7FF0000000000000, 0d7FF0000000000000;
	{
	.reg .b32 %temp; 
	mov.b64 	{%temp, %r567}, %fd2563;
	}
	and.b32  	%r568, %r567, 2147483647;
	setp.eq.s32 	%p284, %r568, 0;
	selp.f64 	%fd2565, 0dFFF0000000000000, %fd2423, %p284;
$L__BB8_214:
	cvta.to.global.u64 	%rd72, %rd13;
	mul.wide.s32 	%rd73, %r153, 8;
	add.s64 	%rd74, %rd72, %rd73;
	st.global.f64 	[%rd74], %fd2565;
	ld.global.f64 	%fd218, [%rd1];
	add.f64 	%fd219, %fd262, 0dBFF0000000000000;
	{
	.reg .b32 %temp; 
	mov.b64 	{%temp, %r170}, %fd218;
	}
	{
	.reg .b32 %temp; 
	mov.b64 	{%temp, %r171}, %fd219;
	}
	shr.u32 	%r578, %r171, 20;
	and.b32  	%r579, %r578, 2047;
	add.s32 	%r580, %r579, -1012;
	mov.b64 	%rd75, %fd219;
	shl.b64 	%rd7, %rd75, %r580;
	setp.eq.s64 	%p12, %rd7, -9223372036854775808;
	abs.f64 	%fd220, %fd218;
	setp.neu.f64 	%p286, %fd218, 0d0000000000000000;
	@%p286 bra 	$L__BB8_216;
	setp.eq.s64 	%p289, %rd7, -9223372036854775808;
	abs.f64 	%fd2463, %fd219;
	setp.neu.f64 	%p290, %fd2463, 0d3FE0000000000000;
	and.pred  	%p12, %p290, %p289;
	selp.b32 	%r581, %r170, 0, %p12;
	setp.lt.s32 	%p291, %r171, 0;
	or.b32  	%r582, %r581, 2146435072;
	selp.b32 	%r583, %r582, %r581, %p291;
	mov.b32 	%r584, 0;
	mov.b64 	%fd2567, {%r584, %r583};
	bra.uni 	$L__BB8_217;
$L__BB8_216:
	{ // callseq 54, 0
	.param .b64 param0;
	st.param.f64 	[param0], %fd220;
	.param .b64 param1;
	st.param.f64 	[param1], %fd219;
	.param .b64 retval0;
	call.uni (retval0), 
	__internal_accurate_pow, 
	(
	param0, 
	param1
	);
	ld.param.f64 	%fd2456, [retval0];
	} // callseq 54
	setp.lt.s32 	%p287, %r170, 0;
	cvt.rzi.f64.f64 	%fd2458, %fd219;
	setp.neu.f64 	%p288, %fd219, %fd2458;
	neg.f64 	%fd2459, %fd2456;
	selp.f64 	%fd2460, %fd2459, %fd2456, %p12;
	selp.f64 	%fd2461, %fd2460, %fd2456, %p287;
	selp.f64 	%fd2462, 0dFFF8000000000000, %fd2461, %p287;
	selp.f64 	%fd2567, %fd2462, %fd2461, %p288;
$L__BB8_217:
	add.f64 	%fd2464, %fd219, %fd218;
	{
	.reg .b32 %temp; 
	mov.b64 	{%temp, %r585}, %fd2464;
	}
	and.b32  	%r586, %r585, 2146435072;
	setp.ne.s32 	%p292, %r586, 2146435072;
	@%p292 bra 	$L__BB8_224;
	setp.num.f64 	%p293, %fd218, %fd219;
	@%p293 bra 	$L__BB8_220;
	add.rn.f64 	%fd2567, %fd218, %fd219;
	bra.uni 	$L__BB8_224;
$L__BB8_220:
	abs.f64 	%fd2465, %fd219;
	setp.neu.f64 	%p294, %fd2465, 0d7FF0000000000000;
	@%p294 bra 	$L__BB8_222;
	setp.gt.f64 	%p299, %fd220, 0d3FF0000000000000;
	selp.b32 	%r594, 2146435072, 0, %p299;
	setp.lt.s32 	%p300, %r171, 0;
	xor.b32  	%r595, %r594, 2146435072;
	selp.b32 	%r596, %r595, %r594, %p300;
	setp.eq.f64 	%p301, %fd218, 0dBFF0000000000000;
	selp.b32 	%r597, 1072693248, %r596, %p301;
	mov.b32 	%r598, 0;
	mov.b64 	%fd2567, {%r598, %r597};
	bra.uni 	$L__BB8_224;
$L__BB8_222:
	setp.neu.f64 	%p295, %fd220, 0d7FF0000000000000;
	@%p295 bra 	$L__BB8_224;
	setp.lt.s32 	%p296, %r170, 0;
	setp.lt.s32 	%p297, %r171, 0;
	selp.b32 	%r587, 0, 2146435072, %p297;
	and.b32  	%r588, %r171, 2147483647;
	setp.ne.s32 	%p298, %r588, 1071644672;
	or.b32  	%r589, %r587, -2147483648;
	selp.b32 	%r590, %r589, %r587, %p298;
	selp.b32 	%r591, %r590, %r587, %p12;
	selp.b32 	%r592, %r591, %r587, %p296;
	mov.b32 	%r593, 0;
	mov.b64 	%fd2567, {%r593, %r592};
$L__BB8_224:
	setp.eq.f64 	%p302, %fd218, 0d3FF0000000000000;
	setp.eq.f64 	%p303, %fd219, 0d0000000000000000;
	selp.f64 	%fd2466, 0d3FF0000000000000, %fd2567, %p302;
	selp.f64 	%fd228, 0d3FF0000000000000, %fd2466, %p303;
	ld.global.f64 	%fd229, [%rd3];
	add.f64 	%fd230, %fd263, 0dBFF0000000000000;
	{
	.reg .b32 %temp; 
	mov.b64 	{%temp, %r172}, %fd229;
	}
	{
	.reg .b32 %temp; 
	mov.b64 	{%temp, %r173}, %fd230;
	}
	shr.u32 	%r599, %r173, 20;
	and.b32  	%r600, %r599, 2047;
	add.s32 	%r601, %r600, -1012;
	mov.b64 	%rd76, %fd230;
	shl.b64 	%rd8, %rd76, %r601;
	setp.eq.s64 	%p15, %rd8, -9223372036854775808;
	abs.f64 	%fd231, %fd229;
	setp.neu.f64 	%p304, %fd229, 0d0000000000000000;
	@%p304 bra 	$L__BB8_226;
	setp.eq.s64 	%p307, %rd8, -9223372036854775808;
	abs.f64 	%fd2474, %fd230;
	setp.neu.f64 	%p308, %fd2474, 0d3FE0000000000000;
	and.pred  	%p15, %p308, %p307;
	selp.b32 	%r602, %r172, 0, %p15;
	setp.lt.s32 	%p309, %r173, 0;
	or.b32  	%r603, %r602, 2146435072;
	selp.b32 	%r604, %r603, %r602, %p309;
	mov.b32 	%r605, 0;
	mov.b64 	%fd2569, {%r605, %r604};
	bra.uni 	$L__BB8_227;
$L__BB8_226:
	{ // callseq 55, 0
	.param .b64 param0;
	st.param.f64 	[param0], %fd231;
	.param .b64 param1;
	st.param.f64 	[param1], %fd230;
	.param .b64 retval0;
	call.uni (retval0), 
	__internal_accurate_pow, 
	(
	param0, 
	param1
	);
	ld.param.f64 	%fd2467, [retval0];
	} // callseq 55
	setp.lt.s32 	%p305, %r172, 0;
	cvt.rzi.f64.f64 	%fd2469, %fd230;
	setp.neu.f64 	%p306, %fd230, %fd2469;
	neg.f64 	%fd2470, %fd2467;
	selp.f64 	%fd2471, %fd2470, %fd2467, %p15;
	selp.f64 	%fd2472, %fd2471, %fd2467, %p305;
	selp.f64 	%fd2473, 0dFFF8000000000000, %fd2472, %p305;
	selp.f64 	%fd2569, %fd2473, %fd2472, %p306;
$L__BB8_227:
	add.f64 	%fd2475, %fd230, %fd229;
	{
	.reg .b32 %temp; 
	mov.b64 	{%temp, %r606}, %fd2475;
	}
	and.b32  	%r607, %r606, 2146435072;
	setp.ne.s32 	%p310, %r607, 2146435072;
	@%p310 bra 	$L__BB8_234;
	setp.num.f64 	%p311, %fd229, %fd230;
	@%p311 bra 	$L__BB8_230;
	add.rn.f64 	%fd2569, %fd229, %fd230;
	bra.uni 	$L__BB8_234;
$L__BB8_230:
	abs.f64 	%fd2476, %fd230;
	setp.neu.f64 	%p312, %fd2476, 0d7FF0000000000000;
	@%p312 bra 	$L__BB8_232;
	setp.gt.f64 	%p317, %fd231, 0d3FF0000000000000;
	selp.b32 	%r615, 2146435072, 0, %p317;
	setp.lt.s32 	%p318, %r173, 0;
	xor.b32  	%r616, %r615, 2146435072;
	selp.b32 	%r617, %r616, %r615, %p318;
	setp.eq.f64 	%p319, %fd229, 0dBFF0000000000000;
	selp.b32 	%r618, 1072693248, %r617, %p319;
	mov.b32 	%r619, 0;
	mov.b64 	%fd2569, {%r619, %r618};
	bra.uni 	$L__BB8_234;
$L__BB8_232:
	setp.neu.f64 	%p313, %fd231, 0d7FF0000000000000;
	@%p313 bra 	$L__BB8_234;
	setp.lt.s32 	%p314, %r172, 0;
	setp.lt.s32 	%p315, %r173, 0;
	selp.b32 	%r608, 0, 2146435072, %p315;
	and.b32  	%r609, %r173, 2147483647;
	setp.ne.s32 	%p316, %r609, 1071644672;
	or.b32  	%r610, %r608, -2147483648;
	selp.b32 	%r611, %r610, %r608, %p316;
	selp.b32 	%r612, %r611, %r608, %p15;
	selp.b32 	%r613, %r612, %r608, %p314;
	mov.b32 	%r614, 0;
	mov.b64 	%fd2569, {%r614, %r613};
$L__BB8_234:
	setp.eq.f64 	%p320, %fd229, 0d3FF0000000000000;
	setp.eq.f64 	%p321, %fd230, 0d0000000000000000;
	selp.f64 	%fd2477, 0d3FF0000000000000, %fd2569, %p320;
	selp.f64 	%fd2478, 0d3FF0000000000000, %fd2477, %p321;
	mul.f64 	%fd239, %fd228, %fd2478;
	ld.global.f64 	%fd240, [%rd5];
	add.f64 	%fd241, %fd264, 0dBFF0000000000000;
	{
	.reg .b32 %temp; 
	mov.b64 	{%temp, %r174}, %fd240;
	}
	{
	.reg .b32 %temp; 
	mov.b64 	{%temp, %r175}, %fd241;
	}
	shr.u32 	%r620, %r175, 20;
	and.b32  	%r621, %r620, 2047;
	add.s32 	%r622, %r621, -1012;
	mov.b64 	%rd77, %fd241;
	shl.b64 	%rd9, %rd77, %r622;
	setp.eq.s64 	%p18, %rd9, -9223372036854775808;
	abs.f64 	%fd242, %fd240;
	setp.neu.f64 	%p322, %fd240, 0d0000000000000000;
	@%p322 bra 	$L__BB8_236;
	setp.eq.s64 	%p325, %rd9, -9223372036854775808;
	abs.f64 	%fd2486, %fd241;
	setp.neu.f64 	%p326, %fd2486, 0d3FE0000000000000;
	and.pred  	%p18, %p326, %p325;
	selp.b32 	%r623, %r174, 0, %p18;
	setp.lt.s32 	%p327, %r175, 0;
	or.b32  	%r624, %r623, 2146435072;
	selp.b32 	%r625, %r624, %r623, %p327;
	mov.b32 	%r626, 0;
	mov.b64 	%fd2571, {%r626, %r625};
	bra.uni 	$L__BB8_237;
$L__BB8_236:
	{ // callseq 56, 0
	.param .b64 param0;
	st.param.f64 	[param0], %fd242;
	.param .b64 param1;
	st.param.f64 	[param1], %fd241;
	.param .b64 retval0;
	call.uni (retval0), 
	__internal_accurate_pow, 
	(
	param0, 
	param1
	);
	ld.param.f64 	%fd2479, [retval0];
	} // callseq 56
	setp.lt.s32 	%p323, %r174, 0;
	cvt.rzi.f64.f64 	%fd2481, %fd241;
	setp.neu.f64 	%p324, %fd241, %fd2481;
	neg.f64 	%fd2482, %fd2479;
	selp.f64 	%fd2483, %fd2482, %fd2479, %p18;
	selp.f64 	%fd2484, %fd2483, %fd2479, %p323;
	selp.f64 	%fd2485, 0dFFF8000000000000, %fd2484, %p323;
	selp.f64 	%fd2571, %fd2485, %fd2484, %p324;
$L__BB8_237:
	add.f64 	%fd2487, %fd241, %fd240;
	{
	.reg .b32 %temp; 
	mov.b64 	{%temp, %r627}, %fd2487;
	}
	and.b32  	%r628, %r627, 2146435072;
	setp.ne.s32 	%p328, %r628, 2146435072;
	@%p328 bra 	$L__BB8_244;
	setp.num.f64 	%p329, %fd240, %fd241;
	@%p329 bra 	$L__BB8_240;
	add.rn.f64 	%fd2571, %fd240, %fd241;
	bra.uni 	$L__BB8_244;
$L__BB8_240:
	abs.f64 	%fd2488, %fd241;
	setp.neu.f64 	%p330, %fd2488, 0d7FF0000000000000;
	@%p330 bra 	$L__BB8_242;
	setp.gt.f64 	%p335, %fd242, 0d3FF0000000000000;
	selp.b32 	%r636, 2146435072, 0, %p335;
	setp.lt.s32 	%p336, %r175, 0;
	xor.b32  	%r637, %r636, 2146435072;
	selp.b32 	%r638, %r637, %r636, %p336;
	setp.eq.f64 	%p337, %fd240, 0dBFF0000000000000;
	selp.b32 	%r639, 1072693248, %r638, %p337;
	mov.b32 	%r640, 0;
	mov.b64 	%fd2571, {%r640, %r639};
	bra.uni 	$L__BB8_244;
$L__BB8_242:
	setp.neu.f64 	%p331, %fd242, 0d7FF0000000000000;
	@%p331 bra 	$L__BB8_244;
	setp.lt.s32 	%p332, %r174, 0;
	setp.lt.s32 	%p333, %r175, 0;
	selp.b32 	%r629, 0, 2146435072, %p333;
	and.b32  	%r630, %r175, 2147483647;
	setp.ne.s32 	%p334, %r630, 1071644672;
	or.b32  	%r631, %r629, -2147483648;
	selp.b32 	%r632, %r631, %r629, %p334;
	selp.b32 	%r633, %r632, %r629, %p18;
	selp.b32 	%r634, %r633, %r629, %p332;
	mov.b32 	%r635, 0;
	mov.b64 	%fd2571, {%r635, %r634};
$L__BB8_244:
	setp.eq.f64 	%p338, %fd240, 0d3FF0000000000000;
	setp.eq.f64 	%p339, %fd241, 0d0000000000000000;
	selp.f64 	%fd2489, 0d3FF0000000000000, %fd2571, %p338;
	selp.f64 	%fd2490, 0d3FF0000000000000, %fd2489, %p339;
	mul.f64 	%fd2491, %fd239, %fd2490;
	div.rn.f64 	%fd2572, %fd2491, %fd176;
	{
	.reg .b32 %temp; 
	mov.b64 	{%temp, %r699}, %fd2572;
	}
	{
	.reg .b32 %temp; 
	mov.b64 	{%r700, %temp}, %fd2572;
	}
	setp.gt.s32 	%p340, %r699, 1048575;
	mov.b32 	%r701, -1023;
	@%p340 bra 	$L__BB8_246;
	mul.f64 	%fd2572, %fd2572, 0d4350000000000000;
	{
	.reg .b32 %temp; 
	mov.b64 	{%temp, %r699}, %fd2572;
	}
	{
	.reg .b32 %temp; 
	mov.b64 	{%r700, %temp}, %fd2572;
	}
	mov.b32 	%r701, -1077;
$L__BB8_246:
	add.s32 	%r643, %r699, -1;
	setp.gt.u32 	%p341, %r643, 2146435070;
	@%p341 bra 	$L__BB8_250;
	shr.u32 	%r646, %r699, 20;
	add.s32 	%r702, %r701, %r646;
	and.b32  	%r647, %r699, 1048575;
	or.b32  	%r648, %r647, 1072693248;
	mov.b64 	%fd2573, {%r700, %r648};
	setp.lt.u32 	%p343, %r648, 1073127583;
	@%p343 bra 	$L__BB8_249;
	{
	.reg .b32 %temp; 
	mov.b64 	{%r649, %temp}, %fd2573;
	}
	{
	.reg .b32 %temp; 
	mov.b64 	{%temp, %r650}, %fd2573;
	}
	add.s32 	%r651, %r650, -1048576;
	mov.b64 	%fd2573, {%r649, %r651};
	add.s32 	%r702, %r702, 1;
$L__BB8_249:
	add.f64 	%fd2493, %fd2573, 0dBFF0000000000000;
	add.f64 	%fd2494, %fd2573, 0d3FF0000000000000;
	rcp.approx.ftz.f64 	%fd2495, %fd2494;
	neg.f64 	%fd2496, %fd2494;
	fma.rn.f64 	%fd2497, %fd2496, %fd2495, 0d3FF0000000000000;
	fma.rn.f64 	%fd2498, %fd2497, %fd2497, %fd2497;
	fma.rn.f64 	%fd2499, %fd2498, %fd2495, %fd2495;
	mul.f64 	%fd2500, %fd2493, %fd2499;
	fma.rn.f64 	%fd2501, %fd2493, %fd2499, %fd2500;
	mul.f64 	%fd2502, %fd2501, %fd2501;
	fma.rn.f64 	%fd2503, %fd2502, 0d3EB1380B3AE80F1E, 0d3ED0EE258B7A8B04;
	fma.rn.f64 	%fd2504, %fd2503, %fd2502, 0d3EF3B2669F02676F;
	fma.rn.f64 	%fd2505, %fd2504, %fd2502, 0d3F1745CBA9AB0956;
	fma.rn.f64 	%fd2506, %fd2505, %fd2502, 0d3F3C71C72D1B5154;
	fma.rn.f64 	%fd2507, %fd2506, %fd2502, 0d3F624924923BE72D;
	fma.rn.f64 	%fd2508, %fd2507, %fd2502, 0d3F8999999999A3C4;
	fma.rn.f64 	%fd2509, %fd2508, %fd2502, 0d3FB5555555555554;
	sub.f64 	%fd2510, %fd2493, %fd2501;
	add.f64 	%fd2511, %fd2510, %fd2510;
	neg.f64 	%fd2512, %fd2501;
	fma.rn.f64 	%fd2513, %fd2512, %fd2493, %fd2511;
	mul.f64 	%fd2514, %fd2499, %fd2513;
	mul.f64 	%fd2515, %fd2502, %fd2509;
	fma.rn.f64 	%fd2516, %fd2515, %fd2501, %fd2514;
	xor.b32  	%r652, %r702, -2147483648;
	mov.b32 	%r653, 1127219200;
	mov.b64 	%fd2517, {%r652, %r653};
	mov.b32 	%r654, -2147483648;
	mov.b64 	%fd2518, {%r654, %r653};
	sub.f64 	%fd2519, %fd2517, %fd2518;
	fma.rn.f64 	%fd2520, %fd2519, 0d3FE62E42FEFA39EF, %fd2501;
	fma.rn.f64 	%fd2521, %fd2519, 0dBFE62E42FEFA39EF, %fd2520;
	sub.f64 	%fd2522, %fd2521, %fd2501;
	sub.f64 	%fd2523, %fd2516, %fd2522;
	fma.rn.f64 	%fd2524, %fd2519, 0d3C7ABC9E3B39803F, %fd2523;
	add.f64 	%fd2574, %fd2520, %fd2524;
	bra.uni 	$L__BB8_251;
$L__BB8_250:
	fma.rn.f64 	%fd2492, %fd2572, 0d7FF0000000000000, 0d7FF0000000000000;
	{
	.reg .b32 %temp; 
	mov.b64 	{%temp, %r644}, %fd2572;
	}
	and.b32  	%r645, %r644, 2147483647;
	setp.eq.s32 	%p342, %r645, 0;
	selp.f64 	%fd2574, 0dFFF0000000000000, %fd2492, %p342;
$L__BB8_251:
	cvta.to.global.u64 	%rd78, %rd14;
	add.s64 	%rd80, %rd78, %rd73;
	st.global.f64 	[%rd80], %fd2574;
$L__BB8_252:
	ret;

}
	// .globl	_ZN3cub18CUB_300001_SM_10006detail11EmptyKernelIvEEvv
.visible .entry _ZN3cub18CUB_300001_SM_10006detail11EmptyKernelIvEEvv()
{


	ret;

}
	// .globl	_ZN3cub18CUB_300001_SM_10006detail8for_each13static_kernelINS2_12policy_hub_t12policy_500_tEmN6thrust24THRUST_300001_SM_1000_NS8cuda_cub20__uninitialized_fill7functorINS7_10device_ptrIdEEdEEEEvT0_T1_
.visible .entry _ZN3cub18CUB_300001_SM_10006detail8for_each13static_kernelINS2_12policy_hub_t12policy_500_tEmN6thrust24THRUST_300001_SM_1000_NS8cuda_cub20__uninitialized_fill7functorINS7_10device_ptrIdEEdEEEEvT0_T1_(
	.param .u64 _ZN3cub18CUB_300001_SM_10006detail8for_each13static_kernelINS2_12policy_hub_t12policy_500_tEmN6thrust24THRUST_300001_SM_1000_NS8cuda_cub20__uninitialized_fill7functorINS7_10device_ptrIdEEdEEEEvT0_T1__param_0,
	.param .align 8 .b8 _ZN3cub18CUB_300001_SM_10006detail8for_each13static_kernelINS2_12policy_hub_t12policy_500_tEmN6thrust24THRUST_300001_SM_1000_NS8cuda_cub20__uninitialized_fill7functorINS7_10device_ptrIdEEdEEEEvT0_T1__param_1[16]
)
.maxntid 256
{
	.reg .pred 	%p<4>;
	.reg .b32 	%r<5>;
	.reg .b64 	%rd<16>;
	.reg .b64 	%fd<3>;

	ld.param.f64 	%fd2, [_ZN3cub18CUB_300001_SM_10006detail8for_each13static_kernelINS2_12policy_hub_t12policy_500_tEmN6thrust24THRUST_300001_SM_1000_NS8cuda_cub20__uninitialized_fill7functorINS7_10device_ptrIdEEdEEEEvT0_T1__param_1+8];
	ld.param.u64 	%rd4, [_ZN3cub18CUB_300001_SM_10006detail8for_each13static_kernelINS2_12policy_hub_t12policy_500_tEmN6thrust24THRUST_300001_SM_1000_NS8cuda_cub20__uninitialized_fill7functorINS7_10device_ptrIdEEdEEEEvT0_T1__param_1];
	ld.param.u64 	%rd5, [_ZN3cub18CUB_300001_SM_10006detail8for_each13static_kernelINS2_12policy_hub_t12policy_500_tEmN6thrust24THRUST_300001_SM_1000_NS8cuda_cub20__uninitialized_fill7functorINS7_10device_ptrIdEEdEEEEvT0_T1__param_0];
	mov.u32 	%r2, %ctaid.x;
	mul.wide.u32 	%rd1, %r2, 512;
	sub.s64 	%rd2, %rd5, %rd1;
	setp.lt.u64 	%p1, %rd2, 512;
	@%p1 bra 	$L__BB10_2;
	mov.u32 	%r4, %tid.x;
	cvta.to.global.u64 	%rd11, %rd4;
	cvt.u64.u32 	%rd12, %r4;
	add.s64 	%rd13, %rd1, %rd12;
	shl.b64 	%rd14, %rd13, 3;
	add.s64 	%rd15, %rd11, %rd14;
	st.global.f64 	[%rd15], %fd2;
	st.global.f64 	[%rd15+2048], %fd2;
	bra.uni 	$L__BB10_6;
$L__BB10_2:
	cvta.to.global.u64 	%rd6, %rd4;
	mov.u32 	%r1, %tid.x;
	cvt.u64.u32 	%rd7, %r1;
	setp.le.u64 	%p2, %rd2, %rd7;
	add.s64 	%rd8, %rd1, %rd7;
	shl.b64 	%rd9, %rd8, 3;
	add.s64 	%rd3, %rd6, %rd9;
	@%p2 bra 	$L__BB10_4;
	st.global.f64 	[%rd3], %fd2;
$L__BB10_4:
	add.s32 	%r3, %r1, 256;
	cvt.u64.u32 	%rd10, %r3;
	setp.le.u64 	%p3, %rd2, %rd10;
	@%p3 bra 	$L__BB10_6;
	st.global.f64 	[%rd3+2048], %fd2;
$L__BB10_6:
	ret;

}
	// .globl	_ZN3cub18CUB_300001_SM_10006detail8for_each13static_kernelINS2_12policy_hub_t12policy_500_tElN6thrust24THRUST_300001_SM_1000_NS8cuda_cub6__fill7functorINS7_6detail15normal_iteratorINS7_10device_ptrIdEEEEdEEEEvT0_T1_
.visible .entry _ZN3cub18CUB_300001_SM_10006detail8for_each13static_kernelINS2_12policy_hub_t12policy_500_tElN6thrust24THRUST_300001_SM_1000_NS8cuda_cub6__fill7functorINS7_6detail15normal_iteratorINS7_10device_ptrIdEEEEdEEEEvT0_T1_(
	.param .u64 _ZN3cub18CUB_300001_SM_10006detail8for_each13static_kernelINS2_12policy_hub_t12policy_500_tElN6thrust24THRUST_300001_SM_1000_NS8cuda_cub6__fill7functorINS7_6detail15normal_iteratorINS7_10device_ptrIdEEEEdEEEEvT0_T1__param_0,
	.param .align 8 .b8 _ZN3cub18CUB_300001_SM_10006detail8for_each13static_kernelINS2_12policy_hub_t12policy_500_tElN6thrust24THRUST_300001_SM_1000_NS8cuda_cub6__fill7functorINS7_6detail15normal_iteratorINS7_10device_ptrIdEEEEdEEEEvT0_T1__param_1[16]
)
.maxntid 256
{
	.reg .pred 	%p<4>;
	.reg .b32 	%r<5>;
	.reg .b64 	%rd<17>;
	.reg .b64 	%fd<3>;

	ld.param.f64 	%fd2, [_ZN3cub18CUB_300001_SM_10006detail8for_each13static_kernelINS2_12policy_hub_t12policy_500_tElN6thrust24THRUST_300001_SM_1000_NS8cuda_cub6__fill7functorINS7_6detail15normal_iteratorINS7_10device_ptrIdEEEEdEEEEvT0_T1__param_1+8];
	ld.param.u64 	%rd5, [_ZN3cub18CUB_300001_SM_10006detail8for_each13static_kernelINS2_12policy_hub_t12policy_500_tElN6thrust24THRUST_300001_SM_1000_NS8cuda_cub6__fill7functorINS7_6detail15normal_iteratorINS7_10device_ptrIdEEEEdEEEEvT0_T1__param_1];
	ld.param.u64 	%rd6, [_ZN3cub18CUB_300001_SM_10006detail8for_each13static_kernelINS2_12policy_hub_t12policy_500_tElN6thrust24THRUST_300001_SM_1000_NS8cuda_cub6__fill7functorINS7_6detail15normal_iteratorINS7_10device_ptrIdEEEEdEEEEvT0_T1__param_0];
	mov.u32 	%r2, %ctaid.x;
	mul.wide.u32 	%rd1, %r2, 512;
	sub.s64 	%rd2, %rd6, %rd1;
	setp.lt.s64 	%p1, %rd2, 512;
	@%p1 bra 	$L__BB11_2;
	mov.u32 	%r4, %tid.x;
	cvta.to.global.u64 	%rd12, %rd5;
	cvt.u64.u32 	%rd13, %r4;
	add.s64 	%rd14, %rd1, %rd13;
	shl.b64 	%rd15, %rd14, 3;
	add.s64 	%rd16, %rd12, %rd15;
	st.global.f64 	[%rd16], %fd2;
	st.global.f64 	[%rd16+2048], %fd2;
	bra.uni 	$L__BB11_6;
$L__BB11_2:
	cvta.to.global.u64 	%rd7, %rd5;
	mov.u32 	%r1, %tid.x;
	cvt.s64.s32 	%rd3, %rd2;
	cvt.u64.u32 	%rd8, %r1;
	setp.le.s64 	%p2, %rd3, %rd8;
	add.s64 	%rd9, %rd1, %rd8;
	shl.b64 	%rd10, %rd9, 3;
	add.s64 	%rd4, %rd7, %rd10;
	@%p2 bra 	$L__BB11_4;
	st.global.f64 	[%rd4], %fd2;
$L__BB11_4:
	add.s32 	%r3, %r1, 256;
	cvt.u64.u32 	%rd11, %r3;
	setp.le.s64 	%p3, %rd3, %rd11;
	@%p3 bra 	$L__BB11_6;
	st.global.f64 	[%rd4+2048], %fd2;
$L__BB11_6:
	ret;

}
	// .globl	_ZN3cub18CUB_300001_SM_10006detail8for_each13static_kernelINS2_12policy_hub_t12policy_500_tElNS2_12op_wrapper_tIl6alpresN6thrust24THRUST_300001_SM_1000_NS12zip_iteratorIN4cuda3std3__45tupleIJNS9_6detail15normal_iteratorINS9_10device_ptrIdEEEESJ_SJ_SJ_SJ_SJ_SJ_SJ_EEEEEEEEEvT0_T1_
.visible .entry _ZN3cub18CUB_300001_SM_10006detail8for_each13static_kernelINS2_12policy_hub_t12policy_500_tElNS2_12op_wrapper_tIl6alpresN6thrust24THRUST_300001_SM_1000_NS12zip_iteratorIN4cuda3std3__45tupleIJNS9_6detail15normal_iteratorINS9_10device_ptrIdEEEESJ_SJ_SJ_SJ_SJ_SJ_SJ_EEEEEEEEEvT0_T1_(
	.param .u64 _ZN3cub18CUB_300001_SM_10006detail8for_each13static_kernelINS2_12policy_hub_t12policy_500_tElNS2_12op_wrapper_tIl6alpresN6thrust24THRUST_300001_SM_1000_NS12zip_iteratorIN4cuda3std3__45tupleIJNS9_6detail15normal_iteratorINS9_10device_ptrIdEEEESJ_SJ_SJ_SJ_SJ_SJ_SJ_EEEEEEEEEvT0_T1__param_0,
	.param .align 8 .b8 _ZN3cub18CUB_300001_SM_10006detail8for_each13static_kernelINS2_12policy_hub_t12policy_500_tElNS2_12op_wrapper_tIl6alpresN6thrust24THRUST_300001_SM_1000_NS12zip_iteratorIN4cuda3std3__45tupleIJNS9_6detail15normal_iteratorINS9_10device_ptrIdEEEESJ_SJ_SJ_SJ_SJ_SJ_SJ_EEEEEEEEEvT0_T1__param_1[72]
)
.maxntid 256
{
	.reg .pred 	%p<308>;
	.reg .b16 	%rs<9>;
	.reg .b32 	%r<404>;
	.reg .b64 	%rd<91>;
	.reg .b64 	%fd<492>;

	ld.param.u64 	%rd46, [_ZN3cub18CUB_300001_SM_10006detail8for_each13static_kernelINS2_12policy_hub_t12policy_500_tElNS2_12op_wrapper_tIl6alpresN6thrust24THRUST_300001_SM_1000_NS12zip_iteratorIN4cuda3std3__45tupleIJNS9_6detail15normal_iteratorINS9_10device_ptrIdEEEESJ_SJ_SJ_SJ_SJ_SJ_SJ_EEEEEEEEEvT0_T1__param_1+56];
	ld.param.u64 	%rd45, [_ZN3cub18CUB_300001_SM_10006detail8for_each13static_kernelINS2_12policy_hub_t12policy_500_tElNS2_12op_wrapper_tIl6alpresN6thrust24THRUST_300001_SM_1000_NS12zip_iteratorIN4cuda3std3__45tupleIJNS9_6detail15normal_iteratorINS9_10device_ptrIdEEEESJ_SJ_SJ_SJ_SJ_SJ_SJ_EEEEEEEEEvT0_T1__param_1+48];
	ld.param.u64 	%rd44, [_ZN3cub18CUB_300001_SM_10006detail8for_each13static_kernelINS2_12policy_hub_t12policy_500_tElNS2_12op_wrapper_tIl6alpresN6thrust24THRUST_300001_SM_1000_NS12zip_iteratorIN4cuda3std3__45tupleIJNS9_6detail15normal_iteratorINS9_10device_ptrIdEEEESJ_SJ_SJ_SJ_SJ_SJ_SJ_EEEEEEEEEvT0_T1__param_1+40];
	ld.param.u64 	%rd43, [_ZN3cub18CUB_300001_SM_10006detail8for_each13static_kernelINS2_12policy_hub_t12policy_500_tElNS2_12op_wrapper_tIl6alpresN6thrust24THRUST_300001_SM_1000_NS12zip_iteratorIN4cuda3std3__45tupleIJNS9_6detail15normal_iteratorINS9_10device_ptrIdEEEESJ_SJ_SJ_SJ_SJ_SJ_SJ_EEEEEEEEEvT0_T1__param_1+32];
	ld.param.u64 	%rd42, [_ZN3cub18CUB_300001_SM_10006detail8for_each13static_kernelINS2_12policy_hub_t12policy_500_tElNS2_12op_wrapper_tIl6alpresN6thrust24THRUST_300001_SM_1000_NS12zip_iteratorIN4cuda3std3__45tupleIJNS9_6detail15normal_iteratorINS9_10device_ptrIdEEEESJ_SJ_SJ_SJ_SJ_SJ_SJ_EEEEEEEEEvT0_T1__param_1+24];
	ld.param.u64 	%rd41, [_ZN3cub18CUB_300001_SM_10006detail8for_each13static_kernelINS2_12policy_hub_t12policy_500_tElNS2_12op_wrapper_tIl6alpresN6thrust24THRUST_300001_SM_1000_NS12zip_iteratorIN4cuda3std3__45tupleIJNS9_6detail15normal_iteratorINS9_10device_ptrIdEEEESJ_SJ_SJ_SJ_SJ_SJ_SJ_EEEEEEEEEvT0_T1__param_1+16];
	ld.param.u64 	%rd40, [_ZN3cub18CUB_300001_SM_10006detail8for_each13static_kernelINS2_12policy_hub_t12policy_500_tElNS2_12op_wrapper_tIl6alpresN6thrust24THRUST_300001_SM_1000_NS12zip_iteratorIN4cuda3std3__45tupleIJNS9_6detail15normal_iteratorINS9_10device_ptrIdEEEESJ_SJ_SJ_SJ_SJ_SJ_SJ_EEEEEEEEEvT0_T1__param_1+8];
	ld.param.u64 	%rd39, [_ZN3cub18CUB_300001_SM_10006detail8for_each13static_kernelINS2_12policy_hub_t12policy_500_tElNS2_12op_wrapper_tIl6alpresN6thrust24THRUST_300001_SM_1000_NS12zip_iteratorIN4cuda3std3__45tupleIJNS9_6detail15normal_iteratorINS9_10device_ptrIdEEEESJ_SJ_SJ_SJ_SJ_SJ_SJ_EEEEEEEEEvT0_T1__param_1];
	ld.param.u64 	%rd47, [_ZN3cub18CUB_300001_SM_10006detail8for_each13static_kernelINS2_12policy_hub_t12policy_500_tElNS2_12op_wrapper_tIl6alpresN6thrust24THRUST_300001_SM_1000_NS12zip_iteratorIN4cuda3std3__45tupleIJNS9_6detail15normal_iteratorINS9_10device_ptrIdEEEESJ_SJ_SJ_SJ_SJ_SJ_SJ_EEEEEEEEEvT0_T1__param_0];
	mov.u32 	%r75, %ctaid.x;
	mul.wide.u32 	%rd1, %r75, 512;
	sub.s64 	%rd2, %rd47, %rd1;
	setp.lt.s64 	%p37, %rd2, 512;
	@%p37 bra 	$L__BB12_75;
	cvta.to.global.u64 	%rd74, %rd39;
	cvta.to.global.u64 	%rd75, %rd40;
	cvta.to.global.u64 	%rd76, %rd41;
	cvta.to.global.u64 	%rd77, %rd42;
	cvta.to.global.u64 	%rd78, %rd43;
	cvta.to.global.u64 	%rd79, %rd44;
	cvta.to.global.u64 	%rd80, %rd45;
	cvta.to.global.u64 	%rd81, %rd46;
	mov.u32 	%r233, %tid.x;
	mov.b32 	%r234, 1127219200;
	mov.b32 	%r235, -2147483648;
	mov.b64 	%fd1, {%r235, %r234};
	cvt.u64.u32 	%rd82, %r233;
	add.s64 	%rd83, %rd1, %rd82;
	shl.b64 	%rd84, %rd83, 3;
	add.s64 	%rd3, %rd74, %rd84;
	add.s64 	%rd4, %rd75, %rd84;
	add.s64 	%rd5, %rd76, %rd84;
	add.s64 	%rd6, %rd77, %rd84;
	add.s64 	%rd7, %rd78, %rd84;
	add.s64 	%rd8, %rd79, %rd84;
	add.s64 	%rd9, %rd80, %rd84;
	add.s64 	%rd10, %rd81, %rd84;
	ld.global.f64 	%fd2, [%rd3];
	ld.global.f64 	%fd3, [%rd6];
	{
	.reg .b32 %temp; 
	mov.b64 	{%temp, %r1}, %fd2;
	}
	{
	.reg .b32 %temp; 
	mov.b64 	{%temp, %r2}, %fd3;
	}
	shr.u32 	%r236, %r2, 20;
	and.b32  	%r237, %r236, 2047;
	add.s32 	%r238, %r237, -1012;
	mov.b64 	%rd85, %fd3;
	shl.b64 	%rd11, %rd85, %r238;
	setp.eq.s64 	%p3, %rd11, -9223372036854775808;
	abs.f64 	%fd4, %fd2;
	setp.neu.f64 	%p168, %fd2, 0d0000000000000000;
	@%p168 bra 	$L__BB12_3;
	setp.eq.s64 	%p171, %rd11, -9223372036854775808;
	abs.f64 	%fd319, %fd3;
	setp.neu.f64 	%p172, %fd319, 0d3FE0000000000000;
	and.pred  	%p3, %p172, %p171;
	selp.b32 	%r239, %r1, 0, %p3;
	setp.lt.s32 	%p173, %r2, 0;
	or.b32  	%r240, %r239, 2146435072;
	selp.b32 	%r241, %r240, %r239, %p173;
	mov.b32 	%r242, 0;
	mov.b64 	%fd458, {%r242, %r241};
	bra.uni 	$L__BB12_4;
$L__BB12_3:
	{ // callseq 63, 0
	.param .b64 param0;
	st.param.f64 	[param0], %fd4;
	.param .b64 param1;
	st.param.f64 	[param1], %fd3;
	.param .b64 retval0;
	call.uni (retval0), 
	__internal_accurate_pow, 
	(
	param0, 
	param1
	);
	ld.param.f64 	%fd311, [retval0];
	} // callseq 63
	setp.lt.s32 	%p169, %r1, 0;
	cvt.rzi.f64.f64 	%fd313, %fd3;
	setp.neu.f64 	%p170, %fd3, %fd313;
	neg.f64 	%fd315, %fd311;
	selp.f64 	%fd316, %fd315, %fd311, %p3;
	selp.f64 	%fd317, %fd316, %fd311, %p169;
	selp.f64 	%fd318, 0dFFF8000000000000, %fd317, %p170;
	selp.f64 	%fd458, %fd318, %fd317, %p169;
$L__BB12_4:
	add.f64 	%fd320, %fd2, %fd3;
	{
	.reg .b32 %temp; 
	mov.b64 	{%temp, %r243}, %fd320;
	}
	and.b32  	%r244, %r243, 2146435072;
	setp.ne.s32 	%p174, %r244, 2146435072;
	@%p174 bra 	$L__BB12_11;
	setp.num.f64 	%p175, %fd2, %fd2;
	setp.num.f64 	%p176, %fd3, %fd3;
	and.pred  	%p177, %p175, %p176;
	@%p177 bra 	$L__BB12_7;
	add.rn.f64 	%fd458, %fd2, %fd3;
	bra.uni 	$L__BB12_11;
$L__BB12_7:
	abs.f64 	%fd321, %fd3;
	setp.neu.f64 	%p178, %fd321, 0d7FF0000000000000;
	@%p178 bra 	$L__BB12_9;
	setp.gt.f64 	%p183, %fd4, 0d3FF0000000000000;
	selp.b32 	%r252, 2146435072, 0, %p183;
	setp.lt.s32 	%p184, %r2, 0;
	xor.b32  	%r253, %r252, 2146435072;
	selp.b32 	%r254, %r253, %r252, %p184;
	setp.eq.f64 	%p185, %fd2, 0dBFF0000000000000;
	selp.b32 	%r255, 1072693248, %r254, %p185;
	mov.b32 	%r256, 0;
	mov.b64 	%fd458, {%r256, %r255};
	bra.uni 	$L__BB12_11;
$L__BB12_9:
	setp.neu.f64 	%p179, %fd4, 0d7FF0000000000000;
	@%p179 bra 	$L__BB12_11;
	setp.lt.s32 	%p180, %r1, 0;
	setp.lt.s32 	%p181, %r2, 0;
	selp.b32 	%r245, 0, 2146435072, %p181;
	and.b32  	%r246, %r2, 2147483647;
	setp.ne.s32 	%p182, %r246, 1071644672;
	or.b32  	%r247, %r245, -2147483648;
	selp.b32 	%r248, %r247, %r245, %p182;
	selp.b32 	%r249, %r248, %r245, %p3;
	selp.b32 	%r250, %r249, %r245, %p180;
	mov.b32 	%r251, 0;
	mov.b64 	%fd458, {%r251, %r250};
$L__BB12_11:
	setp.eq.f64 	%p186, %fd2, 0d3FF0000000000000;
	setp.eq.f64 	%p187, %fd3, 0d0000000000000000;
	selp.f64 	%fd322, 0d3FF0000000000000, %fd458, %p187;
	selp.f64 	%fd12, 0d3FF0000000000000, %fd322, %p186;
	ld.global.f64 	%fd13, [%rd4];
	ld.global.f64 	%fd14, [%rd7];
	{
	.reg .b32 %temp; 
	mov.b64 	{%temp, %r3}, %fd13;
	}
	{
	.reg .b32 %temp; 
	mov.b64 	{%temp, %r4}, %fd14;
	}
	shr.u32 	%r257, %r4, 20;
	and.b32  	%r258, %r257, 2047;
	add.s32 	%r259, %r258, -1012;
	mov.b64 	%rd86, %fd14;
	shl.b64 	%rd12, %rd86, %r259;
	setp.eq.s64 	%p6, %rd12, -9223372036854775808;
	abs.f64 	%fd15, %fd13;
	setp.neu.f64 	%p188, %fd13, 0d0000000000000000;
	@%p188 bra 	$L__BB12_13;
	setp.eq.s64 	%p191, %rd12, -9223372036854775808;
	abs.f64 	%fd331, %fd14;
	setp.neu.f64 	%p192, %fd331, 0d3FE0000000000000;
	and.pred  	%p6, %p192, %p191;
	selp.b32 	%r260, %r3, 0, %p6;
	setp.lt.s32 	%p193, %r4, 0;
	or.b32  	%r261, %r260, 2146435072;
	selp.b32 	%r262, %r261, %r260, %p193;
	mov.b32 	%r263, 0;
	mov.b64 	%fd460, {%r263, %r262};
	bra.uni 	$L__BB12_14;
$L__BB12_13:
	{ // callseq 64, 0
	.param .b64 param0;
	st.param.f64 	[param0], %fd15;
	.param .b64 param1;
	st.param.f64 	[param1], %fd14;
	.param .b64 retval0;
	call.uni (retval0), 
	__internal_accurate_pow, 
	(
	param0, 
	param1
	);
	ld.param.f64 	%fd323, [retval0];
	} // callseq 64
	setp.lt.s32 	%p189, %r3, 0;
	cvt.rzi.f64.f64 	%fd325, %fd14;
	setp.neu.f64 	%p190, %fd14, %fd325;
	neg.f64 	%fd327, %fd323;
	selp.f64 	%fd328, %fd327, %fd323, %p6;
	selp.f64 	%fd329, %fd328, %fd323, %p189;
	selp.f64 	%fd330, 0dFFF8000000000000, %fd329, %p190;
	selp.f64 	%fd460, %fd330, %fd329, %p189;
$L__BB12_14:
	add.f64 	%fd332, %fd13, %fd14;
	{
	.reg .b32 %temp; 
	mov.b64 	{%temp, %r264}, %fd332;
	}
	and.b32  	%r265, %r264, 2146435072;
	setp.ne.s32 	%p194, %r265, 2146435072;
	@%p194 bra 	$L__BB12_21;
	setp.num.f64 	%p195, %fd13, %fd13;
	setp.num.f64 	%p196, %fd14, %fd14;
	and.pred  	%p197, %p195, %p196;
	@%p197 bra 	$L__BB12_17;
	add.rn.f64 	%fd460, %fd13, %fd14;
	bra.uni 	$L__BB12_21;
$L__BB12_17:
	abs.f64 	%fd333, %fd14;
	setp.neu.f64 	%p198, %fd333, 0d7FF0000000000000;
	@%p198 bra 	$L__BB12_19;
	setp.gt.f64 	%p203, %fd15, 0d3FF0000000000000;
	selp.b32 	%r273, 2146435072, 0, %p203;
	setp.lt.s32 	%p204, %r4, 0;
	xor.b32  	%r274, %r273, 2146435072;
	selp.b32 	%r275, %r274, %r273, %p204;
	setp.eq.f64 	%p205, %fd13, 0dBFF0000000000000;
	selp.b32 	%r276, 1072693248, %r275, %p205;
	mov.b32 	%r277, 0;
	mov.b64 	%fd460, {%r277, %r276};
	bra.uni 	$L__BB12_21;
$L__BB12_19:
	setp.neu.f64 	%p199, %fd15, 0d7FF0000000000000;
	@%p199 bra 	$L__BB12_21;
	setp.lt.s32 	%p200, %r3, 0;
	setp.lt.s32 	%p201, %r4, 0;
	selp.b32 	%r266, 0, 2146435072, %p201;
	and.b32  	%r267, %r4, 2147483647;
	setp.ne.s32 	%p202, %r267, 1071644672;
	or.b32  	%r268, %r266, -2147483648;
	selp.b32 	%r269, %r268, %r266, %p202;
	selp.b32 	%r270, %r269, %r266, %p6;
	selp.b32 	%r271, %r270, %r266, %p200;
	mov.b32 	%r272, 0;
	mov.b64 	%fd460, {%r272, %r271};
$L__BB12_21:
	setp.eq.f64 	%p206, %fd13, 0d3FF0000000000000;
	setp.eq.f64 	%p207, %fd14, 0d0000000000000000;
	selp.f64 	%fd334, 0d3FF0000000000000, %fd460, %p207;
	selp.f64 	%fd335, 0d3FF0000000000000, %fd334, %p206;
	mul.f64 	%fd23, %fd12, %fd335;
	ld.global.f64 	%fd24, [%rd5];
	ld.global.f64 	%fd25, [%rd8];
	{
	.reg .b32 %temp; 
	mov.b64 	{%temp, %r5}, %fd24;
	}
	{
	.reg .b32 %temp; 
	mov.b64 	{%temp, %r6}, %fd25;
	}
	shr.u32 	%r278, %r6, 20;
	and.b32  	%r279, %r278, 2047;
	add.s32 	%r280, %r279, -1012;
	mov.b64 	%rd87, %fd25;
	shl.b64 	%rd13, %rd87, %r280;
	setp.eq.s64 	%p9, %rd13, -9223372036854775808;
	abs.f64 	%fd26, %fd24;
	setp.neu.f64 	%p208, %fd24, 0d0000000000000000;
	@%p208 bra 	$L__BB12_23;
	setp.eq.s64 	%p211, %rd13, -9223372036854775808;
	abs.f64 	%fd344, %fd25;
	setp.neu.f64 	%p212, %fd344, 0d3FE0000000000000;
	and.pred  	%p9, %p212, %p211;
	selp.b32 	%r281, %r5, 0, %p9;
	setp.lt.s32 	%p213, %r6, 0;
	or.b32  	%r282, %r281, 2146435072;
	selp.b32 	%r283, %r282, %r281, %p213;
	mov.b32 	%r284, 0;
	mov.b64 	%fd462, {%r284, %r283};
	bra.uni 	$L__BB12_24;
$L__BB12_23:
	{ // callseq 65, 0
	.param .b64 param0;
	st.param.f64 	[param0], %fd26;
	.param .b64 param1;
	st.param.f64 	[param1], %fd25;
	.param .b64 retval0;
	call.uni (retval0), 
	__internal_accurate_pow, 
	(
	param0, 
	param1
	);
	ld.param.f64 	%fd336, [retval0];
	} // callseq 65
	setp.lt.s32 	%p209, %r5, 0;
	cvt.rzi.f64.f64 	%fd338, %fd25;
	setp.neu.f64 	%p210, %fd25, %fd338;
	neg.f64 	%fd340, %fd336;
	selp.f64 	%fd341, %fd340, %fd336, %p9;
	selp.f64 	%fd342, %fd341, %fd336, %p209;
	selp.f64 	%fd343, 0dFFF8000000000000, %fd342, %p210;
	selp.f64 	%fd462, %fd343, %fd342, %p209;
$L__BB12_24:
	add.f64 	%fd345, %fd24, %fd25;
	{
	.reg .b32 %temp; 
	mov.b64 	{%temp, %r285}, %fd345;
	}
	and.b32  	%r286, %r285, 2146435072;
	setp.ne.s32 	%p214, %r286, 2146435072;
	@%p214 bra 	$L__BB12_31;
	setp.num.f64 	%p215, %fd24, %fd24;
	setp.num.f64 	%p216, %fd25, %fd25;
	and.pred  	%p217, %p215, %p216;
	@%p217 bra 	$L__BB12_27;
	add.rn.f64 	%fd462, %fd24, %fd25;
	bra.uni 	$L__BB12_31;
$L__BB12_27:
	abs.f64 	%fd346, %fd25;
	setp.neu.f64 	%p218, %fd346, 0d7FF0000000000000;
	@%p218 bra 	$L__BB12_29;
	setp.gt.f64 	%p223, %fd26, 0d3FF0000000000000;
	selp.b32 	%r294, 2146435072, 0, %p223;
	setp.lt.s32 	%p224, %r6, 0;
	xor.b32  	%r295, %r294, 2146435072;
	selp.b32 	%r296, %r295, %r294, %p224;
	setp.eq.f64 	%p225, %fd24, 0dBFF0000000000000;
	selp.b32 	%r297, 1072693248, %r296, %p225;
	mov.b32 	%r298, 0;
	mov.b64 	%fd462, {%r298, %r297};
	bra.uni 	$L__BB12_31;
$L__BB12_29:
	setp.neu.f64 	%p219, %fd26, 0d7FF0000000000000;
	@%p219 bra 	$L__BB12_31;
	setp.lt.s32 	%p220, %r5, 0;
	setp.lt.s32 	%p221, %r6, 0;
	selp.b32 	%r287, 0, 2146435072, %p221;
	and.b32  	%r288, %r6, 2147483647;
	setp.ne.s32 	%p222, %r288, 1071644672;
	or.b32  	%r289, %r287, -2147483648;
	selp.b32 	%r290, %r289, %r287, %p222;
	selp.b32 	%r291, %r290, %r287, %p9;
	selp.b32 	%r292, %r291, %r287, %p220;
	mov.b32 	%r293, 0;
	mov.b64 	%fd462, {%r293, %r292};
$L__BB12_31:
	setp.eq.f64 	%p226, %fd24, 0d3FF0000000000000;
	setp.eq.f64 	%p227, %fd25, 0d0000000000000000;
	selp.f64 	%fd347, 0d3FF0000000000000, %fd462, %p227;
	selp.f64 	%fd348, 0d3FF0000000000000, %fd347, %p226;
	mul.f64 	%fd349, %fd23, %fd348;
	ld.global.f64 	%fd350, [%rd9];
	div.rn.f64 	%fd463, %fd349, %fd350;
	{
	.reg .b32 %temp; 
	mov.b64 	{%temp, %r388}, %fd463;
	}
	{
	.reg .b32 %temp; 
	mov.b64 	{%r389, %temp}, %fd463;
	}
	setp.gt.s32 	%p228, %r388, 1048575;
	mov.b32 	%r390, -1023;
	@%p228 bra 	$L__BB12_33;
	mul.f64 	%fd463, %fd463, 0d4350000000000000;
	{
	.reg .b32 %temp; 
	mov.b64 	{%temp, %r388}, %fd463;
	}
	{
	.reg .b32 %temp; 
	mov.b64 	{%r389, %temp}, %fd463;
	}
	mov.b32 	%r390, -1077;
$L__BB12_33:
	add.s32 	%r301, %r388, -1;
	setp.gt.u32 	%p229, %r301, 2146435070;
	@%p229 bra 	$L__BB12_37;
	shr.u32 	%r304, %r388, 20;
	add.s32 	%r391, %r390, %r304;
	and.b32  	%r305, %r388, 1048575;
	or.b32  	%r306, %r305, 1072693248;
	mov.b64 	%fd464, {%r389, %r306};
	setp.lt.u32 	%p231, %r306, 1073127583;
	@%p231 bra 	$L__BB12_36;
	{
	.reg .b32 %temp; 
	mov.b64 	{%r307, %temp}, %fd464;
	}
	{
	.reg .b32 %temp; 
	mov.b64 	{%temp, %r308}, %fd464;
	}
	add.s32 	%r309, %r308, -1048576;
	mov.b64 	%fd464, {%r307, %r309};
	add.s32 	%r391, %r391, 1;
$L__BB12_36:
	add.f64 	%fd352, %fd464, 0dBFF0000000000000;
	add.f64 	%fd353, %fd464, 0d3FF0000000000000;
	rcp.approx.ftz.f64 	%fd354, %fd353;
	neg.f64 	%fd355, %fd353;
	fma.rn.f64 	%fd356, %fd355, %fd354, 0d3FF0000000000000;
	fma.rn.f64 	%fd357, %fd356, %fd356, %fd356;
	fma.rn.f64 	%fd358, %fd357, %fd354, %fd354;
	mul.f64 	%fd359, %fd352, %fd358;
	fma.rn.f64 	%fd360, %fd352, %fd358, %fd359;
	mul.f64 	%fd361, %fd360, %fd360;
	fma.rn.f64 	%fd362, %fd361, 0d3EB1380B3AE80F1E, 0d3ED0EE258B7A8B04;
	fma.rn.f64 	%fd363, %fd362, %fd361, 0d3EF3B2669F02676F;
	fma.rn.f64 	%fd364, %fd363, %fd361, 0d3F1745CBA9AB0956;
	fma.rn.f64 	%fd365, %fd364, %fd361, 0d3F3C71C72D1B5154;
	fma.rn.f64 	%fd366, %fd365, %fd361, 0d3F624924923BE72D;
	fma.rn.f64 	%fd367, %fd366, %fd361, 0d3F8999999999A3C4;
	fma.rn.f64 	%fd368, %fd367, %fd361, 0d3FB5555555555554;
	sub.f64 	%fd369, %fd352, %fd360;
	add.f64 	%fd370, %fd369, %fd369;
	neg.f64 	%fd371, %fd360;
	fma.rn.f64 	%fd372, %fd371, %fd352, %fd370;
	mul.f64 	%fd373, %fd358, %fd372;
	mul.f64 	%fd374, %fd361, %fd368;
	fma.rn.f64 	%fd375, %fd374, %fd360, %fd373;
	xor.b32  	%r310, %r391, -2147483648;
	mov.b32 	%r311, 1127219200;
	mov.b64 	%fd376, {%r310, %r311};
	sub.f64 	%fd377, %fd376, %fd1;
	fma.rn.f64 	%fd378, %fd377, 0d3FE62E42FEFA39EF, %fd360;
	fma.rn.f64 	%fd379, %fd377, 0dBFE62E42FEFA39EF, %fd378;
	sub.f64 	%fd380, %fd379, %fd360;
	sub.f64 	%fd381, %fd375, %fd380;
	fma.rn.f64 	%fd382, %fd377, 0d3C7ABC9E3B39803F, %fd381;
	add.f64 	%fd465, %fd378, %fd382;
	bra.uni 	$L__BB12_38;
$L__BB12_37:
	fma.rn.f64 	%fd351, %fd463, 0d7FF0000000000000, 0d7FF0000000000000;
	{
	.reg .b32 %temp; 
	mov.b64 	{%temp, %r302}, %fd463;
	}
	and.b32  	%r303, %r302, 2147483647;
	setp.eq.s32 	%p230, %r303, 0;
	selp.f64 	%fd465, 0dFFF0000000000000, %fd351, %p230;
$L__BB12_38:
	st.global.f64 	[%rd10], %fd465;
	ld.global.f64 	%fd43, [%rd3+2048];
	ld.global.f64 	%fd44, [%rd6+2048];
	{
	.reg .b32 %temp; 
	mov.b64 	{%temp, %r17}, %fd43;
	}
	{
	.reg .b32 %temp; 
	mov.b64 	{%temp, %r18}, %fd44;
	}
	shr.u32 	%r312, %r18, 20;
	and.b32  	%r313, %r312, 2047;
	add.s32 	%r314, %r313, -1012;
	mov.b64 	%rd88, %fd44;
	shl.b64 	%rd14, %rd88, %r314;
	setp.eq.s64 	%p299, %rd14, -9223372036854775808;
	abs.f64 	%fd45, %fd43;
	setp.eq.f64 	%p232, %fd43, 0d0000000000000000;
	@%p232 bra 	$L__BB12_40;
	{ // callseq 66, 0
	.param .b64 param0;
	st.param.f64 	[param0], %fd45;
	.param .b64 param1;
	st.param.f64 	[param1], %fd44;
	.param .b64 retval0;
	call.uni (retval0), 
	__internal_accurate_pow, 
	(
	param0, 
	param1
	);
	ld.param.f64 	%fd383, [retval0];
	} // callseq 66
	setp.lt.s32 	%p233, %r17, 0;
	cvt.rzi.f64.f64 	%fd385, %fd44;
	setp.neu.f64 	%p234, %fd44, %fd385;
	neg.f64 	%fd387, %fd383;
	selp.f64 	%fd388, %fd387, %fd383, %p299;
	selp.f64 	%fd389, %fd388, %fd383, %p233;
	selp.f64 	%fd390, 0dFFF8000000000000, %fd389, %p234;
	selp.f64 	%fd467, %fd390, %fd389, %p233;
	bra.uni 	$L__BB12_41;
$L__BB12_40:
	setp.eq.s64 	%p235, %rd14, -9223372036854775808;
	abs.f64 	%fd391, %fd44;
	setp.neu.f64 	%p236, %fd391, 0d3FE0000000000000;
	and.pred  	%p299, %p236, %p235;
	selp.b32 	%r315, %r17, 0, %p299;
	setp.lt.s32 	%p237, %r18, 0;
	or.b32  	%r316, %r315, 2146435072;
	selp.b32 	%r317, %r316, %r315, %p237;
	mov.b32 	%r318, 0;
	mov.b64 	%fd467, {%r318, %r317};
$L__BB12_41:
	add.f64 	%fd392, %fd43, %fd44;
	{
	.reg .b32 %temp; 
	mov.b64 	{%temp, %r319}, %fd392;
	}
	and.b32  	%r320, %r319, 2146435072;
	setp.ne.s32 	%p238, %r320, 2146435072;
	@%p238 bra 	$L__BB12_48;
	setp.nan.f64 	%p239, %fd43, %fd43;
	setp.nan.f64 	%p240, %fd44, %fd44;
	or.pred  	%p241, %p239, %p240;
	@%p241 bra 	$L__BB12_47;
	abs.f64 	%fd393, %fd44;
	setp.eq.f64 	%p242, %fd393, 0d7FF0000000000000;
	@%p242 bra 	$L__BB12_46;
	setp.neu.f64 	%p243, %fd45, 0d7FF0000000000000;
	@%p243 bra 	$L__BB12_48;
	setp.lt.s32 	%p244, %r17, 0;
	setp.lt.s32 	%p245, %r18, 0;
	selp.b32 	%r321, 0, 2146435072, %p245;
	and.b32  	%r322, %r18, 2147483647;
	setp.ne.s32 	%p246, %r322, 1071644672;
	or.b32  	%r323, %r321, -2147483648;
	selp.b32 	%r324, %r323, %r321, %p246;
	selp.b32 	%r325, %r324, %r321, %p299;
	selp.b32 	%r326, %r325, %r321, %p244;
	mov.b32 	%r327, 0;
	mov.b64 	%fd467, {%r327, %r326};
	bra.uni 	$L__BB12_48;
$L__BB12_46:
	setp.gt.f64 	%p247, %fd45, 0d3FF0000000000000;
	selp.b32 	%r328, 2146435072, 0, %p247;
	setp.lt.s32 	%p248, %r18, 0;
	xor.b32  	%r329, %r328, 2146435072;
	selp.b32 	%r330, %r329, %r328, %p248;
	setp.eq.f64 	%p249, %fd43, 0dBFF0000000000000;
	selp.b32 	%r331, 1072693248, %r330, %p249;
	mov.b32 	%r332, 0;
	mov.b64 	%fd467, {%r332, %r331};
	bra.uni 	$L__BB12_48;
$L__BB12_47:
	add.rn.f64 	%fd467, %fd43, %fd44;
$L__BB12_48:
	setp.eq.f64 	%p250, %fd43, 0d3FF0000000000000;
	setp.eq.f64 	%p251, %fd44, 0d0000000000000000;
	selp.f64 	%fd394, 0d3FF0000000000000, %fd467, %p251;
	selp.f64 	%fd53, 0d3FF0000000000000, %fd394, %p250;
	ld.global.f64 	%fd54, [%rd4+2048];
	ld.global.f64 	%fd55, [%rd7+2048];
	{
	.reg .b32 %temp; 
	mov.b64 	{%temp, %r19}, %fd54;
	}
	{
	.reg .b32 %temp; 
	mov.b64 	{%temp, %r20}, %fd55;
	}
	shr.u32 	%r333, %r20, 20;
	and.b32  	%r334, %r333, 2047;
	add.s32 	%r335, %r334, -1012;
	mov.b64 	%rd89, %fd55;
	shl.b64 	%rd15, %rd89, %r335;
	setp.eq.s64 	%p300, %rd15, -9223372036854775808;
	abs.f64 	%fd56, %fd54;
	setp.eq.f64 	%p252, %fd54, 0d0000000000000000;
	@%p252 bra 	$L__BB12_50;
	{ // callseq 67, 0
	.param .b64 param0;
	st.param.f64 	[param0], %fd56;
	.param .b64 param1;
	st.param.f64 	[param1], %fd55;
	.param .b64 retval0;
	call.uni (retval0), 
	__internal_accurate_pow, 
	(
	param0, 
	param1
	);
	ld.param.f64 	%fd395, [retval0];
	} // callseq 67
	setp.lt.s32 	%p253, %r19, 0;
	cvt.rzi.f64.f64 	%fd397, %fd55;
	setp.neu.f64 	%p254, %fd55, %fd397;
	neg.f64 	%fd399, %fd395;
	selp.f64 	%fd400, %fd399, %fd395, %p300;
	selp.f64 	%fd401, %fd400, %fd395, %p253;
	selp.f64 	%fd402, 0dFFF8000000000000, %fd401, %p254;
	selp.f64 	%fd469, %fd402, %fd401, %p253;
	bra.uni 	$L__BB12_51;
$L__BB12_50:
	setp.eq.s64 	%p255, %rd15, -9223372036854775808;
	abs.f64 	%fd403, %fd55;
	setp.neu.f64 	%p256, %fd403, 0d3FE0000000000000;
	and.pred  	%p300, %p256, %p255;
	selp.b32 	%r336, %r19, 0, %p300;
	setp.lt.s32 	%p257, %r20, 0;
	or.b32  	%r337, %r336, 2146435072;
	selp.b32 	%r338, %r337, %r336, %p257;
	mov.b32 	%r339, 0;
	mov.b64 	%fd469, {%r339, %r338};
$L__BB12_51:
	add.f64 	%fd404, %fd54, %fd55;
	{
	.reg .b32 %temp; 
	mov.b64 	{%temp, %r340}, %fd404;
	}
	and.b32  	%r341, %r340, 2146435072;
	setp.ne.s32 	%p258, %r341, 2146435072;
	@%p258 bra 	$L__BB12_58;
	setp.nan.f64 	%p259, %fd54, %fd54;
	setp.nan.f64 	%p260, %fd55, %fd55;
	or.pred  	%p261, %p259, %p260;
	@%p261 bra 	$L__BB12_57;
	abs.f64 	%fd405, %fd55;
	setp.eq.f64 	%p262, %fd405, 0d7FF0000000000000;
	@%p262 bra 	$L__BB12_56;
	setp.neu.f64 	%p263, %fd56, 0d7FF0000000000000;
	@%p263 bra 	$L__BB12_58;
	setp.lt.s32 	%p264, %r19, 0;
	setp.lt.s32 	%p265, %r20, 0;
	selp.b32 	%r342, 0, 2146435072, %p265;
	and.b32  	%r343, %r20, 2147483647;
	setp.ne.s32 	%p266, %r343, 1071644672;
	or.b32  	%r344, %r342, -2147483648;
	selp.b32 	%r345, %r344, %r342, %p266;
	selp.b32 	%r346, %r345, %r342, %p300;
	selp.b32 	%r347, %r346, %r342, %p264;
	mov.b32 	%r348, 0;
	mov.b64 	%fd469, {%r348, %r347};
	bra.uni 	$L__BB12_58;
$L__BB12_56:
	setp.gt.f64 	%p267, %fd56, 0d3FF0000000000000;
	selp.b32 	%r349, 2146435072, 0, %p267;
	setp.lt.s32 	%p268, %r20, 0;
	xor.b32  	%r350, %r349, 2146435072;
	selp.b32 	%r351, %r350, %r349, %p268;
	setp.eq.f64 	%p269, %fd54, 0dBFF0000000000000;
	selp.b32 	%r352, 1072693248, %r351, %p269;
	mov.b32 	%r353, 0;
	mov.b64 	%fd469, {%r353, %r352};
	bra.uni 	$L__BB12_58;
$L__BB12_57:
	add.rn.f64 	%fd469, %fd54, %fd55;
$L__BB12_58:
	setp.eq.f64 	%p270, %fd54, 0d3FF0000000000000;
	setp.eq.f64 	%p271, %fd55, 0d0000000000000000;
	selp.f64 	%fd406, 0d3FF0000000000000, %fd469, %p271;
	selp.f64 	%fd407, 0d3FF0000000000000, %fd406, %p270;
	mul.f64 	%fd64, %fd53, %fd407;
	ld.global.f64 	%fd65, [%rd5+2048];
	ld.global.f64 	%fd66, [%rd8+2048];
	{
	.reg .b32 %temp; 
	mov.b64 	{%temp, %r21}, %fd65;
	}
	{
	.reg .b32 %temp; 
	mov.b64 	{%temp, %r22}, %fd66;
	}
	shr.u32 	%r354, %r22, 20;
	and.b32  	%r355, %r354, 2047;
	add.s32 	%r356, %r355, -1012;
	mov.b64 	%rd90, %fd66;
	shl.b64 	%rd16, %rd90, %r356;
	setp.eq.s64 	%p301, %rd16, -9223372036854775808;
	abs.f64 	%fd67, %fd65;
	setp.eq.f64 	%p272, %fd65, 0d0000000000000000;
	@%p272 bra 	$L__BB12_60;
	{ // callseq 68, 0
	.param .b64 param0;
	st.param.f64 	[param0], %fd67;
	.param .b64 param1;
	st.param.f64 	[param1], %fd66;
	.param .b64 retval0;
	call.uni (retval0), 
	__internal_accurate_pow, 
	(
	param0, 
	param1
	);
	ld.param.f64 	%fd408, [retval0];
	} // callseq 68
	setp.lt.s32 	%p273, %r21, 0;
	cvt.rzi.f64.f64 	%fd410, %fd66;
	setp.neu.f64 	%p274, %fd66, %fd410;
	neg.f64 	%fd412, %fd408;
	selp.f64 	%fd413, %fd412, %fd408, %p301;
	selp.f64 	%fd414, %fd413, %fd408, %p273;
	selp.f64 	%fd415, 0dFFF8000000000000, %fd414, %p274;
	selp.f64 	%fd471, %fd415, %fd414, %p273;
	bra.uni 	$L__BB12_61;
$L__BB12_60:
	setp.eq.s64 	%p275, %rd16, -9223372036854775808;
	abs.f64 	%fd416, %fd66;
	setp.neu.f64 	%p276, %fd416, 0d3FE0000000000000;
	and.pred  	%p301, %p276, %p275;
	selp.b32 	%r357, %r21, 0, %p301;
	setp.lt.s32 	%p277, %r22, 0;
	or.b32  	%r358, %r357, 2146435072;
	selp.b32 	%r359, %r358, %r357, %p277;
	mov.b32 	%r360, 0;
	mov.b64 	%fd471, {%r360, %r359};
$L__BB12_61:
	add.f64 	%fd417, %fd65, %fd66;
	{
	.reg .b32 %temp; 
	mov.b64 	{%temp, %r361}, %fd417;
	}
	and.b32  	%r362, %r361, 2146435072;
	setp.ne.s32 	%p278, %r362, 2146435072;
	@%p278 bra 	$L__BB12_68;
	setp.nan.f64 	%p279, %fd65, %fd65;
	setp.nan.f64 	%p280, %fd66, %fd66;
	or.pred  	%p281, %p279, %p280;
	@%p281 bra 	$L__BB12_67;
	abs.f64 	%fd418, %fd66;
	setp.eq.f64 	%p282, %fd418, 0d7FF0000000000000;
	@%p282 bra 	$L__BB12_66;
	setp.neu.f64 	%p283, %fd67, 0d7FF0000000000000;
	@%p283 bra 	$L__BB12_68;
	setp.lt.s32 	%p284, %r21, 0;
	setp.lt.s32 	%p285, %r22, 0;
	selp.b32 	%r363, 0, 2146435072, %p285;
	and.b32  	%r364, %r22, 2147483647;
	setp.ne.s32 	%p286, %r364, 1071644672;
	or.b32  	%r365, %r363, -2147483648;
	selp.b32 	%r366, %r365, %r363, %p286;
	selp.b32 	%r367, %r366, %r363, %p301;
	selp.b32 	%r368, %r367, %r363, %p284;
	mov.b32 	%r369, 0;
	mov.b64 	%fd471, {%r369, %r368};
	bra.uni 	$L__BB12_68;
$L__BB12_66:
	setp.gt.f64 	%p287, %fd67, 0d3FF0000000000000;
	selp.b32 	%r370, 2146435072, 0, %p287;
	setp.lt.s32 	%p288, %r22, 0;
	xor.b32  	%r371, %r370, 2146435072;
	selp.b32 	%r372, %r371, %r370, %p288;
	setp.eq.f64 	%p289, %fd65, 0dBFF0000000000000;
	selp.b32 	%r373, 1072693248, %r372, %p289;
	mov.b32 	%r374, 0;
	mov.b64 	%fd471, {%r374, %r373};
	bra.uni 	$L__BB12_68;
$L__BB12_67:
	add.rn.f64 	%fd471, %fd65, %fd66;
$L__BB12_68:
	setp.eq.f64 	%p290, %fd65, 0d3FF0000000000000;
	setp.eq.f64 	%p291, %fd66, 0d0000000000000000;
	selp.f64 	%fd419, 0d3FF0000000000000, %fd471, %p291;
	selp.f64 	%fd420, 0d3FF0000000000000, %fd419, %p290;
	mul.f64 	%fd421, %fd64, %fd420;
	ld.global.f64 	%fd422, [%rd9+2048];
	div.rn.f64 	%fd472, %fd421, %fd422;
	{
	.reg .b32 %temp; 
	mov.b64 	{%temp, %r392}, %fd472;
	}
	{
	.reg .b32 %temp; 
	mov.b64 	{%r393, %temp}, %fd472;
	}
	setp.gt.s32 	%p292, %r392, 1048575;
	mov.b32 	%r394, -1023;
	@%p292 bra 	$L__BB12_70;
	mul.f64 	%fd472, %fd472, 0d4350000000000000;
	{
	.reg .b32 %temp; 
	mov.b64 	{%temp, %r392}, %fd472;
	}
	{
	.reg .b32 %temp; 
	mov.b64 	{%r393, %temp}, %fd472;
	}
	mov.b32 	%r394, -1077;
$L__BB12_70:
	add.s32 	%r377, %r392, -1;
	setp.lt.u32 	%p293, %r377, 2146435071;
	@%p293 bra 	$L__BB12_72;
	fma.rn.f64 	%fd423, %fd472, 0d7FF0000000000000, 0d7FF0000000000000;
	{
	.reg .b32 %temp; 
	mov.b64 	{%temp, %r378}, %fd472;
	}
	and.b32  	%r379, %r378, 2147483647;
	setp.eq.s32 	%p294, %r379, 0;
	selp.f64 	%fd78, 0dFFF0000000000000, %fd423, %p294;
	st.global.f64 	[%rd10+2048], %fd78;
	bra.uni 	$L__BB12_153;
$L__BB12_72:
	shr.u32 	%r380, %r392, 20;
	add.s32 	%r395, %r394, %r380;
	and.b32  	%r381, %r392, 1048575;
	or.b32  	%r382, %r381, 1072693248;
	mov.b64 	%fd473, {%r393, %r382};
	setp.lt.u32 	%p295, %r382, 1073127583;
	@%p295 bra 	$L__BB12_74;
	{
	.reg .b32 %temp; 
	mov.b64 	{%r383, %temp}, %fd473;
	}
	{
	.reg .b32 %temp; 
	mov.b64 	{%temp, %r384}, %fd473;
	}
	add.s32 	%r385, %r384, -1048576;
	mov.b64 	%fd473, {%r383, %r385};
	add.s32 	%r395, %r395, 1;
$L__BB12_74:
	add.f64 	%fd424, %fd473, 0dBFF0000000000000;
	add.f64 	%fd425, %fd473, 0d3FF0000000000000;
	rcp.approx.ftz.f64 	%fd426, %fd425;
	neg.f64 	%fd427, %fd425;
	fma.rn.f64 	%fd428, %fd427, %fd426, 0d3FF0000000000000;
	fma.rn.f64 	%fd429, %fd428, %fd428, %fd428;
	fma.rn.f64 	%fd430, %fd429, %fd426, %fd426;
	mul.f64 	%fd431, %fd424, %fd430;
	fma.rn.f64 	%fd432, %fd424, %fd430, %fd431;
	mul.f64 	%fd433, %fd432, %fd432;
	fma.rn.f64 	%fd434, %fd433, 0d3EB1380B3AE80F1E, 0d3ED0EE258B7A8B04;
	fma.rn.f64 	%fd435, %fd434, %fd433, 0d3EF3B2669F02676F;
	fma.rn.f64 	%fd436, %fd435, %fd433, 0d3F1745CBA9AB0956;
	fma.rn.f64 	%fd437, %fd436, %fd433, 0d3F3C71C72D1B5154;
	fma.rn.f64 	%fd438, %fd437, %fd433, 0d3F624924923BE72D;
	fma.rn.f64 	%fd439, %fd438, %fd433, 0d3F8999999999A3C4;
	fma.rn.f64 	%fd440, %fd439, %fd433, 0d3FB5555555555554;
	sub.f64 	%fd441, %fd424, %fd432;
	add.f64 	%fd442, %fd441, %fd441;
	neg.f64 	%fd443, %fd432;
	fma.rn.f64 	%fd444, %fd443, %fd424, %fd442;
	mul.f64 	%fd445, %fd430, %fd444;
	mul.f64 	%fd446, %fd433, %fd440;
	fma.rn.f64 	%fd447, %fd446, %fd432, %fd445;
	xor.b32  	%r386, %r395, -2147483648;
	mov.b32 	%r387, 1127219200;
	mov.b64 	%fd448, {%r386, %r387};
	sub.f64 	%fd449, %fd448, %fd1;
	fma.rn.f64 	%fd450, %fd449, 0d3FE62E42FEFA39EF, %fd432;
	fma.rn.f64 	%fd451, %fd449, 0dBFE62E42FEFA39EF, %fd450;
	sub.f64 	%fd452, %fd451, %fd432;
	sub.f64 	%fd453, %fd447, %fd452;
	fma.rn.f64 	%fd454, %fd449, 0d3C7ABC9E3B39803F, %fd453;
	add.f64 	%fd82, %fd450, %fd454;
	st.global.f64 	[%rd10+2048], %fd82;
	bra.uni 	$L__BB12_153;
$L__BB12_75:
	cvta.to.global.u64 	%rd17, %rd41;
	cvta.to.global.u64 	%rd18, %rd42;
	cvta.to.global.u64 	%rd19, %rd43;
	cvta.to.global.u64 	%rd20, %rd44;
	cvta.to.global.u64 	%rd21, %rd45;
	cvta.to.global.u64 	%rd22, %rd46;
	mov.u32 	%r76, %tid.x;
	cvt.s64.s32 	%rd23, %rd2;
	mov.b32 	%r77, 1127219200;
	mov.b32 	%r78, -2147483648;
	mov.b64 	%fd84, {%r78, %r77};
	cvt.u64.u32 	%rd24, %r76;
	setp.le.s64 	%p38, %rd23, %rd24;
	@%p38 bra 	$L__BB12_114;
	add.s64 	%rd25, %rd1, %rd24;
	cvta.to.global.u64 	%rd48, %rd39;
	shl.b64 	%rd49, %rd25, 3;
	add.s64 	%rd50, %rd48, %rd49;
	add.s64 	%rd51, %rd18, %rd49;
	add.s64 	%rd26, %rd22, %rd49;
	ld.global.f64 	%fd85, [%rd50];
	ld.global.f64 	%fd86, [%rd51];
	{
	.reg .b32 %temp; 
	mov.b64 	{%temp, %r33}, %fd85;
	}
	{
	.reg .b32 %temp; 
	mov.b64 	{%temp, %r34}, %fd86;
	}
	shr.u32 	%r79, %r34, 20;
	and.b32  	%r80, %r79, 2047;
	add.s32 	%r81, %r80, -1012;
	mov.b64 	%rd52, %fd86;
	shl.b64 	%rd27, %rd52, %r81;
	setp.eq.s64 	%p21, %rd27, -9223372036854775808;
	abs.f64 	%fd87, %fd85;
	setp.neu.f64 	%p39, %fd85, 0d0000000000000000;
	@%p39 bra 	$L__BB12_78;
	setp.eq.s64 	%p42, %rd27, -9223372036854775808;
	abs.f64 	%fd175, %fd86;
	setp.neu.f64 	%p43, %fd175, 0d3FE0000000000000;
	and.pred  	%p21, %p43, %p42;
	selp.b32 	%r82, %r33, 0, %p21;
	setp.lt.s32 	%p44, %r34, 0;
	or.b32  	%r83, %r82, 2146435072;
	selp.b32 	%r84, %r83, %r82, %p44;
	mov.b32 	%r85, 0;
	mov.b64 	%fd475, {%r85, %r84};
	bra.uni 	$L__BB12_79;
$L__BB12_78:
	{ // callseq 57, 0
	.param .b64 param0;
	st.param.f64 	[param0], %fd87;
	.param .b64 param1;
	st.param.f64 	[param1], %fd86;
	.param .b64 retval0;
	call.uni (retval0), 
	__internal_accurate_pow, 
	(
	param0, 
	param1
	);
	ld.param.f64 	%fd167, [retval0];
	} // callseq 57
	setp.lt.s32 	%p40, %r33, 0;
	cvt.rzi.f64.f64 	%fd169, %fd86;
	setp.neu.f64 	%p41, %fd86, %fd169;
	neg.f64 	%fd171, %fd167;
	selp.f64 	%fd172, %fd171, %fd167, %p21;
	selp.f64 	%fd173, %fd172, %fd167, %p40;
	selp.f64 	%fd174, 0dFFF8000000000000, %fd173, %p41;
	selp.f64 	%fd475, %fd174, %fd173, %p40;
$L__BB12_79:
	add.f64 	%fd176, %fd85, %fd86;
	{
	.reg .b32 %temp; 
	mov.b64 	{%temp, %r86}, %fd176;
	}
	and.b32  	%r87, %r86, 2146435072;
	setp.ne.s32 	%p45, %r87, 2146435072;
	@%p45 bra 	$L__BB12_86;
	setp.num.f64 	%p46, %fd85, %fd85;
	setp.num.f64 	%p47, %fd86, %fd86;
	and.pred  	%p48, %p46, %p47;
	@%p48 bra 	$L__BB12_82;
	add.rn.f64 	%fd475, %fd85, %fd86;
	bra.uni 	$L__BB12_86;
$L__BB12_82:
	abs.f64 	%fd177, %fd86;
	setp.neu.f64 	%p49, %fd177, 0d7FF0000000000000;
	@%p49 bra 	$L__BB12_84;
	setp.gt.f64 	%p54, %fd87, 0d3FF0000000000000;
	selp.b32 	%r95, 2146435072, 0, %p54;
	setp.lt.s32 	%p55, %r34, 0;
	xor.b32  	%r96, %r95, 2146435072;
	selp.b32 	%r97, %r96, %r95, %p55;
	setp.eq.f64 	%p56, %fd85, 0dBFF0000000000000;
	selp.b32 	%r98, 1072693248, %r97, %p56;
	mov.b32 	%r99, 0;
	mov.b64 	%fd475, {%r99, %r98};
	bra.uni 	$L__BB12_86;
$L__BB12_84:
	setp.neu.f64 	%p50, %fd87, 0d7FF0000000000000;
	@%p50 bra 	$L__BB12_86;
	setp.lt.s32 	%p51, %r33, 0;
	setp.lt.s32 	%p52, %r34, 0;
	selp.b32 	%r88, 0, 2146435072, %p52;
	and.b32  	%r89, %r34, 2147483647;
	setp.ne.s32 	%p53, %r89, 1071644672;
	or.b32  	%r90, %r88, -2147483648;
	selp.b32 	%r91, %r90, %r88, %p53;
	selp.b32 	%r92, %r91, %r88, %p21;
	selp.b32 	%r93, %r92, %r88, %p51;
	mov.b32 	%r94, 0;
	mov.b64 	%fd475, {%r94, %r93};
$L__BB12_86:
	setp.eq.f64 	%p57, %fd85, 0d3FF0000000000000;
	setp.eq.f64 	%p58, %fd86, 0d0000000000000000;
	selp.f64 	%fd178, 0d3FF0000000000000, %fd475, %p58;
	selp.f64 	%fd95, 0d3FF0000000000000, %fd178, %p57;
	cvta.to.global.u64 	%rd53, %rd40;
	add.s64 	%rd55, %rd53, %rd49;
	ld.global.f64 	%fd96, [%rd55];
	add.s64 	%rd56, %rd19, %rd49;
	ld.global.f64 	%fd97, [%rd56];
	{
	.reg .b32 %temp; 
	mov.b64 	{%temp, %r35}, %fd96;
	}
	{
	.reg .b32 %temp; 
	mov.b64 	{%temp, %r36}, %fd97;
	}
	shr.u32 	%r100, %r36, 20;
	and.b32  	%r101, %r100, 2047;
	add.s32 	%r102, %r101, -1012;
	mov.b64 	%rd57, %fd97;
	shl.b64 	%rd28, %rd57, %r102;
	setp.eq.s64 	%p24, %rd28, -9223372036854775808;
	abs.f64 	%fd98, %fd96;
	setp.neu.f64 	%p59, %fd96, 0d0000000000000000;
	@%p59 bra 	$L__BB12_88;
	setp.eq.s64 	%p62, %rd28, -9223372036854775808;
	abs.f64 	%fd187, %fd97;
	setp.neu.f64 	%p63, %fd187, 0d3FE0000000000000;
	and.pred  	%p24, %p63, %p62;
	selp.b32 	%r103, %r35, 0, %p24;
	setp.lt.s32 	%p64, %r36, 0;
	or.b32  	%r104, %r103, 2146435072;
	selp.b32 	%r105, %r104, %r103, %p64;
	mov.b32 	%r106, 0;
	mov.b64 	%fd477, {%r106, %r105};
	bra.uni 	$L__BB12_89;
$L__BB12_88:
	{ // callseq 58, 0
	.param .b64 param0;
	st.param.f64 	[param0], %fd98;
	.param .b64 param1;
	st.param.f64 	[param1], %fd97;
	.param .b64 retval0;
	call.uni (retval0), 
	__internal_accurate_pow, 
	(
	param0, 
	param1
	);
	ld.param.f64 	%fd179, [retval0];
	} // callseq 58
	setp.lt.s32 	%p60, %r35, 0;
	cvt.rzi.f64.f64 	%fd181, %fd97;
	setp.neu.f64 	%p61, %fd97, %fd181;
	neg.f64 	%fd183, %fd179;
	selp.f64 	%fd184, %fd183, %fd179, %p24;
	selp.f64 	%fd185, %fd184, %fd179, %p60;
	selp.f64 	%fd186, 0dFFF8000000000000, %fd185, %p61;
	selp.f64 	%fd477, %fd186, %fd185, %p60;
$L__BB12_89:
	add.f64 	%fd188, %fd96, %fd97;
	{
	.reg .b32 %temp; 
	mov.b64 	{%temp, %r107}, %fd188;
	}
	and.b32  	%r108, %r107, 2146435072;
	setp.ne.s32 	%p65, %r108, 2146435072;
	@%p65 bra 	$L__BB12_96;
	setp.num.f64 	%p66, %fd96, %fd96;
	setp.num.f64 	%p67, %fd97, %fd97;
	and.pred  	%p68, %p66, %p67;
	@%p68 bra 	$L__BB12_92;
	add.rn.f64 	%fd477, %fd96, %fd97;
	bra.uni 	$L__BB12_96;
$L__BB12_92:
	abs.f64 	%fd189, %fd97;
	setp.neu.f64 	%p69, %fd189, 0d7FF0000000000000;
	@%p69 bra 	$L__BB12_94;
	setp.gt.f64 	%p74, %fd98, 0d3FF0000000000000;
	selp.b32 	%r116, 2146435072, 0, %p74;
	setp.lt.s32 	%p75, %r36, 0;
	xor.b32  	%r117, %r116, 2146435072;
	selp.b32 	%r118, %r117, %r116, %p75;
	setp.eq.f64 	%p76, %fd96, 0dBFF0000000000000;
	selp.b32 	%r119, 1072693248, %r118, %p76;
	mov.b32 	%r120, 0;
	mov.b64 	%fd477, {%r120, %r119};
	bra.uni 	$L__BB12_96;
$L__BB12_94:
	setp.neu.f64 	%p70, %fd98, 0d7FF0000000000000;
	@%p70 bra 	$L__BB12_96;
	setp.lt.s32 	%p71, %r35, 0;
	setp.lt.s32 	%p72, %r36, 0;
	selp.b32 	%r109, 0, 2146435072, %p72;
	and.b32  	%r110, %r36, 2147483647;
	setp.ne.s32 	%p73, %r110, 1071644672;
	or.b32  	%r111, %r109, -2147483648;
	selp.b32 	%r112, %r111, %r109, %p73;
	selp.b32 	%r113, %r112, %r109, %p24;
	selp.b32 	%r114, %r113, %r109, %p71;
	mov.b32 	%r115, 0;
	mov.b64 	%fd477, {%r115, %r114};
$L__BB12_96:
	setp.eq.f64 	%p77, %fd96, 0d3FF0000000000000;
	setp.eq.f64 	%p78, %fd97, 0d0000000000000000;
	selp.f64 	%fd190, 0d3FF0000000000000, %fd477, %p78;
	selp.f64 	%fd191, 0d3FF0000000000000, %fd190, %p77;
	mul.f64 	%fd106, %fd95, %fd191;
	add.s64 	%rd59, %rd17, %rd49;
	ld.global.f64 	%fd107, [%rd59];
	add.s64 	%rd60, %rd20, %rd49;
	ld.global.f64 	%fd108, [%rd60];
	{
	.reg .b32 %temp; 
	mov.b64 	{%temp, %r37}, %fd107;
	}
	{
	.reg .b32 %temp; 
	mov.b64 	{%temp, %r38}, %fd108;
	}
	shr.u32 	%r121, %r38, 20;
	and.b32  	%r122, %r121, 2047;
	add.s32 	%r123, %r122, -1012;
	mov.b64 	%rd61, %fd108;
	shl.b64 	%rd29, %rd61, %r123;
	setp.eq.s64 	%p27, %rd29, -9223372036854775808;
	abs.f64 	%fd109, %fd107;
	setp.neu.f64 	%p79, %fd107, 0d0000000000000000;
	@%p79 bra 	$L__BB12_98;
	setp.eq.s64 	%p82, %rd29, -9223372036854775808;
	abs.f64 	%fd200, %fd108;
	setp.neu.f64 	%p83, %fd200, 0d3FE0000000000000;
	and.pred  	%p27, %p83, %p82;
	selp.b32 	%r124, %r37, 0, %p27;
	setp.lt.s32 	%p84, %r38, 0;
	or.b32  	%r125, %r124, 2146435072;
	selp.b32 	%r126, %r125, %r124, %p84;
	mov.b32 	%r127, 0;
	mov.b64 	%fd479, {%r127, %r126};
	bra.uni 	$L__BB12_99;
$L__BB12_98:
	{ // callseq 59, 0
	.param .b64 param0;
	st.param.f64 	[param0], %fd109;
	.param .b64 param1;
	st.param.f64 	[param1], %fd108;
	.param .b64 retval0;
	call.uni (retval0), 
	__internal_accurate_pow, 
	(
	param0, 
	param1
	);
	ld.param.f64 	%fd192, [retval0];
	} // callseq 59
	setp.lt.s32 	%p80, %r37, 0;
	cvt.rzi.f64.f64 	%fd194, %fd108;
	setp.neu.f64 	%p81, %fd108, %fd194;
	neg.f64 	%fd196, %fd192;
	selp.f64 	%fd197, %fd196, %fd192, %p27;
	selp.f64 	%fd198, %fd197, %fd192, %p80;
	selp.f64 	%fd199, 0dFFF8000000000000, %fd198, %p81;
	selp.f64 	%fd479, %fd199, %fd198, %p80;
$L__BB12_99:
	add.f64 	%fd201, %fd107, %fd108;
	{
	.reg .b32 %temp; 
	mov.b64 	{%temp, %r128}, %fd201;
	}
	and.b32  	%r129, %r128, 2146435072;
	setp.ne.s32 	%p85, %r129, 2146435072;
	@%p85 bra 	$L__BB12_106;
	setp.num.f64 	%p86, %fd107, %fd107;
	setp.num.f64 	%p87, %fd108, %fd108;
	and.pred  	%p88, %p86, %p87;
	@%p88 bra 	$L__BB12_102;
	add.rn.f64 	%fd479, %fd107, %fd108;
	bra.uni 	$L__BB12_106;
$L__BB12_102:
	abs.f64 	%fd202, %fd108;
	setp.neu.f64 	%p89, %fd202, 0d7FF0000000000000;
	@%p89 bra 	$L__BB12_104;
	setp.gt.f64 	%p94, %fd109, 0d3FF0000000000000;
	selp.b32 	%r137, 2146435072, 0, %p94;
	setp.lt.s32 	%p95, %r38, 0;
	xor.b32  	%r138, %r137, 2146435072;
	selp.b32 	%r139, %r138, %r137, %p95;
	setp.eq.f64 	%p96, %fd107, 0dBFF0000000000000;
	selp.b32 	%r140, 1072693248, %r139, %p96;
	mov.b32 	%r141, 0;
	mov.b64 	%fd479, {%r141, %r140};
	bra.uni 	$L__BB12_106;
$L__BB12_104:
	setp.neu.f64 	%p90, %fd109, 0d7FF0000000000000;
	@%p90 bra 	$L__BB12_106;
	setp.lt.s32 	%p91, %r37, 0;
	setp.lt.s32 	%p92, %r38, 0;
	selp.b32 	%r130, 0, 2146435072, %p92;
	and.b32  	%r131, %r38, 2147483647;
	setp.ne.s32 	%p93, %r131, 1071644672;
	or.b32  	%r132, %r130, -2147483648;
	selp.b32 	%r133, %r132, %r130, %p93;
	selp.b32 	%r134, %r133, %r130, %p27;
	selp.b32 	%r135, %r134, %r130, %p91;
	mov.b32 	%r136, 0;
	mov.b64 	%fd479, {%r136, %r135};
$L__BB12_106:
	setp.eq.f64 	%p97, %fd107, 0d3FF0000000000000;
	setp.eq.f64 	%p98, %fd108, 0d0000000000000000;
	selp.f64 	%fd203, 0d3FF0000000000000, %fd479, %p98;
	selp.f64 	%fd204, 0d3FF0000000000000, %fd203, %p97;
	mul.f64 	%fd205, %fd106, %fd204;
	add.s64 	%rd63, %rd21, %rd49;
	ld.global.f64 	%fd206, [%rd63];
	div.rn.f64 	%fd480, %fd205, %fd206;
	{
	.reg .b32 %temp; 
	mov.b64 	{%temp, %r396}, %fd480;
	}
	{
	.reg .b32 %temp; 
	mov.b64 	{%r397, %temp}, %fd480;
	}
	setp.gt.s32 	%p99, %r396, 1048575;
	mov.b32 	%r398, -1023;
	@%p99 bra 	$L__BB12_108;
	mul.f64 	%fd480, %fd480, 0d4350000000000000;
	{
	.reg .b32 %temp; 
	mov.b64 	{%temp, %r396}, %fd480;
	}
	{
	.reg .b32 %temp; 
	mov.b64 	{%r397, %temp}, %fd480;
	}
	mov.b32 	%r398, -1077;
$L__BB12_108:
	add.s32 	%r144, %r396, -1;
	setp.gt.u32 	%p100, %r144, 2146435070;
	@%p100 bra 	$L__BB12_112;
	shr.u32 	%r147, %r396, 20;
	add.s32 	%r399, %r398, %r147;
	and.b32  	%r148, %r396, 1048575;
	or.b32  	%r149, %r148, 1072693248;
	mov.b64 	%fd481, {%r397, %r149};
	setp.lt.u32 	%p102, %r149, 1073127583;
	@%p102 bra 	$L__BB12_111;
	{
	.reg .b32 %temp; 
	mov.b64 	{%r150, %temp}, %fd481;
	}
	{
	.reg .b32 %temp; 
	mov.b64 	{%temp, %r151}, %fd481;
	}
	add.s32 	%r152, %r151, -1048576;
	mov.b64 	%fd481, {%r150, %r152};
	add.s32 	%r399, %r399, 1;
$L__BB12_111:
	add.f64 	%fd208, %fd481, 0dBFF0000000000000;
	add.f64 	%fd209, %fd481, 0d3FF0000000000000;
	rcp.approx.ftz.f64 	%fd210, %fd209;
	neg.f64 	%fd211, %fd209;
	fma.rn.f64 	%fd212, %fd211, %fd210, 0d3FF0000000000000;
	fma.rn.f64 	%fd213, %fd212, %fd212, %fd212;
	fma.rn.f64 	%fd214, %fd213, %fd210, %fd210;
	mul.f64 	%fd215, %fd208, %fd214;
	fma.rn.f64 	%fd216, %fd208, %fd214, %fd215;
	mul.f64 	%fd217, %fd216, %fd216;
	fma.rn.f64 	%fd218, %fd217, 0d3EB1380B3AE80F1E, 0d3ED0EE258B7A8B04;
	fma.rn.f64 	%fd219, %fd218, %fd217, 0d3EF3B2669F02676F;
	fma.rn.f64 	%fd220, %fd219, %fd217, 0d3F1745CBA9AB0956;
	fma.rn.f64 	%fd221, %fd220, %fd217, 0d3F3C71C72D1B5154;
	fma.rn.f64 	%fd222, %fd221, %fd217, 0d3F624924923BE72D;
	fma.rn.f64 	%fd223, %fd222, %fd217, 0d3F8999999999A3C4;
	fma.rn.f64 	%fd224, %fd223, %fd217, 0d3FB5555555555554;
	sub.f64 	%fd225, %fd208, %fd216;
	add.f64 	%fd226, %fd225, %fd225;
	neg.f64 	%fd227, %fd216;
	fma.rn.f64 	%fd228, %fd227, %fd208, %fd226;
	mul.f64 	%fd229, %fd214, %fd228;
	mul.f64 	%fd230, %fd217, %fd224;
	fma.rn.f64 	%fd231, %fd230, %fd216, %fd229;
	xor.b32  	%r153, %r399, -2147483648;
	mov.b32 	%r154, 1127219200;
	mov.b64 	%fd232, {%r153, %r154};
	sub.f64 	%fd233, %fd232, %fd84;
	fma.rn.f64 	%fd234, %fd233, 0d3FE62E42FEFA39EF, %fd216;
	fma.rn.f64 	%fd235, %fd233, 0dBFE62E42FEFA39EF, %fd234;
	sub.f64 	%fd236, %fd235, %fd216;
	sub.f64 	%fd237, %fd231, %fd236;
	fma.rn.f64 	%fd238, %fd233, 0d3C7ABC9E3B39803F, %fd237;
	add.f64 	%fd482, %fd234, %fd238;
	bra.uni 	$L__BB12_113;
$L__BB12_112:
	fma.rn.f64 	%fd207, %fd480, 0d7FF0000000000000, 0d7FF0000000000000;
	{
	.reg .b32 %temp; 
	mov.b64 	{%temp, %r145}, %fd480;
	}
	and.b32  	%r146, %r145, 2147483647;
	setp.eq.s32 	%p101, %r146, 0;
	selp.f64 	%fd482, 0dFFF0000000000000, %fd207, %p101;
$L__BB12_113:
	st.global.f64 	[%rd26], %fd482;
$L__BB12_114:
	cvt.u32.u64 	%r155, %rd24;
	add.s32 	%r156, %r155, 256;
	cvt.u64.u32 	%rd64, %r156;
	setp.le.s64 	%p103, %rd23, %rd64;
	@%p103 bra 	$L__BB12_153;
	add.s64 	%rd65, %rd1, %rd24;
	cvta.to.global.u64 	%rd66, %rd39;
	shl.b64 	%rd67, %rd65, 3;
	add.s64 	%rd68, %rd66, %rd67;
	cvta.to.global.u64 	%rd69, %rd40;
	add.s64 	%rd30, %rd69, %rd67;
	add.s64 	%rd31, %rd17, %rd67;
	add.s64 	%rd70, %rd18, %rd67;
	add.s64 	%rd32, %rd19, %rd67;
	add.s64 	%rd33, %rd20, %rd67;
	add.s64 	%rd34, %rd21, %rd67;
	add.s64 	%rd35, %rd22, %rd67;
	ld.global.f64 	%fd126, [%rd68+2048];
	ld.global.f64 	%fd127, [%rd70+2048];
	{
	.reg .b32 %temp; 
	mov.b64 	{%temp, %r49}, %fd126;
	}
	{
	.reg .b32 %temp; 
	mov.b64 	{%temp, %r50}, %fd127;
	}
	shr.u32 	%r157, %r50, 20;
	and.b32  	%r158, %r157, 2047;
	add.s32 	%r159, %r158, -1012;
	mov.b64 	%rd71, %fd127;
	shl.b64 	%rd36, %rd71, %r159;
	setp.eq.s64 	%p305, %rd36, -9223372036854775808;
	abs.f64 	%fd128, %fd126;
	setp.eq.f64 	%p104, %fd126, 0d0000000000000000;
	@%p104 bra 	$L__BB12_117;
	{ // callseq 60, 0
	.param .b64 param0;
	st.param.f64 	[param0], %fd128;
	.param .b64 param1;
	st.param.f64 	[param1], %fd127;
	.param .b64 retval0;
	call.uni (retval0), 
	__internal_accurate_pow, 
	(
	param0, 
	param1
	);
	ld.param.f64 	%fd239, [retval0];
	} // callseq 60
	setp.lt.s32 	%p105, %r49, 0;
	cvt.rzi.f64.f64 	%fd241, %fd127;
	setp.neu.f64 	%p106, %fd127, %fd241;
	neg.f64 	%fd243, %fd239;
	selp.f64 	%fd244, %fd243, %fd239, %p305;
	selp.f64 	%fd245, %fd244, %fd239, %p105;
	selp.f64 	%fd246, 0dFFF8000000000000, %fd245, %p106;
	selp.f64 	%fd484, %fd246, %fd245, %p105;
	bra.uni 	$L__BB12_118;
$L__BB12_117:
	setp.eq.s64 	%p107, %rd36, -9223372036854775808;
	abs.f64 	%fd247, %fd127;
	setp.neu.f64 	%p108, %fd247, 0d3FE0000000000000;
	and.pred  	%p305, %p108, %p107;
	selp.b32 	%r160, %r49, 0, %p305;
	setp.lt.s32 	%p109, %r50, 0;
	or.b32  	%r161, %r160, 2146435072;
	selp.b32 	%r162, %r161, %r160, %p109;
	mov.b32 	%r163, 0;
	mov.b64 	%fd484, {%r163, %r162};
$L__BB12_118:
	add.f64 	%fd248, %fd126, %fd127;
	{
	.reg .b32 %temp; 
	mov.b64 	{%temp, %r164}, %fd248;
	}
	and.b32  	%r165, %r164, 2146435072;
	setp.ne.s32 	%p110, %r165, 2146435072;
	@%p110 bra 	$L__BB12_125;
	setp.nan.f64 	%p111, %fd126, %fd126;
	setp.nan.f64 	%p112, %fd127, %fd127;
	or.pred  	%p113, %p111, %p112;
	@%p113 bra 	$L__BB12_124;
	abs.f64 	%fd249, %fd127;
	setp.eq.f64 	%p114, %fd249, 0d7FF0000000000000;
	@%p114 bra 	$L__BB12_123;
	setp.neu.f64 	%p115, %fd128, 0d7FF0000000000000;
	@%p115 bra 	$L__BB12_125;
	setp.lt.s32 	%p116, %r49, 0;
	setp.lt.s32 	%p117, %r50, 0;
	selp.b32 	%r166, 0, 2146435072, %p117;
	and.b32  	%r167, %r50, 2147483647;
	setp.ne.s32 	%p118, %r167, 1071644672;
	or.b32  	%r168, %r166, -2147483648;
	selp.b32 	%r169, %r168, %r166, %p118;
	selp.b32 	%r170, %r169, %r166, %p305;
	selp.b32 	%r171, %r170, %r166, %p116;
	mov.b32 	%r172, 0;
	mov.b64 	%fd484, {%r172, %r171};
	bra.uni 	$L__BB12_125;
$L__BB12_123:
	setp.gt.f64 	%p119, %fd128, 0d3FF0000000000000;
	selp.b32 	%r173, 2146435072, 0, %p119;
	setp.lt.s32 	%p120, %r50, 0;
	xor.b32  	%r174, %r173, 2146435072;
	selp.b32 	%r175, %r174, %r173, %p120;
	setp.eq.f64 	%p121, %fd126, 0dBFF0000000000000;
	selp.b32 	%r176, 1072693248, %r175, %p121;
	mov.b32 	%r177, 0;
	mov.b64 	%fd484, {%r177, %r176};
	bra.uni 	$L__BB12_125;
$L__BB12_124:
	add.rn.f64 	%fd484, %fd126, %fd127;
$L__BB12_125:
	setp.eq.f64 	%p122, %fd126, 0d3FF0000000000000;
	setp.eq.f64 	%p123, %fd127, 0d0000000000000000;
	selp.f64 	%fd250, 0d3FF0000000000000, %fd484, %p123;
	selp.f64 	%fd136, 0d3FF0000000000000, %fd250, %p122;
	ld.global.f64 	%fd137, [%rd30+2048];
	ld.global.f64 	%fd138, [%rd32+2048];
	{
	.reg .b32 %temp; 
	mov.b64 	{%temp, %r51}, %fd137;
	}
	{
	.reg .b32 %temp; 
	mov.b64 	{%temp, %r52}, %fd138;
	}
	shr.u32 	%r178, %r52, 20;
	and.b32  	%r179, %r178, 2047;
	add.s32 	%r180, %r179, -1012;
	mov.b64 	%rd72, %fd138;
	shl.b64 	%rd37, %rd72, %r180;
	setp.eq.s64 	%p306, %rd37, -9223372036854775808;
	abs.f64 	%fd139, %fd137;
	setp.eq.f64 	%p124, %fd137, 0d0000000000000000;
	@%p124 bra 	$L__BB12_127;
	{ // callseq 61, 0
	.param .b64 param0;
	st.param.f64 	[param0], %fd139;
	.param .b64 param1;
	st.param.f64 	[param1], %fd138;
	.param .b64 retval0;
	call.uni (retval0), 
	__internal_accurate_pow, 
	(
	param0, 
	param1
	);
	ld.param.f64 	%fd251, [retval0];
	} // callseq 61
	setp.lt.s32 	%p125, %r51, 0;
	cvt.rzi.f64.f64 	%fd253, %fd138;
	setp.neu.f64 	%p126, %fd138, %fd253;
	neg.f64 	%fd255, %fd251;
	selp.f64 	%fd256, %fd255, %fd251, %p306;
	selp.f64 	%fd257, %fd256, %fd251, %p125;
	selp.f64 	%fd258, 0dFFF8000000000000, %fd257, %p126;
	selp.f64 	%fd486, %fd258, %fd257, %p125;
	bra.uni 	$L__BB12_128;
$L__BB12_127:
	setp.eq.s64 	%p127, %rd37, -9223372036854775808;
	abs.f64 	%fd259, %fd138;
	setp.neu.f64 	%p128, %fd259, 0d3FE0000000000000;
	and.pred  	%p306, %p128, %p127;
	selp.b32 	%r181, %r51, 0, %p306;
	setp.lt.s32 	%p129, %r52, 0;
	or.b32  	%r182, %r181, 2146435072;
	selp.b32 	%r183, %r182, %r181, %p129;
	mov.b32 	%r184, 0;
	mov.b64 	%fd486, {%r184, %r183};
$L__BB12_128:
	add.f64 	%fd260, %fd137, %fd138;
	{
	.reg .b32 %temp; 
	mov.b64 	{%temp, %r185}, %fd260;
	}
	and.b32  	%r186, %r185, 2146435072;
	setp.ne.s32 	%p130, %r186, 2146435072;
	@%p130 bra 	$L__BB12_135;
	setp.nan.f64 	%p131, %fd137, %fd137;
	setp.nan.f64 	%p132, %fd138, %fd138;
	or.pred  	%p133, %p131, %p132;
	@%p133 bra 	$L__BB12_134;
	abs.f64 	%fd261, %fd138;
	setp.eq.f64 	%p134, %fd261, 0d7FF0000000000000;
	@%p134 bra 	$L__BB12_133;
	setp.neu.f64 	%p135, %fd139, 0d7FF0000000000000;
	@%p135 bra 	$L__BB12_135;
	setp.lt.s32 	%p136, %r51, 0;
	setp.lt.s32 	%p137, %r52, 0;
	selp.b32 	%r187, 0, 2146435072, %p137;
	and.b32  	%r188, %r52, 2147483647;
	setp.ne.s32 	%p138, %r188, 1071644672;
	or.b32  	%r189, %r187, -2147483648;
	selp.b32 	%r190, %r189, %r187, %p138;
	selp.b32 	%r191, %r190, %r187, %p306;
	selp.b32 	%r192, %r191, %r187, %p136;
	mov.b32 	%r193, 0;
	mov.b64 	%fd486, {%r193, %r192};
	bra.uni 	$L__BB12_135;
$L__BB12_133:
	setp.gt.f64 	%p139, %fd139, 0d3FF0000000000000;
	selp.b32 	%r194, 2146435072, 0, %p139;
	setp.lt.s32 	%p140, %r52, 0;
	xor.b32  	%r195, %r194, 2146435072;
	selp.b32 	%r196, %r195, %r194, %p140;
	setp.eq.f64 	%p141, %fd137, 0dBFF0000000000000;
	selp.b32 	%r197, 1072693248, %r196, %p141;
	mov.b32 	%r198, 0;
	mov.b64 	%fd486, {%r198, %r197};
	bra.uni 	$L__BB12_135;
$L__BB12_134:
	add.rn.f64 	%fd486, %fd137, %fd138;
$L__BB12_135:
	setp.eq.f64 	%p142, %fd137, 0d3FF0000000000000;
	setp.eq.f64 	%p143, %fd138, 0d0000000000000000;
	selp.f64 	%fd262, 0d3FF0000000000000, %fd486, %p143;
	selp.f64 	%fd263, 0d3FF0000000000000, %fd262, %p142;
	mul.f64 	%fd147, %fd136, %fd263;
	ld.global.f64 	%fd148, [%rd31+2048];
	ld.global.f64 	%fd149, [%rd33+2048];
	{
	.reg .b32 %temp; 
	mov.b64 	{%temp, %r53}, %fd148;
	}
	{
	.reg .b32 %temp; 
	mov.b64 	{%temp, %r54}, %fd149;
	}
	shr.u32 	%r199, %r54, 20;
	and.b32  	%r200, %r199, 2047;
	add.s32 	%r201, %r200, -1012;
	mov.b64 	%rd73, %fd149;
	shl.b64 	%rd38, %rd73, %r201;
	setp.eq.s64 	%p307, %rd38, -9223372036854775808;
	abs.f64 	%fd150, %fd148;
	setp.eq.f64 	%p144, %fd148, 0d0000000000000000;
	@%p144 bra 	$L__BB12_137;
	{ // callseq 62, 0
	.param .b64 param0;
	st.param.f64 	[param0], %fd150;
	.param .b64 param1;
	st.param.f64 	[param1], %fd149;
	.param .b64 retval0;
	call.uni (retval0), 
	__internal_accurate_pow, 
	(
	param0, 
	param1
	);
	ld.param.f64 	%fd264, [retval0];
	} // callseq 62
	setp.lt.s32 	%p145, %r53, 0;
	cvt.rzi.f64.f64 	%fd266, %fd149;
	setp.neu.f64 	%p146, %fd149, %fd266;
	neg.f64 	%fd268, %fd264;
	selp.f64 	%fd269, %fd268, %fd264, %p307;
	selp.f64 	%fd270, %fd269, %fd264, %p145;
	selp.f64 	%fd271, 0dFFF8000000000000, %fd270, %p146;
	selp.f64 	%fd488, %fd271, %fd270, %p145;
	bra.uni 	$L__BB12_138;
$L__BB12_137:
	setp.eq.s64 	%p147, %rd38, -9223372036854775808;
	abs.f64 	%fd272, %fd149;
	setp.neu.f64 	%p148, %fd272, 0d3FE0000000000000;
	and.pred  	%p307, %p148, %p147;
	selp.b32 	%r202, %r53, 0, %p307;
	setp.lt.s32 	%p149, %r54, 0;
	or.b32  	%r203, %r202, 2146435072;
	selp.b32 	%r204, %r203, %r202, %p149;
	mov.b32 	%r205, 0;
	mov.b64 	%fd488, {%r205, %r204};
$L__BB12_138:
	add.f64 	%fd273, %fd148, %fd149;
	{
	.reg .b32 %temp; 
	mov.b64 	{%temp, %r206}, %fd273;
	}
	and.b32  	%r207, %r206, 2146435072;
	setp.ne.s32 	%p150, %r207, 2146435072;
	@%p150 bra 	$L__BB12_145;
	setp.nan.f64 	%p151, %fd148, %fd148;
	setp.nan.f64 	%p152, %fd149, %fd149;
	or.pred  	%p153, %p151, %p152;
	@%p153 bra 	$L__BB12_144;
	abs.f64 	%fd274, %fd149;
	setp.eq.f64 	%p154, %fd274, 0d7FF0000000000000;
	@%p154 bra 	$L__BB12_143;
	setp.neu.f64 	%p155, %fd150, 0d7FF0000000000000;
	@%p155 bra 	$L__BB12_145;
	setp.lt.s32 	%p156, %r53, 0;
	setp.lt.s32 	%p157, %r54, 0;
	selp.b32 	%r208, 0, 2146435072, %p157;
	and.b32  	%r209, %r54, 2147483647;
	setp.ne.s32 	%p158, %r209, 1071644672;
	or.b32  	%r210, %r208, -2147483648;
	selp.b32 	%r211, %r210, %r208, %p158;
	selp.b32 	%r212, %r211, %r208, %p307;
	selp.b32 	%r213, %r212, %r208, %p156;
	mov.b32 	%r214, 0;
	mov.b64 	%fd488, {%r214, %r213};
	bra.uni 	$L__BB12_145;
$L__BB12_143:
	setp.gt.f64 	%p159, %fd150, 0d3FF0000000000000;
	selp.b32 	%r215, 2146435072, 0, %p159;
	setp.lt.s32 	%p160, %r54, 0;
	xor.b32  	%r216, %r215, 2146435072;
	selp.b32 	%r217, %r216, %r215, %p160;
	setp.eq.f64 	%p161, %fd148, 0dBFF0000000000000;
	selp.b32 	%r218, 1072693248, %r217, %p161;
	mov.b32 	%r219, 0;
	mov.b64 	%fd488, {%r219, %r218};
	bra.uni 	$L__BB12_145;
$L__BB12_144:
	add.rn.f64 	%fd488, %fd148, %fd149;
$L__BB12_145:
	setp.eq.f64 	%p162, %fd148, 0d3FF0000000000000;
	setp.eq.f64 	%p163, %fd149, 0d0000000000000000;
	selp.f64 	%fd275, 0d3FF0000000000000, %fd488, %p163;
	selp.f64 	%fd276, 0d3FF0000000000000, %fd275, %p162;
	mul.f64 	%fd277, %fd147, %fd276;
	ld.global.f64 	%fd278, [%rd34+2048];
	div.rn.f64 	%fd489, %fd277, %fd278;
	{
	.reg .b32 %temp; 
	mov.b64 	{%temp, %r400}, %fd489;
	}
	{
	.reg .b32 %temp; 
	mov.b64 	{%r401, %temp}, %fd489;
	}
	setp.gt.s32 	%p164, %r400, 1048575;
	mov.b32 	%r402, -1023;
	@%p164 bra 	$L__BB12_147;
	mul.f64 	%fd489, %fd489, 0d4350000000000000;
	{
	.reg .b32 %temp; 
	mov.b64 	{%temp, %r400}, %fd489;
	}
	{
	.reg .b32 %temp; 
	mov.b64 	{%r401, %temp}, %fd489;
	}
	mov.b32 	%r402, -1077;
$L__BB12_147:
	add.s32 	%r222, %r400, -1;
	setp.lt.u32 	%p165, %r222, 2146435071;
	@%p165 bra 	$L__BB12_149;
	fma.rn.f64 	%fd279, %fd489, 0d7FF0000000000000, 0d7FF0000000000000;
	{
	.reg .b32 %temp; 
	mov.b64 	{%temp, %r223}, %fd489;
	}
	and.b32  	%r224, %r223, 2147483647;
	setp.eq.s32 	%p166, %r224, 0;
	selp.f64 	%fd491, 0dFFF0000000000000, %fd279, %p166;
	bra.uni 	$L__BB12_152;
$L__BB12_149:
	shr.u32 	%r225, %r400, 20;
	add.s32 	%r403, %r402, %r225;
	and.b32  	%r226, %r400, 1048575;
	or.b32  	%r227, %r226, 1072693248;
	mov.b64 	%fd490, {%r401, %r227};
	setp.lt.u32 	%p167, %r227, 1073127583;
	@%p167 bra 	$L__BB12_151;
	{
	.reg .b32 %temp; 
	mov.b64 	{%r228, %temp}, %fd490;
	}
	{
	.reg .b32 %temp; 
	mov.b64 	{%temp, %r229}, %fd490;
	}
	add.s32 	%r230, %r229, -1048576;
	mov.b64 	%fd490, {%r228, %r230};
	add.s32 	%r403, %r403, 1;
$L__BB12_151:
	add.f64 	%fd280, %fd490, 0dBFF0000000000000;
	add.f64 	%fd281, %fd490, 0d3FF0000000000000;
	rcp.approx.ftz.f64 	%fd282, %fd281;
	neg.f64 	%fd283, %fd281;
	fma.rn.f64 	%fd284, %fd283, %fd282, 0d3FF0000000000000;
	fma.rn.f64 	%fd285, %fd284, %fd284, %fd284;
	fma.rn.f64 	%fd286, %fd285, %fd282, %fd282;
	mul.f64 	%fd287, %fd280, %fd286;
	fma.rn.f64 	%fd288, %fd280, %fd286, %fd287;
	mul.f64 	%fd289, %fd288, %fd288;
	fma.rn.f64 	%fd290, %fd289, 0d3EB1380B3AE80F1E, 0d3ED0EE258B7A8B04;
	fma.rn.f64 	%fd291, %fd290, %fd289, 0d3EF3B2669F02676F;
	fma.rn.f64 	%fd292, %fd291, %fd289, 0d3F1745CBA9AB0956;
	fma.rn.f64 	%fd293, %fd292, %fd289, 0d3F3C71C72D1B5154;
	fma.rn.f64 	%fd294, %fd293, %fd289, 0d3F624924923BE72D;
	fma.rn.f64 	%fd295, %fd294, %fd289, 0d3F8999999999A3C4;
	fma.rn.f64 	%fd296, %fd295, %fd289, 0d3FB5555555555554;
	sub.f64 	%fd297, %fd280, %fd288;
	add.f64 	%fd298, %fd297, %fd297;
	neg.f64 	%fd299, %fd288;
	fma.rn.f64 	%fd300, %fd299, %fd280, %fd298;
	mul.f64 	%fd301, %fd286, %fd300;
	mul.f64 	%fd302, %fd289, %fd296;
	fma.rn.f64 	%fd303, %fd302, %fd288, %fd301;
	xor.b32  	%r231, %r403, -2147483648;
	mov.b32 	%r232, 1127219200;
	mov.b64 	%fd304, {%r231, %r232};
	sub.f64 	%fd305, %fd304, %fd84;
	fma.rn.f64 	%fd306, %fd305, 0d3FE62E42FEFA39EF, %fd288;
	fma.rn.f64 	%fd307, %fd305, 0dBFE62E42FEFA39EF, %fd306;
	sub.f64 	%fd308, %fd307, %fd288;
	sub.f64 	%fd309, %fd303, %fd308;
	fma.rn.f64 	%fd310, %fd305, 0d3C7ABC9E3B39803F, %fd309;
	add.f64 	%fd491, %fd306, %fd310;
$L__BB12_152:
	st.global.f64 	[%rd35+2048], %fd491;
$L__BB12_153:
	ret;

}
	// .globl	_ZN3cub18CUB_300001_SM_10006detail8for_each13static_kernelINS2_12policy_hub_t12policy_500_tElNS2_12op_wrapper_tIl9dirichletN6thrust24THRUST_300001_SM_1000_NS12zip_iteratorIN4cuda3std3__45tupleIJNS9_6detail15normal_iteratorINS9_10device_ptrIdEEEESJ_SJ_SJ_SJ_SJ_EEEEEEEEEvT0_T1_
.visible .entry _ZN3cub18CUB_300001_SM_10006detail8for_each13static_kernelINS2_12policy_hub_t12policy_500_tElNS2_12op_wrapper_tIl9dirichletN6thrust24THRUST_300001_SM_1000_NS12zip_iteratorIN4cuda3std3__45tupleIJNS9_6detail15normal_iteratorINS9_10device_ptrIdEEEESJ_SJ_SJ_SJ_SJ_EEEEEEEEEvT0_T1_(
	.param .u64 _ZN3cub18CUB_300001_SM_10006detail8for_each13static_kernelINS2_12policy_hub_t12policy_500_tElNS2_12op_wrapper_tIl9dirichletN6thrust24THRUST_300001_SM_1000_NS12zip_iteratorIN4cuda3std3__45tupleIJNS9_6detail15normal_iteratorINS9_10device_ptrIdEEEESJ_SJ_SJ_SJ_SJ_EEEEEEEEEvT0_T1__param_0,
	.param .align 8 .b8 _ZN3cub18CUB_300001_SM_10006detail8for_each13static_kernelINS2_12policy_hub_t12policy_500_tElNS2_12op_wrapper_tIl9dirichletN6thrust24THRUST_300001_SM_1000_NS12zip_iteratorIN4cuda3std3__45tupleIJNS9_6detail15normal_iteratorINS9_10device_ptrIdEEEESJ_SJ_SJ_SJ_SJ_EEEEEEEEEvT0_T1__param_1[56]
)
.maxntid 256
{
	.reg .pred 	%p<4>;
	.reg .b16 	%rs<9>;
	.reg .b32 	%r<16>;
	.reg .b64 	%rd<53>;
	.reg .b64 	%fd<73>;

	ld.param.u64 	%rd13, [_ZN3cub18CUB_300001_SM_10006detail8for_each13static_kernelINS2_12policy_hub_t12policy_500_tElNS2_12op_wrapper_tIl9dirichletN6thrust24THRUST_300001_SM_1000_NS12zip_iteratorIN4cuda3std3__45tupleIJNS9_6detail15normal_iteratorINS9_10device_ptrIdEEEESJ_SJ_SJ_SJ_SJ_EEEEEEEEEvT0_T1__param_1+40];
	ld.param.u64 	%rd12, [_ZN3cub18CUB_300001_SM_10006detail8for_each13static_kernelINS2_12policy_hub_t12policy_500_tElNS2_12op_wrapper_tIl9dirichletN6thrust24THRUST_300001_SM_1000_NS12zip_iteratorIN4cuda3std3__45tupleIJNS9_6detail15normal_iteratorINS9_10device_ptrIdEEEESJ_SJ_SJ_SJ_SJ_EEEEEEEEEvT0_T1__param_1+32];
	ld.param.u64 	%rd11, [_ZN3cub18CUB_300001_SM_10006detail8for_each13static_kernelINS2_12policy_hub_t12policy_500_tElNS2_12op_wrapper_tIl9dirichletN6thrust24THRUST_300001_SM_1000_NS12zip_iteratorIN4cuda3std3__45tupleIJNS9_6detail15normal_iteratorINS9_10device_ptrIdEEEESJ_SJ_SJ_SJ_SJ_EEEEEEEEEvT0_T1__param_1+24];
	ld.param.u64 	%rd10, [_ZN3cub18CUB_300001_SM_10006detail8for_each13static_kernelINS2_12policy_hub_t12policy_500_tElNS2_12op_wrapper_tIl9dirichletN6thrust24THRUST_300001_SM_1000_NS12zip_iteratorIN4cuda3std3__45tupleIJNS9_6detail15normal_iteratorINS9_10device_ptrIdEEEESJ_SJ_SJ_SJ_SJ_EEEEEEEEEvT0_T1__param_1+16];
	ld.param.u64 	%rd9, [_ZN3cub18CUB_300001_SM_10006detail8for_each13static_kernelINS2_12policy_hub_t12policy_500_tElNS2_12op_wrapper_tIl9dirichletN6thrust24THRUST_300001_SM_1000_NS12zip_iteratorIN4cuda3std3__45tupleIJNS9_6detail15normal_iteratorINS9_10device_ptrIdEEEESJ_SJ_SJ_SJ_SJ_EEEEEEEEEvT0_T1__param_1+8];
	ld.param.u64 	%rd8, [_ZN3cub18CUB_300001_SM_10006detail8for_each13static_kernelINS2_12policy_hub_t12policy_500_tElNS2_12op_wrapper_tIl9dirichletN6thrust24THRUST_300001_SM_1000_NS12zip_iteratorIN4cuda3std3__45tupleIJNS9_6detail15normal_iteratorINS9_10device_ptrIdEEEESJ_SJ_SJ_SJ_SJ_EEEEEEEEEvT0_T1__param_1];
	ld.param.u64 	%rd14, [_ZN3cub18CUB_300001_SM_10006detail8for_each13static_kernelINS2_12policy_hub_t12policy_500_tElNS2_12op_wrapper_tIl9dirichletN6thrust24THRUST_300001_SM_1000_NS12zip_iteratorIN4cuda3std3__45tupleIJNS9_6detail15normal_iteratorINS9_10device_ptrIdEEEESJ_SJ_SJ_SJ_SJ_EEEEEEEEEvT0_T1__param_0];
	mov.u32 	%r11, %ctaid.x;
	mul.wide.u32 	%rd1, %r11, 512;
	sub.s64 	%rd2, %rd14, %rd1;
	setp.lt.s64 	%p1, %rd2, 512;
	@%p1 bra 	$L__BB13_2;
	mov.u32 	%r15, %tid.x;
	cvta.to.global.u64 	%rd38, %rd13;
	cvta.to.global.u64 	%rd39, %rd12;
	cvta.to.global.u64 	%rd40, %rd11;
	cvta.to.global.u64 	%rd41, %rd10;
	cvta.to.global.u64 	%rd42, %rd9;
	cvta.to.global.u64 	%rd43, %rd8;
	cvt.u64.u32 	%rd44, %r15;
	add.s64 	%rd45, %rd1, %rd44;
	shl.b64 	%rd46, %rd45, 3;
	add.s64 	%rd47, %rd43, %rd46;
	add.s64 	%rd48, %rd42, %rd46;
	add.s64 	%rd49, %rd41, %rd46;
	add.s64 	%rd50, %rd40, %rd46;
	add.s64 	%rd51, %rd39, %rd46;
	add.s64 	%rd52, %rd38, %rd46;
	ld.global.f64 	%fd37, [%rd47];
	ld.global.f64 	%fd38, [%rd48];
	add.f64 	%fd39, %fd37, %fd38;
	ld.global.f64 	%fd40, [%rd49];
	add.f64 	%fd41, %fd39, %fd40;
	div.rn.f64 	%fd42, %fd37, %fd41;
	st.global.f64 	[%rd50], %fd42;
	ld.global.f64 	%fd43, [%rd48];
	ld.global.f64 	%fd44, [%rd47];
	add.f64 	%fd45, %fd43, %fd44;
	ld.global.f64 	%fd46, [%rd49];
	add.f64 	%fd47, %fd45, %fd46;
	div.rn.f64 	%fd48, %fd43, %fd47;
	st.global.f64 	[%rd51], %fd48;
	ld.global.f64 	%fd49, [%rd49];
	ld.global.f64 	%fd50, [%rd47];
	ld.global.f64 	%fd51, [%rd48];
	add.f64 	%fd52, %fd50, %fd51;
	add.f64 	%fd53, %fd49, %fd52;
	div.rn.f64 	%fd54, %fd49, %fd53;
	st.global.f64 	[%rd52], %fd54;
	ld.global.f64 	%fd55, [%rd47+2048];
	ld.global.f64 	%fd56, [%rd48+2048];
	add.f64 	%fd57, %fd55, %fd56;
	ld.global.f64 	%fd58, [%rd49+2048];
	add.f64 	%fd59, %fd57, %fd58;
	div.rn.f64 	%fd60, %fd55, %fd59;
	st.global.f64 	[%rd50+2048], %fd60;
	ld.global.f64 	%fd61, [%rd48+2048];
	ld.global.f64 	%fd62, [%rd47+2048];
	add.f64 	%fd63, %fd61, %fd62;
	ld.global.f64 	%fd64, [%rd49+2048];
	add.f64 	%fd65, %fd63, %fd64;
	div.rn.f64 	%fd66, %fd61, %fd65;
	st.global.f64 	[%rd51+2048], %fd66;
	ld.global.f64 	%fd67, [%rd49+2048];
	ld.global.f64 	%fd68, [%rd47+2048];
	ld.global.f64 	%fd69, [%rd48+2048];
	add.f64 	%fd70, %fd68, %fd69;
	add.f64 	%fd71, %fd67, %fd70;
	div.rn.f64 	%fd72, %fd67, %fd71;
	st.global.f64 	[%rd52+2048], %fd72;
	bra.uni 	$L__BB13_6;
$L__BB13_2:
	cvta.to.global.u64 	%rd3, %rd9;
	cvta.to.global.u64 	%rd4, %rd10;
	cvta.to.global.u64 	%rd5, %rd13;
	mov.u32 	%r12, %tid.x;
	cvt.s64.s32 	%rd6, %rd2;
	cvt.u64.u32 	%rd7, %r12;
	setp.le.s64 	%p2, %rd6, %rd7;
	@%p2 bra 	$L__BB13_4;
	add.s64 	%rd15, %rd1, %rd7;
	cvta.to.global.u64 	%rd16, %rd8;
	shl.b64 	%rd17, %rd15, 3;
	add.s64 	%rd18, %rd16, %rd17;
	add.s64 	%rd19, %rd3, %rd17;
	add.s64 	%rd20, %rd4, %rd17;
	cvta.to.global.u64 	%rd21, %rd11;
	add.s64 	%rd22, %rd21, %rd17;
	cvta.to.global.u64 	%rd23, %rd12;
	add.s64 	%rd24, %rd23, %rd17;
	add.s64 	%rd25, %rd5, %rd17;
	ld.global.f64 	%fd1, [%rd18];
	ld.global.f64 	%fd2, [%rd19];
	add.f64 	%fd3, %fd1, %fd2;
	ld.global.f64 	%fd4, [%rd20];
	add.f64 	%fd5, %fd3, %fd4;
	div.rn.f64 	%fd6, %fd1, %fd5;
	st.global.f64 	[%rd22], %fd6;
	ld.global.f64 	%fd7, [%rd19];
	ld.global.f64 	%fd8, [%rd18];
	add.f64 	%fd9, %fd7, %fd8;
	ld.global.f64 	%fd10, [%rd20];
	add.f64 	%fd11, %fd9, %fd10;
	div.rn.f64 	%fd12, %fd7, %fd11;
	st.global.f64 	[%rd24], %fd12;
	ld.global.f64 	%fd13, [%rd20];
	ld.global.f64 	%fd14, [%rd18];
	ld.global.f64 	%fd15, [%rd19];
	add.f64 	%fd16, %fd14, %fd15;
	add.f64 	%fd17, %fd13, %fd16;
	div.rn.f64 	%fd18, %fd13, %fd17;
	st.global.f64 	[%rd25], %fd18;
$L__BB13_4:
	cvt.u32.u64 	%r13, %rd7;
	add.s32 	%r14, %r13, 256;
	cvt.u64.u32 	%rd26, %r14;
	setp.le.s64 	%p3, %rd6, %rd26;
	@%p3 bra 	$L__BB13_6;
	add.s64 	%rd27, %rd1, %rd7;
	cvta.to.global.u64 	%rd28, %rd8;
	shl.b64 	%rd29, %rd27, 3;
	add.s64 	%rd30, %rd28, %rd29;
	add.s64 	%rd31, %rd3, %rd29;
	add.s64 	%rd32, %rd4, %rd29;
	cvta.to.global.u64 	%rd33, %rd11;
	add.s64 	%rd34, %rd33, %rd29;
	cvta.to.global.u64 	%rd35, %rd12;
	add.s64 	%rd36, %rd35, %rd29;
	add.s64 	%rd37, %rd5, %rd29;
	ld.global.f64 	%fd19, [%rd30+2048];
	ld.global.f64 	%fd20, [%rd31+2048];
	add.f64 	%fd21, %fd19, %fd20;
	ld.global.f64 	%fd22, [%rd32+2048];
	add.f64 	%fd23, %fd21, %fd22;
	div.rn.f64 	%fd24, %fd19, %fd23;
	st.global.f64 	[%rd34+2048], %fd24;
	ld.global.f64 	%fd25, [%rd31+2048];
	ld.global.f64 	%fd26, [%rd30+2048];
	add.f64 	%fd27, %fd25, %fd26;
	ld.global.f64 	%fd28, [%rd32+2048];
	add.f64 	%fd29, %fd27, %fd28;
	div.rn.f64 	%fd30, %fd25, %fd29;
	st.global.f64 	[%rd36+2048], %fd30;
	ld.global.f64 	%fd31, [%rd32+2048];
	ld.global.f64 	%fd32, [%rd30+2048];
	ld.global.f64 	%fd33, [%rd31+2048];
	add.f64 	%fd34, %fd32, %fd33;
	add.f64 	%fd35, %fd31, %fd34;
	div.rn.f64 	%fd36, %fd31, %fd35;
	st.global.f64 	[%rd37+2048], %fd36;
$L__BB13_6:
	ret;

}
	// .globl	_ZN3cub18CUB_300001_SM_10006detail6reduce28DeviceReduceSingleTileKernelINS2_10policy_hubIdjN4cuda3std3__44plusIdEEE10Policy1000EN6thrust24THRUST_300001_SM_1000_NS6detail15normal_iteratorINSD_10device_ptrIdEEEEPdjS9_ddNS7_10__identityEEEvT0_T1_T2_T3_T4_T6_
.visible .entry _ZN3cub18CUB_300001_SM_10006detail6reduce28DeviceReduceSingleTileKernelINS2_10policy_hubIdjN4cuda3std3__44plusIdEEE10Policy1000EN6thrust24THRUST_300001_SM_1000_NS6detail15normal_iteratorINSD_10device_ptrIdEEEEPdjS9_ddNS7_10__identityEEEvT0_T1_T2_T3_T4_T6_(
	.param .align 8 .b8 _ZN3cub18CUB_300001_SM_10006detail6reduce28DeviceReduceSingleTileKernelINS2_10policy_hubIdjN4cuda3std3__44plusIdEEE10Policy1000EN6thrust24THRUST_300001_SM_1000_NS6detail15normal_iteratorINSD_10device_ptrIdEEEEPdjS9_ddNS7_10__identityEEEvT0_T1_T2_T3_T4_T6__param_0[8],
	.param .u64 .ptr .align 1 _ZN3cub18CUB_300001_SM_10006detail6reduce28DeviceReduceSingleTileKernelINS2_10policy_hubIdjN4cuda3std3__44plusIdEEE10Policy1000EN6thrust24THRUST_300001_SM_1000_NS6detail15normal_iteratorINSD_10device_ptrIdEEEEPdjS9_ddNS7_10__identityEEEvT0_T1_T2_T3_T4_T6__param_1,
	.param .u32 _ZN3cub18CUB_300001_SM_10006detail6reduce28DeviceReduceSingleTileKernelINS2_10policy_hubIdjN4cuda3std3__44plusIdEEE10Policy1000EN6thrust24THRUST_300001_SM_1000_NS6detail15normal_iteratorINSD_10device_ptrIdEEEEPdjS9_ddNS7_10__identityEEEvT0_T1_T2_T3_T4_T6__param_2,
	.param .align 1 .b8 _ZN3cub18CUB_300001_SM_10006detail6reduce28DeviceReduceSingleTileKernelINS2_10policy_hubIdjN4cuda3std3__44plusIdEEE10Policy1000EN6thrust24THRUST_300001_SM_1000_NS6detail15normal_iteratorINSD_10device_ptrIdEEEEPdjS9_ddNS7_10__identityEEEvT0_T1_T2_T3_T4_T6__param_3[1],
	.param .f64 _ZN3cub18CUB_300001_SM_10006detail6reduce28DeviceReduceSingleTileKernelINS2_10policy_hubIdjN4cuda3std3__44plusIdEEE10Policy1000EN6thrust24THRUST_300001_SM_1000_NS6detail15normal_iteratorINSD_10device_ptrIdEEEEPdjS9_ddNS7_10__identityEEEvT0_T1_T2_T3_T4_T6__param_4,
	.param .align 1 .b8 _ZN3cub18CUB_300001_SM_10006detail6reduce28DeviceReduceSingleTileKernelINS2_10policy_hubIdjN4cuda3std3__44plusIdEEE10Policy1000EN6thrust24THRUST_300001_SM_1000_NS6detail15normal_iteratorINSD_10device_ptrIdEEEEPdjS9_ddNS7_10__identityEEEvT0_T1_T2_T3_T4_T6__param_5[1]
)
.maxntid 640
.minnctapersm 1
{
	.reg .pred 	%p<71>;
	.reg .b32 	%r<288>;
	.reg .b64 	%rd<114>;
	.reg .b64 	%fd<380>;
	// demoted variable
	.shared .align 8 .b8 _ZZN3cub18CUB_300001_SM_10006detail6reduce28DeviceReduceSingleTileKernelINS2_10policy_hubIdjN4cuda3std3__44plusIdEEE10Policy1000EN6thrust24THRUST_300001_SM_1000_NS6detail15normal_iteratorINSD_10device_ptrIdEEEEPdjS9_ddNS7_10__identityEEEvT0_T1_T2_T3_T4_T6_E12temp_storage[192];
	ld.param.u64 	%rd9, [_ZN3cub18CUB_300001_SM_10006detail6reduce28DeviceReduceSingleTileKernelINS2_10policy_hubIdjN4cuda3std3__44plusIdEEE10Policy1000EN6thrust24THRUST_300001_SM_1000_NS6detail15normal_iteratorINSD_10device_ptrIdEEEEPdjS9_ddNS7_10__identityEEEvT0_T1_T2_T3_T4_T6__param_0];
	ld.param.u64 	%rd10, [_ZN3cub18CUB_300001_SM_10006detail6reduce28DeviceReduceSingleTileKernelINS2_10policy_hubIdjN4cuda3std3__44plusIdEEE10Policy1000EN6thrust24THRUST_300001_SM_1000_NS6detail15normal_iteratorINSD_10device_ptrIdEEEEPdjS9_ddNS7_10__identityEEEvT0_T1_T2_T3_T4_T6__param_1];
	ld.param.u32 	%r51, [_ZN3cub18CUB_300001_SM_10006detail6reduce28DeviceReduceSingleTileKernelINS2_10policy_hubIdjN4cuda3std3__44plusIdEEE10Policy1000EN6thrust24THRUST_300001_SM_1000_NS6detail15normal_iteratorINSD_10device_ptrIdEEEEPdjS9_ddNS7_10__identityEEEvT0_T1_T2_T3_T4_T6__param_2];
	ld.param.f64 	%fd42, [_ZN3cub18CUB_300001_SM_10006detail6reduce28DeviceReduceSingleTileKernelINS2_10policy_hubIdjN4cuda3std3__44plusIdEEE10Policy1000EN6thrust24THRUST_300001_SM_1000_NS6detail15normal_iteratorINSD_10device_ptrIdEEEEPdjS9_ddNS7_10__identityEEEvT0_T1_T2_T3_T4_T6__param_4];
	cvta.to.global.u64 	%rd1, %rd10;
	setp.ne.s32 	%p1, %r51, 0;
	@%p1 bra 	$L__BB14_3;
	mov.u32 	%r270, %tid.x;
	setp.ne.s32 	%p70, %r270, 0;
	@%p70 bra 	$L__BB14_52;
	st.global.f64 	[%rd1], %fd42;
	bra.uni 	$L__BB14_52;
$L__BB14_3:
	cvta.to.global.u64 	%rd2, %rd9;
	setp.gt.u32 	%p2, %r51, 5119;
	@%p2 bra 	$L__BB14_28;
	mov.u32 	%r1, %tid.x;
	setp.ge.u32 	%p24, %r1, %r51;
	mov.f64 	%fd367, 0d0000000000000000;
	mov.u32 	%r274, %r1;
	@%p24 bra 	$L__BB14_6;
	mul.wide.u32 	%rd83, %r1, 8;
	add.s64 	%rd84, %rd2, %rd83;
	ld.global.f64 	%fd367, [%rd84];
	add.s32 	%r274, %r1, 640;
$L__BB14_6:
	setp.ge.u32 	%p25, %r274, %r51;
	@%p25 bra 	$L__BB14_19;
	not.b32 	%r146, %r274;
	add.s32 	%r147, %r51, %r146;
	mul.hi.u32 	%r148, %r147, -858993459;
	shr.u32 	%r149, %r148, 9;
	add.s32 	%r4, %r149, 1;
	and.b32  	%r5, %r4, 15;
	setp.lt.u32 	%p26, %r147, 9600;
	@%p26 bra 	$L__BB14_10;
	and.b32  	%r150, %r4, 16777200;
	neg.s32 	%r272, %r150;
	mul.wide.u32 	%rd85, %r274, 8;
	add.s64 	%rd86, %rd85, %rd2;
	add.s64 	%rd112, %rd86, 40960;
$L__BB14_9:
	.pragma "nounroll";
	ld.global.f64 	%fd181, [%rd112+-40960];
	add.f64 	%fd182, %fd367, %fd181;
	ld.global.f64 	%fd183, [%rd112+-35840];
	add.f64 	%fd184, %fd182, %fd183;
	ld.global.f64 	%fd185, [%rd112+-30720];
	add.f64 	%fd186, %fd184, %fd185;
	ld.global.f64 	%fd187, [%rd112+-25600];
	add.f64 	%fd188, %fd186, %fd187;
	ld.global.f64 	%fd189, [%rd112+-20480];
	add.f64 	%fd190, %fd188, %fd189;
	ld.global.f64 	%fd191, [%rd112+-15360];
	add.f64 	%fd192, %fd190, %fd191;
	ld.global.f64 	%fd193, [%rd112+-10240];
	add.f64 	%fd194, %fd192, %fd193;
	ld.global.f64 	%fd195, [%rd112+-5120];
	add.f64 	%fd196, %fd194, %fd195;
	ld.global.f64 	%fd197, [%rd112];
	add.f64 	%fd198, %fd196, %fd197;
	ld.global.f64 	%fd199, [%rd112+5120];
	add.f64 	%fd200, %fd198, %fd199;
	ld.global.f64 	%fd201, [%rd112+10240];
	add.f64 	%fd202, %fd200, %fd201;
	ld.global.f64 	%fd203, [%rd112+15360];
	add.f64 	%fd204, %fd202, %fd203;
	ld.global.f64 	%fd205, [%rd112+20480];
	add.f64 	%fd206, %fd204, %fd205;
	ld.global.f64 	%fd207, [%rd112+25600];
	add.f64 	%fd208, %fd206, %fd207;
	ld.global.f64 	%fd209, [%rd112+30720];
	add.f64 	%fd210, %fd208, %fd209;
	ld.global.f64 	%fd211, [%rd112+35840];
	add.f64 	%fd367, %fd210, %fd211;
	add.s32 	%r274, %r274, 10240;
	add.s32 	%r272, %r272, 16;
	add.s64 	%rd112, %rd112, 81920;
	setp.ne.s32 	%p27, %r272, 0;
	@%p27 bra 	$L__BB14_9;
$L__BB14_10:
	setp.eq.s32 	%p28, %r5, 0;
	@%p28 bra 	$L__BB14_19;
	and.b32  	%r12, %r4, 7;
	setp.lt.u32 	%p29, %r5, 8;
	@%p29 bra 	$L__BB14_13;
	mul.wide.u32 	%rd87, %r274, 8;
	add.s64 	%rd88, %rd2, %rd87;
	ld.global.f64 	%fd213, [%rd88];
	add.f64 	%fd214, %fd367, %fd213;
	ld.global.f64 	%fd215, [%rd88+5120];
	add.f64 	%fd216, %fd214, %fd215;
	ld.global.f64 	%fd217, [%rd88+10240];
	add.f64 	%fd218, %fd216, %fd217;
	ld.global.f64 	%fd219, [%rd88+15360];
	add.f64 	%fd220, %fd218, %fd219;
	ld.global.f64 	%fd221, [%rd88+20480];
	add.f64 	%fd222, %fd220, %fd221;
	ld.global.f64 	%fd223, [%rd88+25600];
	add.f64 	%fd224, %fd222, %fd223;
	ld.global.f64 	%fd225, [%rd88+30720];
	add.f64 	%fd226, %fd224, %fd225;
	ld.global.f64 	%fd227, [%rd88+35840];
	add.f64 	%fd367, %fd226, %fd227;
	add.s32 	%r274, %r274, 5120;
$L__BB14_13:
	setp.eq.s32 	%p30, %r12, 0;
	@%p30 bra 	$L__BB14_19;
	and.b32  	%r15, %r4, 3;
	setp.lt.u32 	%p31, %r12, 4;
	@%p31 bra 	$L__BB14_16;
	mul.wide.u32 	%rd89, %r274, 8;
	add.s64 	%rd90, %rd2, %rd89;
	ld.global.f64 	%fd229, [%rd90];
	add.f64 	%fd230, %fd367, %fd229;
	ld.global.f64 	%fd231, [%rd90+5120];
	add.f64 	%fd232, %fd230, %fd231;
	ld.global.f64 	%fd233, [%rd90+10240];
	add.f64 	%fd234, %fd232, %fd233;
	ld.global.f64 	%fd235, [%rd90+15360];
	add.f64 	%fd367, %fd234, %fd235;
	add.s32 	%r274, %r274, 2560;
$L__BB14_16:
	setp.eq.s32 	%p32, %r15, 0;
	@%p32 bra 	$L__BB14_19;
	mul.wide.u32 	%rd91, %r274, 8;
	add.s64 	%rd113, %rd2, %rd91;
	neg.s32 	%r277, %r15;
$L__BB14_18:
	.pragma "nounroll";
	ld.global.f64 	%fd236, [%rd113];
	add.f64 	%fd367, %fd367, %fd236;
	add.s64 	%rd113, %rd113, 5120;
	add.s32 	%r277, %r277, 1;
	setp.ne.s32 	%p33, %r277, 0;
	@%p33 bra 	$L__BB14_18;
$L__BB14_19:
	setp.lt.u32 	%p34, %r51, 640;
	@%p34 bra 	$L__BB14_24;
	// begin inline asm
	mov.u32 %r214, %laneid;
	// end inline asm
	mov.b64 	%rd102, %fd367;
	mov.b64 	{%r216, %r221}, %rd102;
	mov.b32 	%r222, 1;
	mov.b32 	%r263, 31;
	mov.b32 	%r264, -1;
	// begin inline asm
	shfl.sync.down.b32 %r215, %r216, %r222, %r263, %r264;
	// end inline asm
	// begin inline asm
	shfl.sync.down.b32 %r220, %r221, %r222, %r263, %r264;
	// end inline asm
	mov.b64 	%rd103, {%r215, %r220};
	mov.b64 	%fd307, %rd103;
	setp.gt.s32 	%p62, %r214, 30;
	add.f64 	%fd308, %fd367, %fd307;
	selp.f64 	%fd309, %fd367, %fd308, %p62;
	mov.b64 	%rd104, %fd309;
	mov.b64 	{%r226, %r231}, %rd104;
	mov.b32 	%r232, 2;
	// begin inline asm
	shfl.sync.down.b32 %r225, %r226, %r232, %r263, %r264;
	// end inline asm
	// begin inline asm
	shfl.sync.down.b32 %r230, %r231, %r232, %r263, %r264;
	// end inline asm
	mov.b64 	%rd105, {%r225, %r230};
	mov.b64 	%fd310, %rd105;
	setp.gt.s32 	%p63, %r214, 29;
	add.f64 	%fd311, %fd309, %fd310;
	selp.f64 	%fd312, %fd309, %fd311, %p63;
	mov.b64 	%rd106, %fd312;
	mov.b64 	{%r236, %r241}, %rd106;
	mov.b32 	%r242, 4;
	// begin inline asm
	shfl.sync.down.b32 %r235, %r236, %r242, %r263, %r264;
	// end inline asm
	// begin inline asm
	shfl.sync.down.b32 %r240, %r241, %r242, %r263, %r264;
	// end inline asm
	mov.b64 	%rd107, {%r235, %r240};
	mov.b64 	%fd313, %rd107;
	setp.gt.s32 	%p64, %r214, 27;
	add.f64 	%fd314, %fd312, %fd313;
	selp.f64 	%fd315, %fd312, %fd314, %p64;
	mov.b64 	%rd108, %fd315;
	mov.b64 	{%r246, %r251}, %rd108;
	mov.b32 	%r252, 8;
	// begin inline asm
	shfl.sync.down.b32 %r245, %r246, %r252, %r263, %r264;
	// end inline asm
	// begin inline asm
	shfl.sync.down.b32 %r250, %r251, %r252, %r263, %r264;
	// end inline asm
	mov.b64 	%rd109, {%r245, %r250};
	mov.b64 	%fd316, %rd109;
	setp.gt.s32 	%p65, %r214, 23;
	add.f64 	%fd317, %fd315, %fd316;
	selp.f64 	%fd318, %fd315, %fd317, %p65;
	mov.b64 	%rd110, %fd318;
	mov.b64 	{%r256, %r261}, %rd110;
	mov.b32 	%r262, 16;
	// begin inline asm
	shfl.sync.down.b32 %r255, %r256, %r262, %r263, %r264;
	// end inline asm
	// begin inline asm
	shfl.sync.down.b32 %r260, %r261, %r262, %r263, %r264;
	// end inline asm
	mov.b64 	%rd111, {%r255, %r260};
	mov.b64 	%fd319, %rd111;
	setp.gt.s32 	%p66, %r214, 15;
	add.f64 	%fd16, %fd318, %fd319;
	selp.f64 	%fd379, %fd318, %fd16, %p66;
	setp.ne.s32 	%p67, %r214, 0;
	@%p67 bra 	$L__BB14_22;
	shr.u32 	%r265, %r1, 2;
	and.b32  	%r266, %r265, 248;
	mov.u32 	%r267, _ZZN3cub18CUB_300001_SM_10006detail6reduce28DeviceReduceSingleTileKernelINS2_10policy_hubIdjN4cuda3std3__44plusIdEEE10Policy1000EN6thrust24THRUST_300001_SM_1000_NS6detail15normal_iteratorINSD_10device_ptrIdEEEEPdjS9_ddNS7_10__identityEEEvT0_T1_T2_T3_T4_T6_E12temp_storage;
	add.s32 	%r268, %r267, %r266;
	st.shared.f64 	[%r268+24], %fd16;
$L__BB14_22:
	bar.sync 	0;
	setp.ne.s32 	%p68, %r1, 0;
	@%p68 bra 	$L__BB14_50;
	ld.shared.f64 	%fd320, [_ZZN3cub18CUB_300001_SM_10006detail6reduce28DeviceReduceSingleTileKernelINS2_10policy_hubIdjN4cuda3std3__44plusIdEEE10Policy1000EN6thrust24THRUST_300001_SM_1000_NS6detail15normal_iteratorINSD_10device_ptrIdEEEEPdjS9_ddNS7_10__identityEEEvT0_T1_T2_T3_T4_T6_E12temp_storage+32];
	add.f64 	%fd321, %fd379, %fd320;
	ld.shared.f64 	%fd322, [_ZZN3cub18CUB_300001_SM_10006detail6reduce28DeviceReduceSingleTileKernelINS2_10policy_hubIdjN4cuda3std3__44plusIdEEE10Policy1000EN6thrust24THRUST_300001_SM_1000_NS6detail15normal_iteratorINSD_10device_ptrIdEEEEPdjS9_ddNS7_10__identityEEEvT0_T1_T2_T3_T4_T6_E12temp_storage+40];
	add.f64 	%fd323, %fd321, %fd322;
	ld.shared.f64 	%fd324, [_ZZN3cub18CUB_300001_SM_10006detail6reduce28DeviceReduceSingleTileKernelINS2_10policy_hubIdjN4cuda3std3__44plusIdEEE10Policy1000EN6thrust24THRUST_300001_SM_1000_NS6detail15normal_iteratorINSD_10device_ptrIdEEEEPdjS9_ddNS7_10__identityEEEvT0_T1_T2_T3_T4_T6_E12temp_storage+48];
	add.f64 	%fd325, %fd323, %fd324;
	ld.shared.f64 	%fd326, [_ZZN3cub18CUB_300001_SM_10006detail6reduce28DeviceReduceSingleTileKernelINS2_10policy_hubIdjN4cuda3std3__44plusIdEEE10Policy1000EN6thrust24THRUST_300001_SM_1000_NS6detail15normal_iteratorINSD_10device_ptrIdEEEEPdjS9_ddNS7_10__identityEEEvT0_T1_T2_T3_T4_T6_E12temp_storage+56];
	add.f64 	%fd327, %fd325, %fd326;
	ld.shared.f64 	%fd328, [_ZZN3cub18CUB_300001_SM_10006detail6reduce28DeviceReduceSingleTileKernelINS2_10policy_hubIdjN4cuda3std3__44plusIdEEE10Policy1000EN6thrust24THRUST_300001_SM_1000_NS6detail15normal_iteratorINSD_10device_ptrIdEEEEPdjS9_ddNS7_10__identityEEEvT0_T1_T2_T3_T4_T6_E12temp_storage+64];
	add.f64 	%fd329, %fd327, %fd328;
	ld.shared.f64 	%fd330, [_ZZN3cub18CUB_300001_SM_10006detail6reduce28DeviceReduceSingleTileKernelINS2_10policy_hubIdjN4cuda3std3__44plusIdEEE10Policy1000EN6thrust24THRUST_300001_SM_1000_NS6detail15normal_iteratorINSD_10device_ptrIdEEEEPdjS9_ddNS7_10__identityEEEvT0_T1_T2_T3_T4_T6_E12temp_storage+72];
	add.f64 	%fd331, %fd329, %fd330;
	ld.shared.f64 	%fd332, [_ZZN3cub18CUB_300001_SM_10006detail6reduce28DeviceReduceSingleTileKernelINS2_10policy_hubIdjN4cuda3std3__44plusIdEEE10Policy1000EN6thrust24THRUST_300001_SM_1000_NS6detail15normal_iteratorINSD_10device_ptrIdEEEEPdjS9_ddNS7_10__identityEEEvT0_T1_T2_T3_T4_T6_E12temp_storage+80];
	add.f64 	%fd333, %fd331, %fd332;
	ld.shared.f64 	%fd334, [_ZZN3cub18CUB_300001_SM_10006detail6reduce28DeviceReduceSingleTileKernelINS2_10policy_hubIdjN4cuda3std3__44plusIdEEE10Policy1000EN6thrust24THRUST_300001_SM_1000_NS6detail15normal_iteratorINSD_10device_ptrIdEEEEPdjS9_ddNS7_10__identityEEEvT0_T1_T2_T3_T4_T6_E12temp_storage+88];
	add.f64 	%fd335, %fd333, %fd334;
	ld.shared.f64 	%fd336, [_ZZN3cub18CUB_300001_SM_10006detail6reduce28DeviceReduceSingleTileKernelINS2_10policy_hubIdjN4cuda3std3__44plusIdEEE10Policy1000EN6thrust24THRUST_300001_SM_1000_NS6detail15normal_iteratorINSD_10device_ptrIdEEEEPdjS9_ddNS7_10__identityEEEvT0_T1_T2_T3_T4_T6_E12temp_storage+96];
	add.f64 	%fd337, %fd335, %fd336;
	ld.shared.f64 	%fd338, [_ZZN3cub18CUB_300001_SM_10006detail6reduce28DeviceReduceSingleTileKernelINS2_10policy_hubIdjN4cuda3std3__44plusIdEEE10Policy1000EN6thrust24THRUST_300001_SM_1000_NS6detail15normal_iteratorINSD_10device_ptrIdEEEEPdjS9_ddNS7_10__identityEEEvT0_T1_T2_T3_T4_T6_E12temp_storage+104];
	add.f64 	%fd339, %fd337, %fd338;
	ld.shared.f64 	%fd340, [_ZZN3cub18CUB_300001_SM_10006detail6reduce28DeviceReduceSingleTileKernelINS2_10policy_hubIdjN4cuda3std3__44plusIdEEE10Policy1000EN6thrust24THRUST_300001_SM_1000_NS6detail15normal_iteratorINSD_10device_ptrIdEEEEPdjS9_ddNS7_10__identityEEEvT0_T1_T2_T3_T4_T6_E12temp_storage+112];
	add.f64 	%fd341, %fd339, %fd340;
	ld.shared.f64 	%fd342, [_ZZN3cub18CUB_300001_SM_10006detail6reduce28DeviceReduceSingleTileKernelINS2_10policy_hubIdjN4cuda3std3__44plusIdEEE10Policy1000EN6thrust24THRUST_300001_SM_1000_NS6detail15normal_iteratorINSD_10device_ptrIdEEEEPdjS9_ddNS7_10__identityEEEvT0_T1_T2_T3_T4_T6_E12temp_storage+120];
	add.f64 	%fd343, %fd341, %fd342;
	ld.shared.f64 	%fd344, [_ZZN3cub18CUB_300001_SM_10006detail6reduce28DeviceReduceSingleTileKernelINS2_10policy_hubIdjN4cuda3std3__44plusIdEEE10Policy1000EN6thrust24THRUST_300001_SM_1000_NS6detail15normal_iteratorINSD_10device_ptrIdEEEEPdjS9_ddNS7_10__identityEEEvT0_T1_T2_T3_T4_T6_E12temp_storage+128];
	add.f64 	%fd345, %fd343, %fd344;
	ld.shared.f64 	%fd346, [_ZZN3cub18CUB_300001_SM_10006detail6reduce28DeviceReduceSingleTileKernelINS2_10policy_hubIdjN4cuda3std3__44plusIdEEE10Policy1000EN6thrust24THRUST_300001_SM_1000_NS6detail15normal_iteratorINSD_10device_ptrIdEEEEPdjS9_ddNS7_10__identityEEEvT0_T1_T2_T3_T4_T6_E12temp_storage+136];
	add.f64 	%fd347, %fd345, %fd346;
	ld.shared.f64 	%fd348, [_ZZN3cub18CUB_300001_SM_10006detail6reduce28DeviceReduceSingleTileKernelINS2_10policy_hubIdjN4cuda3std3__44plusIdEEE10Policy1000EN6thrust24THRUST_300001_SM_1000_NS6detail15normal_iteratorINSD_10device_ptrIdEEEEPdjS9_ddNS7_10__identityEEEvT0_T1_T2_T3_T4_T6_E12temp_storage+144];
	add.f64 	%fd349, %fd347, %fd348;
	ld.shared.f64 	%fd350, [_ZZN3cub18CUB_300001_SM_10006detail6reduce28DeviceReduceSingleTileKernelINS2_10policy_hubIdjN4cuda3std3__44plusIdEEE10Policy1000EN6thrust24THRUST_300001_SM_1000_NS6detail15normal_iteratorINSD_10device_ptrIdEEEEPdjS9_ddNS7_10__identityEEEvT0_T1_T2_T3_T4_T6_E12temp_storage+152];
	add.f64 	%fd351, %fd349, %fd350;
	ld.shared.f64 	%fd352, [_ZZN3cub18CUB_300001_SM_10006detail6reduce28DeviceReduceSingleTileKernelINS2_10policy_hubIdjN4cuda3std3__44plusIdEEE10Policy1000EN6thrust24THRUST_300001_SM_1000_NS6detail15normal_iteratorINSD_10device_ptrIdEEEEPdjS9_ddNS7_10__identityEEEvT0_T1_T2_T3_T4_T6_E12temp_storage+160];
	add.f64 	%fd353, %fd351, %fd352;
	ld.shared.f64 	%fd354, [_ZZN3cub18CUB_300001_SM_10006detail6reduce28DeviceReduceSingleTileKernelINS2_10policy_hubIdjN4cuda3std3__44plusIdEEE10Policy1000EN6thrust24THRUST_300001_SM_1000_NS6detail15normal_iteratorINSD_10device_ptrIdEEEEPdjS9_ddNS7_10__identityEEEvT0_T1_T2_T3_T4_T6_E12temp_storage+168];
	add.f64 	%fd355, %fd353, %fd354;
	ld.shared.f64 	%fd356, [_ZZN3cub18CUB_300001_SM_10006detail6reduce28DeviceReduceSingleTileKernelINS2_10policy_hubIdjN4cuda3std3__44plusIdEEE10Policy1000EN6thrust24THRUST_300001_SM_1000_NS6detail15normal_iteratorINSD_10device_ptrIdEEEEPdjS9_ddNS7_10__identityEEEvT0_T1_T2_T3_T4_T6_E12temp_storage+176];
	add.f64 	%fd379, %fd355, %fd356;
	bra.uni 	$L__BB14_50;
$L__BB14_24:
	// begin inline asm
	mov.u32 %r151, %laneid;
	// end inline asm
	and.b32  	%r202, %r1, 992;
	add.s32 	%r203, %r202, 32;
	setp.gt.u32 	%p35, %r203, %r51;
	not.b32 	%r204, %r202;
	add.s32 	%r205, %r51, %r204;
	selp.b32 	%r200, %r205, 31, %p35;
	mov.b64 	%rd92, %fd367;
	mov.b64 	{%r153, %r158}, %rd92;
	mov.b32 	%r159, 1;
	mov.b32 	%r201, -1;
	// begin inline asm
	shfl.sync.down.b32 %r152, %r153, %r159, %r200, %r201;
	// end inline asm
	// begin inline asm
	shfl.sync.down.b32 %r157, %r158, %r159, %r200, %r201;
	// end inline asm
	mov.b64 	%rd93, {%r152, %r157};
	mov.b64 	%fd237, %rd93;
	setp.lt.s32 	%p36, %r151, %r200;
	add.f64 	%fd238, %fd367, %fd237;
	selp.f64 	%fd239, %fd238, %fd367, %p36;
	mov.b64 	%rd94, %fd239;
	mov.b64 	{%r163, %r168}, %rd94;
	mov.b32 	%r169, 2;
	// begin inline asm
	shfl.sync.down.b32 %r162, %r163, %r169, %r200, %r201;
	// end inline asm
	// begin inline asm
	shfl.sync.down.b32 %r167, %r168, %r169, %r200, %r201;
	// end inline asm
	mov.b64 	%rd95, {%r162, %r167};
	mov.b64 	%fd240, %rd95;
	add.s32 	%r206, %r151, 2;
	setp.gt.s32 	%p37, %r206, %r200;
	add.f64 	%fd241, %fd239, %fd240;
	selp.f64 	%fd242, %fd239, %fd241, %p37;
	mov.b64 	%rd96, %fd242;
	mov.b64 	{%r173, %r178}, %rd96;
	mov.b32 	%r179, 4;
	// begin inline asm
	shfl.sync.down.b32 %r172, %r173, %r179, %r200, %r201;
	// end inline asm
	// begin inline asm
	shfl.sync.down.b32 %r177, %r178, %r179, %r200, %r201;
	// end inline asm
	mov.b64 	%rd97, {%r172, %r177};
	mov.b64 	%fd243, %rd97;
	add.s32 	%r207, %r151, 4;
	setp.gt.s32 	%p38, %r207, %r200;
	add.f64 	%fd244, %fd242, %fd243;
	selp.f64 	%fd245, %fd242, %fd244, %p38;
	mov.b64 	%rd98, %fd245;
	mov.b64 	{%r183, %r188}, %rd98;
	mov.b32 	%r189, 8;
	// begin inline asm
	shfl.sync.down.b32 %r182, %r183, %r189, %r200, %r201;
	// end inline asm
	// begin inline asm
	shfl.sync.down.b32 %r187, %r188, %r189, %r200, %r201;
	// end inline asm
	mov.b64 	%rd99, {%r182, %r187};
	mov.b64 	%fd246, %rd99;
	add.s32 	%r208, %r151, 8;
	setp.gt.s32 	%p39, %r208, %r200;
	add.f64 	%fd247, %fd245, %fd246;
	selp.f64 	%fd248, %fd245, %fd247, %p39;
	mov.b64 	%rd100, %fd248;
	mov.b64 	{%r193, %r198}, %rd100;
	mov.b32 	%r199, 16;
	// begin inline asm
	shfl.sync.down.b32 %r192, %r193, %r199, %r200, %r201;
	// end inline asm
	// begin inline asm
	shfl.sync.down.b32 %r197, %r198, %r199, %r200, %r201;
	// end inline asm
	mov.b64 	%rd101, {%r192, %r197};
	mov.b64 	%fd249, %rd101;
	add.s32 	%r209, %r151, 16;
	setp.gt.s32 	%p40, %r209, %r200;
	add.f64 	%fd250, %fd248, %fd249;
	selp.f64 	%fd379, %fd248, %fd250, %p40;
	setp.ne.s32 	%p41, %r151, 0;
	@%p41 bra 	$L__BB14_26;
	shr.u32 	%r210, %r1, 2;
	and.b32  	%r211, %r210, 248;
	mov.u32 	%r212, _ZZN3cub18CUB_300001_SM_10006detail6reduce28DeviceReduceSingleTileKernelINS2_10policy_hubIdjN4cuda3std3__44plusIdEEE10Policy1000EN6thrust24THRUST_300001_SM_1000_NS6detail15normal_iteratorINSD_10device_ptrIdEEEEPdjS9_ddNS7_10__identityEEEvT0_T1_T2_T3_T4_T6_E12temp_storage;
	add.s32 	%r213, %r212, %r211;
	st.shared.f64 	[%r213+24], %fd379;
$L__BB14_26:
	bar.sync 	0;
	setp.ne.s32 	%p42, %r1, 0;
	@%p42 bra 	$L__BB14_50;
	setp.gt.u32 	%p43, %r51, 32;
	ld.shared.f64 	%fd251, [_ZZN3cub18CUB_300001_SM_10006detail6reduce28DeviceReduceSingleTileKernelINS2_10policy_hubIdjN4cuda3std3__44plusIdEEE10Policy1000EN6thrust24THRUST_300001_SM_1000_NS6detail15normal_iteratorINSD_10device_ptrIdEEEEPdjS9_ddNS7_10__identityEEEvT0_T1_T2_T3_T4_T6_E12temp_storage+32];
	add.f64 	%fd252, %fd379, %fd251;
	selp.f64 	%fd253, %fd252, %fd379, %p43;
	setp.gt.u32 	%p44, %r51, 64;
	ld.shared.f64 	%fd254, [_ZZN3cub18CUB_300001_SM_10006detail6reduce28DeviceReduceSingleTileKernelINS2_10policy_hubIdjN4cuda3std3__44plusIdEEE10Policy1000EN6thrust24THRUST_300001_SM_1000_NS6detail15normal_iteratorINSD_10device_ptrIdEEEEPdjS9_ddNS7_10__identityEEEvT0_T1_T2_T3_T4_T6_E12temp_storage+40];
	add.f64 	%fd255, %fd254, %fd253;
	selp.f64 	%fd256, %fd255, %fd253, %p44;
	setp.gt.u32 	%p45, %r51, 96;
	ld.shared.f64 	%fd257, [_ZZN3cub18CUB_300001_SM_10006detail6reduce28DeviceReduceSingleTileKernelINS2_10policy_hubIdjN4cuda3std3__44plusIdEEE10Policy1000EN6thrust24THRUST_300001_SM_1000_NS6detail15normal_iteratorINSD_10device_ptrIdEEEEPdjS9_ddNS7_10__identityEEEvT0_T1_T2_T3_T4_T6_E12temp_storage+48];
	add.f64 	%fd258, %fd257, %fd256;
	selp.f64 	%fd259, %fd258, %fd256, %p45;
	setp.gt.u32 	%p46, %r51, 128;
	ld.shared.f64 	%fd260, [_ZZN3cub18CUB_300001_SM_10006detail6reduce28DeviceReduceSingleTileKernelINS2_10policy_hubIdjN4cuda3std3__44plusIdEEE10Policy1000EN6thrust24THRUST_300001_SM_1000_NS6detail15normal_iteratorINSD_10device_ptrIdEEEEPdjS9_ddNS7_10__identityEEEvT0_T1_T2_T3_T4_T6_E12temp_storage+56];
	add.f64 	%fd261, %fd260, %fd259;
	selp.f64 	%fd262, %fd261, %fd259, %p46;
	setp.gt.u32 	%p47, %r51, 160;
	ld.shared.f64 	%fd263, [_ZZN3cub18CUB_300001_SM_10006detail6reduce28DeviceReduceSingleTileKernelINS2_10policy_hubIdjN4cuda3std3__44plusIdEEE10Policy1000EN6thrust24THRUST_300001_SM_1000_NS6detail15normal_iteratorINSD_10device_ptrIdEEEEPdjS9_ddNS7_10__identityEEEvT0_T1_T2_T3_T4_T6_E12temp_storage+64];
	add.f64 	%fd264, %fd263, %fd262;
	selp.f64 	%fd265, %fd264, %fd262, %p47;
	setp.gt.u32 	%p48, %r51, 192;
	ld.shared.f64 	%fd266, [_ZZN3cub18CUB_300001_SM_10006detail6reduce28DeviceReduceSingleTileKernelINS2_10policy_hubIdjN4cuda3std3__44plusIdEEE10Policy1000EN6thrust24THRUST_300001_SM_1000_NS6detail15normal_iteratorINSD_10device_ptrIdEEEEPdjS9_ddNS7_10__identityEEEvT0_T1_T2_T3_T4_T6_E12temp_storage+72];
	add.f64 	%fd267, %fd266, %fd265;
	selp.f64 	%fd268, %fd267, %fd265, %p48;
	setp.gt.u32 	%p49, %r51, 224;
	ld.shared.f64 	%fd269, [_ZZN3cub18CUB_300001_SM_10006detail6reduce28DeviceReduceSingleTileKernelINS2_10policy_hubIdjN4cuda3std3__44plusIdEEE10Policy1000EN6thrust24THRUST_300001_SM_1000_NS6detail15normal_iteratorINSD_10device_ptrIdEEEEPdjS9_ddNS7_10__identityEEEvT0_T1_T2_T3_T4_T6_E12temp_storage+80];
	add.f64 	%fd270, %fd269, %fd268;
	selp.f64 	%fd271, %fd270, %fd268, %p49;
	setp.gt.u32 	%p50, %r51, 256;
	ld.shared.f64 	%fd272, [_ZZN3cub18CUB_300001_SM_10006detail6reduce28DeviceReduceSingleTileKernelINS2_10policy_hubIdjN4cuda3std3__44plusIdEEE10Policy1000EN6thrust24THRUST_300001_SM_1000_NS6detail15normal_iteratorINSD_10device_ptrIdEEEEPdjS9_ddNS7_10__identityEEEvT0_T1_T2_T3_T4_T6_E12temp_storage+88];
	add.f64 	%fd273, %fd272, %fd271;
	selp.f64 	%fd274, %fd273, %fd271, %p50;
	setp.gt.u32 	%p51, %r51, 288;
	ld.shared.f64 	%fd275, [_ZZN3cub18CUB_300001_SM_10006detail6reduce28DeviceReduceSingleTileKernelINS2_10policy_hubIdjN4cuda3std3__44plusIdEEE10Policy1000EN6thrust24THRUST_300001_SM_1000_NS6detail15normal_iteratorINSD_10device_ptrIdEEEEPdjS9_ddNS7_10__identityEEEvT0_T1_T2_T3_T4_T6_E12temp_storage+96];
	add.f64 	%fd276, %fd275, %fd274;
	selp.f64 	%fd277, %fd276, %fd274, %p51;
	setp.gt.u32 	%p52, %r51, 320;
	ld.shared.f64 	%fd278, [_ZZN3cub18CUB_300001_SM_10006detail6reduce28DeviceReduceSingleTileKernelINS2_10policy_hubIdjN4cuda3std3__44plusIdEEE10Policy1000EN6thrust24THRUST_300001_SM_1000_NS6detail15normal_iteratorINSD_10device_ptrIdEEEEPdjS9_ddNS7_10__identityEEEvT0_T1_T2_T3_T4_T6_E12temp_storage+104];
	add.f64 	%fd279, %fd278, %fd277;
	selp.f64 	%fd280, %fd279, %fd277, %p52;
	setp.gt.u32 	%p53, %r51, 352;
	ld.shared.f64 	%fd281, [_ZZN3cub18CUB_300001_SM_10006detail6reduce28DeviceReduceSingleTileKernelINS2_10policy_hubIdjN4cuda3std3__44plusIdEEE10Policy1000EN6thrust24THRUST_300001_SM_1000_NS6detail15normal_iteratorINSD_10device_ptrIdEEEEPdjS9_ddNS7_10__identityEEEvT0_T1_T2_T3_T4_T6_E12temp_storage+112];
	add.f64 	%fd282, %fd281, %fd280;
	selp.f64 	%fd283, %fd282, %fd280, %p53;
	setp.gt.u32 	%p54, %r51, 384;
	ld.shared.f64 	%fd284, [_ZZN3cub18CUB_300001_SM_10006detail6reduce28DeviceReduceSingleTileKernelINS2_10policy_hubIdjN4cuda3std3__44plusIdEEE10Policy1000EN6thrust24THRUST_300001_SM_1000_NS6detail15normal_iteratorINSD_10device_ptrIdEEEEPdjS9_ddNS7_10__identityEEEvT0_T1_T2_T3_T4_T6_E12temp_storage+120];
	add.f64 	%fd285, %fd284, %fd283;
	selp.f64 	%fd286, %fd285, %fd283, %p54;
	setp.gt.u32 	%p55, %r51, 416;
	ld.shared.f64 	%fd287, [_ZZN3cub18CUB_300001_SM_10006detail6reduce28DeviceReduceSingleTileKernelINS2_10policy_hubIdjN4cuda3std3__44plusIdEEE10Policy1000EN6thrust24THRUST_300001_SM_1000_NS6detail15normal_iteratorINSD_10device_ptrIdEEEEPdjS9_ddNS7_10__identityEEEvT0_T1_T2_T3_T4_T6_E12temp_storage+128];
	add.f64 	%fd288, %fd287, %fd286;
	selp.f64 	%fd289, %fd288, %fd286, %p55;
	setp.gt.u32 	%p56, %r51, 448;
	ld.shared.f64 	%fd290, [_ZZN3cub18CUB_300001_SM_10006detail6reduce28DeviceReduceSingleTileKernelINS2_10policy_hubIdjN4cuda3std3__44plusIdEEE10Policy1000EN6thrust24THRUST_300001_SM_1000_NS6detail15normal_iteratorINSD_10device_ptrIdEEEEPdjS9_ddNS7_10__identityEEEvT0_T1_T2_T3_T4_T6_E12temp_storage+136];
	add.f64 	%fd291, %fd290, %fd289;
	selp.f64 	%fd292, %fd291, %fd289, %p56;
	setp.gt.u32 	%p57, %r51, 480;
	ld.shared.f64 	%fd293, [_ZZN3cub18CUB_300001_SM_10006detail6reduce28DeviceReduceSingleTileKernelINS2_10policy_hubIdjN4cuda3std3__44plusIdEEE10Policy1000EN6thrust24THRUST_300001_SM_1000_NS6detail15normal_iteratorINSD_10device_ptrIdEEEEPdjS9_ddNS7_10__identityEEEvT0_T1_T2_T3_T4_T6_E12temp_storage+144];
	add.f64 	%fd294, %fd293, %fd292;
	selp.f64 	%fd295, %fd294, %fd292, %p57;
	setp.gt.u32 	%p58, %r51, 512;
	ld.shared.f64 	%fd296, [_ZZN3cub18CUB_300001_SM_10006detail6reduce28DeviceReduceSingleTileKernelINS2_10policy_hubIdjN4cuda3std3__44plusIdEEE10Policy1000EN6thrust24THRUST_300001_SM_1000_NS6detail15normal_iteratorINSD_10device_ptrIdEEEEPdjS9_ddNS7_10__identityEEEvT0_T1_T2_T3_T4_T6_E12temp_storage+152];
	add.f64 	%fd297, %fd296, %fd295;
	selp.f64 	%fd298, %fd297, %fd295, %p58;
	setp.gt.u32 	%p59, %r51, 544;
	ld.shared.f64 	%fd299, [_ZZN3cub18CUB_300001_SM_10006detail6reduce28DeviceReduceSingleTileKernelINS2_10policy_hubIdjN4cuda3std3__44plusIdEEE10Policy1000EN6thrust24THRUST_300001_SM_1000_NS6detail15normal_iteratorINSD_10device_ptrIdEEEEPdjS9_ddNS7_10__identityEEEvT0_T1_T2_T3_T4_T6_E12temp_storage+160];
	add.f64 	%fd300, %fd299, %fd298;
	selp.f64 	%fd301, %fd300, %fd298, %p59;
	setp.gt.u32 	%p60, %r51, 576;
	ld.shared.f64 	%fd302, [_ZZN3cub18CUB_300001_SM_10006detail6reduce28DeviceReduceSingleTileKernelINS2_10policy_hubIdjN4cuda3std3__44plusIdEEE10Policy1000EN6thrust24THRUST_300001_SM_1000_NS6detail15normal_iteratorINSD_10device_ptrIdEEEEPdjS9_ddNS7_10__identityEEEvT0_T1_T2_T3_T4_T6_E12temp_storage+168];
	add.f64 	%fd303, %fd302, %fd301;
	selp.f64 	%fd304, %fd303, %fd301, %p60;
	setp.gt.u32 	%p61, %r51, 608;
	ld.shared.f64 	%fd305, [_ZZN3cub18CUB_300001_SM_10006detail6reduce28DeviceReduceSingleTileKernelINS2_10policy_hubIdjN4cuda3std3__44plusIdEEE10Policy1000EN6thrust24THRUST_300001_SM_1000_NS6detail15normal_iteratorINSD_10device_ptrIdEEEEPdjS9_ddNS7_10__identityEEEvT0_T1_T2_T3_T4_T6_E12temp_storage+176];
	add.f64 	%fd306, %fd305, %fd304;
	selp.f64 	%fd379, %fd306, %fd304, %p61;
	bra.uni 	$L__BB14_50;
$L__BB14_28:
	mov.u32 	%r21, %tid.x;
	mul.wide.u32 	%rd11, %r21, 8;
	add.s64 	%rd12, %rd2, %rd11;
	ld.global.f64 	%fd43, [%rd12];
	ld.global.f64 	%fd44, [%rd12+5120];
	ld.global.f64 	%fd45, [%rd12+10240];
	ld.global.f64 	%fd46, [%rd12+15360];
	ld.global.f64 	%fd47, [%rd12+20480];
	ld.global.f64 	%fd48, [%rd12+25600];
	ld.global.f64 	%fd49, [%rd12+30720];
	ld.global.f64 	%fd50, [%rd12+35840];
	add.f64 	%fd51, %fd43, %fd44;
	add.f64 	%fd52, %fd51, %fd45;
	add.f64 	%fd53, %fd52, %fd46;
	add.f64 	%fd54, %fd53, %fd47;
	add.f64 	%fd55, %fd54, %fd48;
	add.f64 	%fd56, %fd55, %fd49;
	add.f64 	%fd378, %fd56, %fd50;
	add.s32 	%r22, %r51, -5120;
	setp.lt.u32 	%p3, %r22, 5120;
	mov.b32 	%r279, 5120;
	@%p3 bra 	$L__BB14_32;
	mov.b32 	%r279, 5120;
$L__BB14_30:
	add.s32 	%r54, %r21, %r279;
	mul.wide.u32 	%rd13, %r54, 8;
	add.s64 	%rd14, %rd2, %rd13;
	ld.global.f64 	%fd57, [%rd14];
	ld.global.f64 	%fd58, [%rd14+5120];
	ld.global.f64 	%fd59, [%rd14+10240];
	ld.global.f64 	%fd60, [%rd14+15360];
	ld.global.f64 	%fd61, [%rd14+20480];
	ld.global.f64 	%fd62, [%rd14+25600];
	ld.global.f64 	%fd63, [%rd14+30720];
	ld.global.f64 	%fd64, [%rd14+35840];
	add.f64 	%fd65, %fd378, %fd57;
	add.f64 	%fd66, %fd65, %fd58;
	add.f64 	%fd67, %fd66, %fd59;
	add.f64 	%fd68, %fd67, %fd60;
	add.f64 	%fd69, %fd68, %fd61;
	add.f64 	%fd70, %fd69, %fd62;
	add.f64 	%fd71, %fd70, %fd63;
	add.f64 	%fd378, %fd71, %fd64;
	sub.s32 	%r55, %r51, %r279;
	setp.lt.u32 	%p4, %r55, 5120;
	@%p4 bra 	$L__BB14_46;
	add.s32 	%r279, %r279, 5120;
	setp.le.u32 	%p5, %r279, %r22;
	@%p5 bra 	$L__BB14_30;
$L__BB14_32:
	setp.le.u32 	%p6, %r51, %r279;
	sub.s32 	%r56, %r51, %r279;
	setp.ge.s32 	%p7, %r21, %r56;
	or.pred  	%p8, %p6, %p7;
	@%p8 bra 	$L__BB14_46;
	not.b32 	%r58, %r21;
	add.s32 	%r59, %r51, %r58;
	sub.s32 	%r60, %r59, %r279;
	mul.hi.u32 	%r61, %r60, -858993459;
	shr.u32 	%r62, %r61, 9;
	add.s32 	%r26, %r62, 1;
	and.b32  	%r27, %r26, 15;
	setp.lt.u32 	%p9, %r60, 9600;
	mov.u32 	%r284, %r21;
	@%p9 bra 	$L__BB14_37;
	or.b32  	%r282, %r21, 5120;
	add.s32 	%r281, %r21, %r279;
	and.b32  	%r63, %r26, 16777200;
	neg.s32 	%r280, %r63;
$L__BB14_35:
	.pragma "nounroll";
	mul.wide.u32 	%rd15, %r281, 8;
	add.s64 	%rd16, %rd2, %rd15;
	ld.global.f64 	%fd73, [%rd16];
	add.f64 	%fd74, %fd378, %fd73;
	add.s32 	%r64, %r281, 640;
	mul.wide.u32 	%rd17, %r64, 8;
	add.s64 	%rd18, %rd2, %rd17;
	ld.global.f64 	%fd75, [%rd18];
	add.f64 	%fd76, %fd74, %fd75;
	add.s32 	%r65, %r281, 1280;
	mul.wide.u32 	%rd19, %r65, 8;
	add.s64 	%rd20, %rd2, %rd19;
	ld.global.f64 	%fd77, [%rd20];
	add.f64 	%fd78, %fd76, %fd77;
	add.s32 	%r66, %r281, 1920;
	mul.wide.u32 	%rd21, %r66, 8;
	add.s64 	%rd22, %rd2, %rd21;
	ld.global.f64 	%fd79, [%rd22];
	add.f64 	%fd80, %fd78, %fd79;
	add.s32 	%r67, %r281, 2560;
	mul.wide.u32 	%rd23, %r67, 8;
	add.s64 	%rd24, %rd2, %rd23;
	ld.global.f64 	%fd81, [%rd24];
	add.f64 	%fd82, %fd80, %fd81;
	add.s32 	%r68, %r281, 3200;
	mul.wide.u32 	%rd25, %r68, 8;
	add.s64 	%rd26, %rd2, %rd25;
	ld.global.f64 	%fd83, [%rd26];
	add.f64 	%fd84, %fd82, %fd83;
	add.s32 	%r69, %r281, 3840;
	mul.wide.u32 	%rd27, %r69, 8;
	add.s64 	%rd28, %rd2, %rd27;
	ld.global.f64 	%fd85, [%rd28];
	add.f64 	%fd86, %fd84, %fd85;
	add.s32 	%r70, %r281, 4480;
	mul.wide.u32 	%rd29, %r70, 8;
	add.s64 	%rd30, %rd2, %rd29;
	ld.global.f64 	%fd87, [%rd30];
	add.f64 	%fd88, %fd86, %fd87;
	add.s32 	%r71, %r281, 5120;
	mul.wide.u32 	%rd31, %r71, 8;
	add.s64 	%rd32, %rd2, %rd31;
	ld.global.f64 	%fd89, [%rd32];
	add.f64 	%fd90, %fd88, %fd89;
	add.s32 	%r72, %r281, 5760;
	mul.wide.u32 	%rd33, %r72, 8;
	add.s64 	%rd34, %rd2, %rd33;
	ld.global.f64 	%fd91, [%rd34];
	add.f64 	%fd92, %fd90, %fd91;
	add.s32 	%r73, %r281, 6400;
	mul.wide.u32 	%rd35, %r73, 8;
	add.s64 	%rd36, %rd2, %rd35;
	ld.global.f64 	%fd93, [%rd36];
	add.f64 	%fd94, %fd92, %fd93;
	add.s32 	%r74, %r281, 7040;
	mul.wide.u32 	%rd37, %r74, 8;
	add.s64 	%rd38, %rd2, %rd37;
	ld.global.f64 	%fd95, [%rd38];
	add.f64 	%fd96, %fd94, %fd95;
	add.s32 	%r75, %r281, 7680;
	mul.wide.u32 	%rd39, %r75, 8;
	add.s64 	%rd40, %rd2, %rd39;
	ld.global.f64 	%fd97, [%rd40];
	add.f64 	%fd98, %fd96, %fd97;
	add.s32 	%r76, %r281, 8320;
	mul.wide.u32 	%rd41, %r76, 8;
	add.s64 	%rd42, %rd2, %rd41;
	ld.global.f64 	%fd99, [%rd42];
	add.f64 	%fd100, %fd98, %fd99;
	add.s32 	%r77, %r281, 8960;
	mul.wide.u32 	%rd43, %r77, 8;
	add.s64 	%rd44, %rd2, %rd43;
	ld.global.f64 	%fd101, [%rd44];
	add.f64 	%fd102, %fd100, %fd101;
	add.s32 	%r78, %r281, 9600;
	mul.wide.u32 	%rd45, %r78, 8;
	add.s64 	%rd46, %rd2, %rd45;
	ld.global.f64 	%fd103, [%rd46];
	add.f64 	%fd378, %fd102, %fd103;
	add.s32 	%r282, %r282, 10240;
	add.s32 	%r281, %r281, 10240;
	add.s32 	%r280, %r280, 16;
	setp.ne.s32 	%p10, %r280, 0;
	@%p10 bra 	$L__BB14_35;
	add.s32 	%r284, %r282, -5120;
$L__BB14_37:
	setp.eq.s32 	%p11, %r27, 0;
	@%p11 bra 	$L__BB14_46;
	and.b32  	%r39, %r26, 7;
	setp.lt.u32 	%p12, %r27, 8;
	@%p12 bra 	$L__BB14_40;
	add.s32 	%r79, %r284, %r279;
	mul.wide.u32 	%rd47, %r79, 8;
	add.s64 	%rd48, %rd2, %rd47;
	ld.global.f64 	%fd105, [%rd48];
	add.f64 	%fd106, %fd378, %fd105;
	add.s32 	%r80, %r79, 640;
	mul.wide.u32 	%rd49, %r80, 8;
	add.s64 	%rd50, %rd2, %rd49;
	ld.global.f64 	%fd107, [%rd50];
	add.f64 	%fd108, %fd106, %fd107;
	add.s32 	%r81, %r79, 1280;
	mul.wide.u32 	%rd51, %r81, 8;
	add.s64 	%rd52, %rd2, %rd51;
	ld.global.f64 	%fd109, [%rd52];
	add.f64 	%fd110, %fd108, %fd109;
	add.s32 	%r82, %r79, 1920;
	mul.wide.u32 	%rd53, %r82, 8;
	add.s64 	%rd54, %rd2, %rd53;
	ld.global.f64 	%fd111, [%rd54];
	add.f64 	%fd112, %fd110, %fd111;
	add.s32 	%r83, %r79, 2560;
	mul.wide.u32 	%rd55, %r83, 8;
	add.s64 	%rd56, %rd2, %rd55;
	ld.global.f64 	%fd113, [%rd56];
	add.f64 	%fd114, %fd112, %fd113;
	add.s32 	%r84, %r79, 3200;
	mul.wide.u32 	%rd57, %r84, 8;
	add.s64 	%rd58, %rd2, %rd57;
	ld.global.f64 	%fd115, [%rd58];
	add.f64 	%fd116, %fd114, %fd115;
	add.s32 	%r85, %r79, 3840;
	mul.wide.u32 	%rd59, %r85, 8;
	add.s64 	%rd60, %rd2, %rd59;
	ld.global.f64 	%fd117, [%rd60];
	add.f64 	%fd118, %fd116, %fd117;
	add.s32 	%r86, %r79, 4480;
	mul.wide.u32 	%rd61, %r86, 8;
	add.s64 	%rd62, %rd2, %rd61;
	ld.global.f64 	%fd119, [%rd62];
	add.f64 	%fd378, %fd118, %fd119;
	add.s32 	%r284, %r284, 5120;
$L__BB14_40:
	setp.eq.s32 	%p13, %r39, 0;
	@%p13 bra 	$L__BB14_46;
	and.b32  	%r42, %r26, 3;
	setp.lt.u32 	%p14, %r39, 4;
	@%p14 bra 	$L__BB14_43;
	add.s32 	%r87, %r284, %r279;
	mul.wide.u32 	%rd63, %r87, 8;
	add.s64 	%rd64, %rd2, %rd63;
	ld.global.f64 	%fd121, [%rd64];
	add.f64 	%fd122, %fd378, %fd121;
	add.s32 	%r88, %r87, 640;
	mul.wide.u32 	%rd65, %r88, 8;
	add.s64 	%rd66, %rd2, %rd65;
	ld.global.f64 	%fd123, [%rd66];
	add.f64 	%fd124, %fd122, %fd123;
	add.s32 	%r89, %r87, 1280;
	mul.wide.u32 	%rd67, %r89, 8;
	add.s64 	%rd68, %rd2, %rd67;
	ld.global.f64 	%fd125, [%rd68];
	add.f64 	%fd126, %fd124, %fd125;
	add.s32 	%r90, %r87, 1920;
	mul.wide.u32 	%rd69, %r90, 8;
	add.s64 	%rd70, %rd2, %rd69;
	ld.global.f64 	%fd127, [%rd70];
	add.f64 	%fd378, %fd126, %fd127;
	add.s32 	%r284, %r284, 2560;
$L__BB14_43:
	setp.eq.s32 	%p15, %r42, 0;
	@%p15 bra 	$L__BB14_46;
	add.s32 	%r287, %r284, %r279;
	neg.s32 	%r286, %r42;
$L__BB14_45:
	.pragma "nounroll";
	mul.wide.u32 	%rd71, %r287, 8;
	add.s64 	%rd72, %rd2, %rd71;
	ld.global.f64 	%fd128, [%rd72];
	add.f64 	%fd378, %fd378, %fd128;
	add.s32 	%r287, %r287, 640;
	add.s32 	%r286, %r286, 1;
	setp.ne.s32 	%p16, %r286, 0;
	@%p16 bra 	$L__BB14_45;
$L__BB14_46:
	// begin inline asm
	mov.u32 %r91, %laneid;
	// end inline asm
	mov.b64 	%rd73, %fd378;
	mov.b64 	{%r93, %r98}, %rd73;
	mov.b32 	%r99, 1;
	mov.b32 	%r140, 31;
	mov.b32 	%r141, -1;
	// begin inline asm
	shfl.sync.down.b32 %r92, %r93, %r99, %r140, %r141;
	// end inline asm
	// begin inline asm
	shfl.sync.down.b32 %r97, %r98, %r99, %r140, %r141;
	// end inline asm
	mov.b64 	%rd74, {%r92, %r97};
	mov.b64 	%fd129, %rd74;
	setp.gt.s32 	%p17, %r91, 30;
	add.f64 	%fd130, %fd378, %fd129;
	selp.f64 	%fd131, %fd378, %fd130, %p17;
	mov.b64 	%rd75, %fd131;
	mov.b64 	{%r103, %r108}, %rd75;
	mov.b32 	%r109, 2;
	// begin inline asm
	shfl.sync.down.b32 %r102, %r103, %r109, %r140, %r141;
	// end inline asm
	// begin inline asm
	shfl.sync.down.b32 %r107, %r108, %r109, %r140, %r141;
	// end inline asm
	mov.b64 	%rd76, {%r102, %r107};
	mov.b64 	%fd132, %rd76;
	setp.gt.s32 	%p18, %r91, 29;
	add.f64 	%fd133, %fd131, %fd132;
	selp.f64 	%fd134, %fd131, %fd133, %p18;
	mov.b64 	%rd77, %fd134;
	mov.b64 	{%r113, %r118}, %rd77;
	mov.b32 	%r119, 4;
	// begin inline asm
	shfl.sync.down.b32 %r112, %r113, %r119, %r140, %r141;
	// end inline asm
	// begin inline asm
	shfl.sync.down.b32 %r117, %r118, %r119, %r140, %r141;
	// end inline asm
	mov.b64 	%rd78, {%r112, %r117};
	mov.b64 	%fd135, %rd78;
	setp.gt.s32 	%p19, %r91, 27;
	add.f64 	%fd136, %fd134, %fd135;
	selp.f64 	%fd137, %fd134, %fd136, %p19;
	mov.b64 	%rd79, %fd137;
	mov.b64 	{%r123, %r128}, %rd79;
	mov.b32 	%r129, 8;
	// begin inline asm
	shfl.sync.down.b32 %r122, %r123, %r129, %r140, %r141;
	// end inline asm
	// begin inline asm
	shfl.sync.down.b32 %r127, %r128, %r129, %r140, %r141;
	// end inline asm
	mov.b64 	%rd80, {%r122, %r127};
	mov.b64 	%fd138, %rd80;
	setp.gt.s32 	%p20, %r91, 23;
	add.f64 	%fd139, %fd137, %fd138;
	selp.f64 	%fd140, %fd137, %fd139, %p20;
	mov.b64 	%rd81, %fd140;
	mov.b64 	{%r133, %r138}, %rd81;
	mov.b32 	%r139, 16;
	// begin inline asm
	shfl.sync.down.b32 %r132, %r133, %r139, %r140, %r141;
	// end inline asm
	// begin inline asm
	shfl.sync.down.b32 %r137, %r138, %r139, %r140, %r141;
	// end inline asm
	mov.b64 	%rd82, {%r132, %r137};
	mov.b64 	%fd141, %rd82;
	setp.gt.s32 	%p21, %r91, 15;
	add.f64 	%fd38, %fd140, %fd141;
	selp.f64 	%fd379, %fd140, %fd38, %p21;
	setp.ne.s32 	%p22, %r91, 0;
	@%p22 bra 	$L__BB14_48;
	shr.u32 	%r142, %r21, 2;
	and.b32  	%r143, %r142, 248;
	mov.u32 	%r144, _ZZN3cub18CUB_300001_SM_10006detail6reduce28DeviceReduceSingleTileKernelINS2_10policy_hubIdjN4cuda3std3__44plusIdEEE10Policy1000EN6thrust24THRUST_300001_SM_1000_NS6detail15normal_iteratorINSD_10device_ptrIdEEEEPdjS9_ddNS7_10__identityEEEvT0_T1_T2_T3_T4_T6_E12temp_storage;
	add.s32 	%r145, %r144, %r143;
	st.shared.f64 	[%r145+24], %fd38;
$L__BB14_48:
	bar.sync 	0;
	setp.ne.s32 	%p23, %r21, 0;
	@%p23 bra 	$L__BB14_50;
	ld.shared.f64 	%fd142, [_ZZN3cub18CUB_300001_SM_10006detail6reduce28DeviceReduceSingleTileKernelINS2_10policy_hubIdjN4cuda3std3__44plusIdEEE10Policy1000EN6thrust24THRUST_300001_SM_1000_NS6detail15normal_iteratorINSD_10device_ptrIdEEEEPdjS9_ddNS7_10__identityEEEvT0_T1_T2_T3_T4_T6_E12temp_storage+32];
	add.f64 	%fd143, %fd379, %fd142;
	ld.shared.f64 	%fd144, [_ZZN3cub18CUB_300001_SM_10006detail6reduce28DeviceReduceSingleTileKernelINS2_10policy_hubIdjN4cuda3std3__44plusIdEEE10Policy1000EN6thrust24THRUST_300001_SM_1000_NS6detail15normal_iteratorINSD_10device_ptrIdEEEEPdjS9_ddNS7_10__identityEEEvT0_T1_T2_T3_T4_T6_E12temp_storage+40];
	add.f64 	%fd145, %fd143, %fd144;
	ld.shared.f64 	%fd146, [_ZZN3cub18CUB_300001_SM_10006detail6reduce28DeviceReduceSingleTileKernelINS2_10policy_hubIdjN4cuda3std3__44plusIdEEE10Policy1000EN6thrust24THRUST_300001_SM_1000_NS6detail15normal_iteratorINSD_10device_ptrIdEEEEPdjS9_ddNS7_10__identityEEEvT0_T1_T2_T3_T4_T6_E12temp_storage+48];
	add.f64 	%fd147, %fd145, %fd146;
	ld.shared.f64 	%fd148, [_ZZN3cub18CUB_300001_SM_10006detail6reduce28DeviceReduceSingleTileKernelINS2_10policy_hubIdjN4cuda3std3__44plusIdEEE10Policy1000EN6thrust24THRUST_300001_SM_1000_NS6detail15normal_iteratorINSD_10device_ptrIdEEEEPdjS9_ddNS7_10__identityEEEvT0_T1_T2_T3_T4_T6_E12temp_storage+56];
	add.f64 	%fd149, %fd147, %fd148;
	ld.shared.f64 	%fd150, [_ZZN3cub18CUB_300001_SM_10006detail6reduce28DeviceReduceSingleTileKernelINS2_10policy_hubIdjN4cuda3std3__44plusIdEEE10Policy1000EN6thrust24THRUST_300001_SM_1000_NS6detail15normal_iteratorINSD_10device_ptrIdEEEEPdjS9_ddNS7_10__identityEEEvT0_T1_T2_T3_T4_T6_E12temp_storage+64];
	add.f64 	%fd151, %fd149, %fd150;
	ld.shared.f64 	%fd152, [_ZZN3cub18CUB_300001_SM_10006detail6reduce28DeviceReduceSingleTileKernelINS2_10policy_hubIdjN4cuda3std3__44plusIdEEE10Policy1000EN6thrust24THRUST_300001_SM_1000_NS6detail15normal_iteratorINSD_10device_ptrIdEEEEPdjS9_ddNS7_10__identityEEEvT0_T1_T2_T3_T4_T6_E12temp_storage+72];
	add.f64 	%fd153, %fd151, %fd152;
	ld.shared.f64 	%fd154, [_ZZN3cub18CUB_300001_SM_10006detail6reduce28DeviceReduceSingleTileKernelINS2_10policy_hubIdjN4cuda3std3__44plusIdEEE10Policy1000EN6thrust24THRUST_300001_SM_1000_NS6detail15normal_iteratorINSD_10device_ptrIdEEEEPdjS9_ddNS7_10__identityEEEvT0_T1_T2_T3_T4_T6_E12temp_storage+80];
	add.f64 	%fd155, %fd153, %fd154;
	ld.shared.f64 	%fd156, [_ZZN3cub18CUB_300001_SM_10006detail6reduce28DeviceReduceSingleTileKernelINS2_10policy_hubIdjN4cuda3std3__44plusIdEEE10Policy1000EN6thrust24THRUST_300001_SM_1000_NS6detail15normal_iteratorINSD_10device_ptrIdEEEEPdjS9_ddNS7_10__identityEEEvT0_T1_T2_T3_T4_T6_E12temp_storage+88];
	add.f64 	%fd157, %fd155, %fd156;
	ld.shared.f64 	%fd158, [_ZZN3cub18CUB_300001_SM_10006detail6reduce28DeviceReduceSingleTileKernelINS2_10policy_hubIdjN4cuda3std3__44plusIdEEE10Policy1000EN6thrust24THRUST_300001_SM_1000_NS6detail15normal_iteratorINSD_10device_ptrIdEEEEPdjS9_ddNS7_10__identityEEEvT0_T1_T2_T3_T4_T6_E12temp_storage+96];
	add.f64 	%fd159, %fd157, %fd158;
	ld.shared.f64 	%fd160, [_ZZN3cub18CUB_300001_SM_10006detail6reduce28DeviceReduceSingleTileKernelINS2_10policy_hubIdjN4cuda3std3__44plusIdEEE10Policy1000EN6thrust24THRUST_300001_SM_1000_NS6detail15normal_iteratorINSD_10device_ptrIdEEEEPdjS9_ddNS7_10__identityEEEvT0_T1_T2_T3_T4_T6_E12temp_storage+104];
	add.f64 	%fd161, %fd159, %fd160;
	ld.shared.f64 	%fd162, [_ZZN3cub18CUB_300001_SM_10006detail6reduce28DeviceReduceSingleTileKernelINS2_10policy_hubIdjN4cuda3std3__44plusIdEEE10Policy1000EN6thrust24THRUST_300001_SM_1000_NS6detail15normal_iteratorINSD_10device_ptrIdEEEEPdjS9_ddNS7_10__identityEEEvT0_T1_T2_T3_T4_T6_E12temp_storage+112];
	add.f64 	%fd163, %fd161, %fd162;
	ld.shared.f64 	%fd164, [_ZZN3cub18CUB_300001_SM_10006detail6reduce28DeviceReduceSingleTileKernelINS2_10policy_hubIdjN4cuda3std3__44plusIdEEE10Policy1000EN6thrust24THRUST_300001_SM_1000_NS6detail15normal_iteratorINSD_10device_ptrIdEEEEPdjS9_ddNS7_10__identityEEEvT0_T1_T2_T3_T4_T6_E12temp_storage+120];
	add.f64 	%fd165, %fd163, %fd164;
	ld.shared.f64 	%fd166, [_ZZN3cub18CUB_300001_SM_10006detail6reduce28DeviceReduceSingleTileKernelINS2_10policy_hubIdjN4cuda3std3__44plusIdEEE10Policy1000EN6thrust24THRUST_300001_SM_1000_NS6detail15normal_iteratorINSD_10device_ptrIdEEEEPdjS9_ddNS7_10__identityEEEvT0_T1_T2_T3_T4_T6_E12temp_storage+128];
	add.f64 	%fd167, %fd165, %fd166;
	ld.shared.f64 	%fd168, [_ZZN3cub18CUB_300001_SM_10006detail6reduce28DeviceReduceSingleTileKernelINS2_10policy_hubIdjN4cuda3std3__44plusIdEEE10Policy1000EN6thrust24THRUST_300001_SM_1000_NS6detail15normal_iteratorINSD_10device_ptrIdEEEEPdjS9_ddNS7_10__identityEEEvT0_T1_T2_T3_T4_T6_E12temp_storage+136];
	add.f64 	%fd169, %fd167, %fd168;
	ld.shared.f64 	%fd170, [_ZZN3cub18CUB_300001_SM_10006detail6reduce28DeviceReduceSingleTileKernelINS2_10policy_hubIdjN4cuda3std3__44plusIdEEE10Policy1000EN6thrust24THRUST_300001_SM_1000_NS6detail15normal_iteratorINSD_10device_ptrIdEEEEPdjS9_ddNS7_10__identityEEEvT0_T1_T2_T3_T4_T6_E12temp_storage+144];
	add.f64 	%fd171, %fd169, %fd170;
	ld.shared.f64 	%fd172, [_ZZN3cub18CUB_300001_SM_10006detail6reduce28DeviceReduceSingleTileKernelINS2_10policy_hubIdjN4cuda3std3__44plusIdEEE10Policy1000EN6thrust24THRUST_300001_SM_1000_NS6detail15normal_iteratorINSD_10device_ptrIdEEEEPdjS9_ddNS7_10__identityEEEvT0_T1_T2_T3_T4_T6_E12temp_storage+152];
	add.f64 	%fd173, %fd171, %fd172;
	ld.shared.f64 	%fd174, [_ZZN3cub18CUB_300001_SM_10006detail6reduce28DeviceReduceSingleTileKernelINS2_10policy_hubIdjN4cuda3std3__44plusIdEEE10Policy1000EN6thrust24THRUST_300001_SM_1000_NS6detail15normal_iteratorINSD_10device_ptrIdEEEEPdjS9_ddNS7_10__identityEEEvT0_T1_T2_T3_T4_T6_E12temp_storage+160];
	add.f64 	%fd175, %fd173, %fd174;
	ld.shared.f64 	%fd176, [_ZZN3cub18CUB_300001_SM_10006detail6reduce28DeviceReduceSingleTileKernelINS2_10policy_hubIdjN4cuda3std3__44plusIdEEE10Policy1000EN6thrust24THRUST_300001_SM_1000_NS6detail15normal_iteratorINSD_10device_ptrIdEEEEPdjS9_ddNS7_10__identityEEEvT0_T1_T2_T3_T4_T6_E12temp_storage+168];
	add.f64 	%fd177, %fd175, %fd176;
	ld.shared.f64 	%fd178, [_ZZN3cub18CUB_300001_SM_10006detail6reduce28DeviceReduceSingleTileKernelINS2_10policy_hubIdjN4cuda3std3__44plusIdEEE10Policy1000EN6thrust24THRUST_300001_SM_1000_NS6detail15normal_iteratorINSD_10device_ptrIdEEEEPdjS9_ddNS7_10__identityEEEvT0_T1_T2_T3_T4_T6_E12temp_storage+176];
	add.f64 	%fd379, %fd177, %fd178;
$L__BB14_50:
	mov.u32 	%r269, %tid.x;
	setp.ne.s32 	%p69, %r269, 0;
	@%p69 bra 	$L__BB14_52;
	add.f64 	%fd357, %fd42, %fd379;
	st.global.f64 	[%rd1], %fd357;
$L__BB14_52:
	ret;

}
	// .globl	_ZN3cub18CUB_300001_SM_10006detail6reduce18DeviceReduceKernelINS2_10policy_hubIdjN4cuda3std3__44plusIdEEE10Policy1000EN6thrust24THRUST_300001_SM_1000_NS6detail15normal_iteratorINSD_10device_ptrIdEEEEjS9_dNS7_10__identityEEEvT0_PT3_T1_NS0_13GridEvenShareISN_EET2_T4_
.visible .entry _ZN3cub18CUB_300001_SM_10006detail6reduce18DeviceReduceKernelINS2_10policy_hubIdjN4cuda3std3__44plusIdEEE10Policy1000EN6thrust24THRUST_300001_SM_1000_NS6detail15normal_iteratorINSD_10device_ptrIdEEEEjS9_dNS7_10__identityEEEvT0_PT3_T1_NS0_13GridEvenShareISN_EET2_T4_(
	.param .align 8 .b8 _ZN3cub18CUB_300001_SM_10006detail6reduce18DeviceReduceKernelINS2_10policy_hubIdjN4cuda3std3__44plusIdEEE10Policy1000EN6thrust24THRUST_300001_SM_1000_NS6detail15normal_iteratorINSD_10device_ptrIdEEEEjS9_dNS7_10__identityEEEvT0_PT3_T1_NS0_13GridEvenShareISN_EET2_T4__param_0[8],
	.param .u64 .ptr .align 1 _ZN3cub18CUB_300001_SM_10006detail6reduce18DeviceReduceKernelINS2_10policy_hubIdjN4cuda3std3__44plusIdEEE10Policy1000EN6thrust24THRUST_300001_SM_1000_NS6detail15normal_iteratorINSD_10device_ptrIdEEEEjS9_dNS7_10__identityEEEvT0_PT3_T1_NS0_13GridEvenShareISN_EET2_T4__param_1,
	.param .u32 _ZN3cub18CUB_300001_SM_10006detail6reduce18DeviceReduceKernelINS2_10policy_hubIdjN4cuda3std3__44plusIdEEE10Policy1000EN6thrust24THRUST_300001_SM_1000_NS6detail15normal_iteratorINSD_10device_ptrIdEEEEjS9_dNS7_10__identityEEEvT0_PT3_T1_NS0_13GridEvenShareISN_EET2_T4__param_2,
	.param .align 4 .b8 _ZN3cub18CUB_300001_SM_10006detail6reduce18DeviceReduceKernelINS2_10policy_hubIdjN4cuda3std3__44plusIdEEE10Policy1000EN6thrust24THRUST_300001_SM_1000_NS6detail15normal_iteratorINSD_10device_ptrIdEEEEjS9_dNS7_10__identityEEEvT0_PT3_T1_NS0_13GridEvenShareISN_EET2_T4__param_3[40],
	.param .align 1 .b8 _ZN3cub18CUB_300001_SM_10006detail6reduce18DeviceReduceKernelINS2_10policy_hubIdjN4cuda3std3__44plusIdEEE10Policy1000EN6thrust24THRUST_300001_SM_1000_NS6detail15normal_iteratorINSD_10device_ptrIdEEEEjS9_dNS7_10__identityEEEvT0_PT3_T1_NS0_13GridEvenShareISN_EET2_T4__param_4[1],
	.param .align 1 .b8 _ZN3cub18CUB_300001_SM_10006detail6reduce18DeviceReduceKernelINS2_10policy_hubIdjN4cuda3std3__44plusIdEEE10Policy1000EN6thrust24THRUST_300001_SM_1000_NS6detail15normal_iteratorINSD_10device_ptrIdEEEEjS9_dNS7_10__identityEEEvT0_PT3_T1_NS0_13GridEvenShareISN_EET2_T4__param_5[1]
)
.maxntid 640
{
	.reg .pred 	%p<69>;
	.reg .b16 	%rs<4>;
	.reg .b32 	%r<356>;
	.reg .b64 	%rd<160>;
	.reg .b64 	%fd<376>;
	// demoted variable
	.shared .align 8 .b8 _ZZN3cub18CUB_300001_SM_10006detail6reduce18DeviceReduceKernelINS2_10policy_hubIdjN4cuda3std3__44plusIdEEE10Policy1000EN6thrust24THRUST_300001_SM_1000_NS6detail15normal_iteratorINSD_10device_ptrIdEEEEjS9_dNS7_10__identityEEEvT0_PT3_T1_NS0_13GridEvenShareISN_EET2_T4_E12temp_storage[192];
	ld.param.u32 	%r1, [_ZN3cub18CUB_300001_SM_10006detail6reduce18DeviceReduceKernelINS2_10policy_hubIdjN4cuda3std3__44plusIdEEE10Policy1000EN6thrust24THRUST_300001_SM_1000_NS6detail15normal_iteratorINSD_10device_ptrIdEEEEjS9_dNS7_10__identityEEEvT0_PT3_T1_NS0_13GridEvenShareISN_EET2_T4__param_3+20];
	ld.param.u32 	%r2, [_ZN3cub18CUB_300001_SM_10006detail6reduce18DeviceReduceKernelINS2_10policy_hubIdjN4cuda3std3__44plusIdEEE10Policy1000EN6thrust24THRUST_300001_SM_1000_NS6detail15normal_iteratorINSD_10device_ptrIdEEEEjS9_dNS7_10__identityEEEvT0_PT3_T1_NS0_13GridEvenShareISN_EET2_T4__param_3+24];
	ld.param.u64 	%rd3, [_ZN3cub18CUB_300001_SM_10006detail6reduce18DeviceReduceKernelINS2_10policy_hubIdjN4cuda3std3__44plusIdEEE10Policy1000EN6thrust24THRUST_300001_SM_1000_NS6detail15normal_iteratorINSD_10device_ptrIdEEEEjS9_dNS7_10__identityEEEvT0_PT3_T1_NS0_13GridEvenShareISN_EET2_T4__param_0];
	cvta.to.global.u64 	%rd1, %rd3;
	mov.u32 	%r3, %ctaid.x;
	mul.lo.s32 	%r4, %r2, 5120;
	mul.lo.s32 	%r347, %r3, 5120;
	sub.s32 	%r6, %r1, %r347;
	setp.gt.u32 	%p1, %r6, 5119;
	@%p1 bra 	$L__BB15_26;
	mov.u32 	%r7, %tid.x;
	setp.ge.u32 	%p23, %r7, %r6;
	mov.f64 	%fd364, 0d0000000000000000;
	mov.u32 	%r338, %r7;
	@%p23 bra 	$L__BB15_3;
	add.s32 	%r181, %r347, %r7;
	mul.wide.u32 	%rd76, %r181, 8;
	add.s64 	%rd77, %rd1, %rd76;
	ld.global.f64 	%fd364, [%rd77];
	add.s32 	%r338, %r7, 640;
$L__BB15_3:
	setp.ge.u32 	%p24, %r338, %r6;
	@%p24 bra 	$L__BB15_17;
	not.b32 	%r182, %r338;
	add.s32 	%r183, %r1, %r182;
	sub.s32 	%r184, %r183, %r347;
	mul.hi.u32 	%r185, %r184, -858993459;
	shr.u32 	%r186, %r185, 9;
	add.s32 	%r10, %r186, 1;
	and.b32  	%r11, %r10, 15;
	setp.lt.u32 	%p25, %r184, 9600;
	@%p25 bra 	$L__BB15_8;
	add.s32 	%r337, %r338, 5120;
	add.s32 	%r336, %r338, %r347;
	and.b32  	%r187, %r10, 16777200;
	neg.s32 	%r335, %r187;
$L__BB15_6:
	.pragma "nounroll";
	mul.wide.u32 	%rd78, %r336, 8;
	add.s64 	%rd79, %rd1, %rd78;
	ld.global.f64 	%fd179, [%rd79];
	add.f64 	%fd180, %fd364, %fd179;
	add.s32 	%r188, %r336, 640;
	mul.wide.u32 	%rd80, %r188, 8;
	add.s64 	%rd81, %rd1, %rd80;
	ld.global.f64 	%fd181, [%rd81];
	add.f64 	%fd182, %fd180, %fd181;
	add.s32 	%r189, %r336, 1280;
	mul.wide.u32 	%rd82, %r189, 8;
	add.s64 	%rd83, %rd1, %rd82;
	ld.global.f64 	%fd183, [%rd83];
	add.f64 	%fd184, %fd182, %fd183;
	add.s32 	%r190, %r336, 1920;
	mul.wide.u32 	%rd84, %r190, 8;
	add.s64 	%rd85, %rd1, %rd84;
	ld.global.f64 	%fd185, [%rd85];
	add.f64 	%fd186, %fd184, %fd185;
	add.s32 	%r191, %r336, 2560;
	mul.wide.u32 	%rd86, %r191, 8;
	add.s64 	%rd87, %rd1, %rd86;
	ld.global.f64 	%fd187, [%rd87];
	add.f64 	%fd188, %fd186, %fd187;
	add.s32 	%r192, %r336, 3200;
	mul.wide.u32 	%rd88, %r192, 8;
	add.s64 	%rd89, %rd1, %rd88;
	ld.global.f64 	%fd189, [%rd89];
	add.f64 	%fd190, %fd188, %fd189;
	add.s32 	%r193, %r336, 3840;
	mul.wide.u32 	%rd90, %r193, 8;
	add.s64 	%rd91, %rd1, %rd90;
	ld.global.f64 	%fd191, [%rd91];
	add.f64 	%fd192, %fd190, %fd191;
	add.s32 	%r194, %r336, 4480;
	mul.wide.u32 	%rd92, %r194, 8;
	add.s64 	%rd93, %rd1, %rd92;
	ld.global.f64 	%fd193, [%rd93];
	add.f64 	%fd194, %fd192, %fd193;
	add.s32 	%r195, %r336, 5120;
	mul.wide.u32 	%rd94, %r195, 8;
	add.s64 	%rd95, %rd1, %rd94;
	ld.global.f64 	%fd195, [%rd95];
	add.f64 	%fd196, %fd194, %fd195;
	add.s32 	%r196, %r336, 5760;
	mul.wide.u32 	%rd96, %r196, 8;
	add.s64 	%rd97, %rd1, %rd96;
	ld.global.f64 	%fd197, [%rd97];
	add.f64 	%fd198, %fd196, %fd197;
	add.s32 	%r197, %r336, 6400;
	mul.wide.u32 	%rd98, %r197, 8;
	add.s64 	%rd99, %rd1, %rd98;
	ld.global.f64 	%fd199, [%rd99];
	add.f64 	%fd200, %fd198, %fd199;
	add.s32 	%r198, %r336, 7040;
	mul.wide.u32 	%rd100, %r198, 8;
	add.s64 	%rd101, %rd1, %rd100;
	ld.global.f64 	%fd201, [%rd101];
	add.f64 	%fd202, %fd200, %fd201;
	add.s32 	%r199, %r336, 7680;
	mul.wide.u32 	%rd102, %r199, 8;
	add.s64 	%rd103, %rd1, %rd102;
	ld.global.f64 	%fd203, [%rd103];
	add.f64 	%fd204, %fd202, %fd203;
	add.s32 	%r200, %r336, 8320;
	mul.wide.u32 	%rd104, %r200, 8;
	add.s64 	%rd105, %rd1, %rd104;
	ld.global.f64 	%fd205, [%rd105];
	add.f64 	%fd206, %fd204, %fd205;
	add.s32 	%r201, %r336, 8960;
	mul.wide.u32 	%rd106, %r201, 8;
	add.s64 	%rd107, %rd1, %rd106;
	ld.global.f64 	%fd207, [%rd107];
	add.f64 	%fd208, %fd206, %fd207;
	add.s32 	%r202, %r336, 9600;
	mul.wide.u32 	%rd108, %r202, 8;
	add.s64 	%rd109, %rd1, %rd108;
	ld.global.f64 	%fd209, [%rd109];
	add.f64 	%fd364, %fd208, %fd209;
	add.s32 	%r337, %r337, 10240;
	add.s32 	%r336, %r336, 10240;
	add.s32 	%r335, %r335, 16;
	setp.ne.s32 	%p26, %r335, 0;
	@%p26 bra 	$L__BB15_6;
	add.s32 	%r338, %r337, -5120;
$L__BB15_8:
	setp.eq.s32 	%p27, %r11, 0;
	@%p27 bra 	$L__BB15_17;
	and.b32  	%r23, %r10, 7;
	setp.lt.u32 	%p28, %r11, 8;
	@%p28 bra 	$L__BB15_11;
	add.s32 	%r203, %r338, %r347;
	mul.wide.u32 	%rd110, %r203, 8;
	add.s64 	%rd111, %rd1, %rd110;
	ld.global.f64 	%fd211, [%rd111];
	add.f64 	%fd212, %fd364, %fd211;
	add.s32 	%r204, %r203, 640;
	mul.wide.u32 	%rd112, %r204, 8;
	add.s64 	%rd113, %rd1, %rd112;
	ld.global.f64 	%fd213, [%rd113];
	add.f64 	%fd214, %fd212, %fd213;
	add.s32 	%r205, %r203, 1280;
	mul.wide.u32 	%rd114, %r205, 8;
	add.s64 	%rd115, %rd1, %rd114;
	ld.global.f64 	%fd215, [%rd115];
	add.f64 	%fd216, %fd214, %fd215;
	add.s32 	%r206, %r203, 1920;
	mul.wide.u32 	%rd116, %r206, 8;
	add.s64 	%rd117, %rd1, %rd116;
	ld.global.f64 	%fd217, [%rd117];
	add.f64 	%fd218, %fd216, %fd217;
	add.s32 	%r207, %r203, 2560;
	mul.wide.u32 	%rd118, %r207, 8;
	add.s64 	%rd119, %rd1, %rd118;
	ld.global.f64 	%fd219, [%rd119];
	add.f64 	%fd220, %fd218, %fd219;
	add.s32 	%r208, %r203, 3200;
	mul.wide.u32 	%rd120, %r208, 8;
	add.s64 	%rd121, %rd1, %rd120;
	ld.global.f64 	%fd221, [%rd121];
	add.f64 	%fd222, %fd220, %fd221;
	add.s32 	%r209, %r203, 3840;
	mul.wide.u32 	%rd122, %r209, 8;
	add.s64 	%rd123, %rd1, %rd122;
	ld.global.f64 	%fd223, [%rd123];
	add.f64 	%fd224, %fd222, %fd223;
	add.s32 	%r210, %r203, 4480;
	mul.wide.u32 	%rd124, %r210, 8;
	add.s64 	%rd125, %rd1, %rd124;
	ld.global.f64 	%fd225, [%rd125];
	add.f64 	%fd364, %fd224, %fd225;
	add.s32 	%r338, %r338, 5120;
$L__BB15_11:
	setp.eq.s32 	%p29, %r23, 0;
	@%p29 bra 	$L__BB15_17;
	and.b32  	%r26, %r10, 3;
	setp.lt.u32 	%p30, %r23, 4;
	@%p30 bra 	$L__BB15_14;
	add.s32 	%r211, %r338, %r347;
	mul.wide.u32 	%rd126, %r211, 8;
	add.s64 	%rd127, %rd1, %rd126;
	ld.global.f64 	%fd227, [%rd127];
	add.f64 	%fd228, %fd364, %fd227;
	add.s32 	%r212, %r211, 640;
	mul.wide.u32 	%rd128, %r212, 8;
	add.s64 	%rd129, %rd1, %rd128;
	ld.global.f64 	%fd229, [%rd129];
	add.f64 	%fd230, %fd228, %fd229;
	add.s32 	%r213, %r211, 1280;
	mul.wide.u32 	%rd130, %r213, 8;
	add.s64 	%rd131, %rd1, %rd130;
	ld.global.f64 	%fd231, [%rd131];
	add.f64 	%fd232, %fd230, %fd231;
	add.s32 	%r214, %r211, 1920;
	mul.wide.u32 	%rd132, %r214, 8;
	add.s64 	%rd133, %rd1, %rd132;
	ld.global.f64 	%fd233, [%rd133];
	add.f64 	%fd364, %fd232, %fd233;
	add.s32 	%r338, %r338, 2560;
$L__BB15_14:
	setp.eq.s32 	%p31, %r26, 0;
	@%p31 bra 	$L__BB15_17;
	add.s32 	%r342, %r338, %r347;
	neg.s32 	%r341, %r26;
$L__BB15_16:
	.pragma "nounroll";
	mul.wide.u32 	%rd134, %r342, 8;
	add.s64 	%rd135, %rd1, %rd134;
	ld.global.f64 	%fd234, [%rd135];
	add.f64 	%fd364, %fd364, %fd234;
	add.s32 	%r342, %r342, 640;
	add.s32 	%r341, %r341, 1;
	setp.ne.s32 	%p32, %r341, 0;
	@%p32 bra 	$L__BB15_16;
$L__BB15_17:
	setp.lt.u32 	%p33, %r6, 640;
	@%p33 bra 	$L__BB15_22;
	// begin inline asm
	mov.u32 %r278, %laneid;
	// end inline asm
	mov.b64 	%rd146, %fd364;
	mov.b64 	{%r280, %r285}, %rd146;
	mov.b32 	%r286, 1;
	mov.b32 	%r327, 31;
	mov.b32 	%r328, -1;
	// begin inline asm
	shfl.sync.down.b32 %r279, %r280, %r286, %r327, %r328;
	// end inline asm
	// begin inline asm
	shfl.sync.down.b32 %r284, %r285, %r286, %r327, %r328;
	// end inline asm
	mov.b64 	%rd147, {%r279, %r284};
	mov.b64 	%fd305, %rd147;
	setp.gt.s32 	%p61, %r278, 30;
	add.f64 	%fd306, %fd364, %fd305;
	selp.f64 	%fd307, %fd364, %fd306, %p61;
	mov.b64 	%rd148, %fd307;
	mov.b64 	{%r290, %r295}, %rd148;
	mov.b32 	%r296, 2;
	// begin inline asm
	shfl.sync.down.b32 %r289, %r290, %r296, %r327, %r328;
	// end inline asm
	// begin inline asm
	shfl.sync.down.b32 %r294, %r295, %r296, %r327, %r328;
	// end inline asm
	mov.b64 	%rd149, {%r289, %r294};
	mov.b64 	%fd308, %rd149;
	setp.gt.s32 	%p62, %r278, 29;
	add.f64 	%fd309, %fd307, %fd308;
	selp.f64 	%fd310, %fd307, %fd309, %p62;
	mov.b64 	%rd150, %fd310;
	mov.b64 	{%r300, %r305}, %rd150;
	mov.b32 	%r306, 4;
	// begin inline asm
	shfl.sync.down.b32 %r299, %r300, %r306, %r327, %r328;
	// end inline asm
	// begin inline asm
	shfl.sync.down.b32 %r304, %r305, %r306, %r327, %r328;
	// end inline asm
	mov.b64 	%rd151, {%r299, %r304};
	mov.b64 	%fd311, %rd151;
	setp.gt.s32 	%p63, %r278, 27;
	add.f64 	%fd312, %fd310, %fd311;
	selp.f64 	%fd313, %fd310, %fd312, %p63;
	mov.b64 	%rd152, %fd313;
	mov.b64 	{%r310, %r315}, %rd152;
	mov.b32 	%r316, 8;
	// begin inline asm
	shfl.sync.down.b32 %r309, %r310, %r316, %r327, %r328;
	// end inline asm
	// begin inline asm
	shfl.sync.down.b32 %r314, %r315, %r316, %r327, %r328;
	// end inline asm
	mov.b64 	%rd153, {%r309, %r314};
	mov.b64 	%fd314, %rd153;
	setp.gt.s32 	%p64, %r278, 23;
	add.f64 	%fd315, %fd313, %fd314;
	selp.f64 	%fd316, %fd313, %fd315, %p64;
	mov.b64 	%rd154, %fd316;
	mov.b64 	{%r320, %r325}, %rd154;
	mov.b32 	%r326, 16;
	// begin inline asm
	shfl.sync.down.b32 %r319, %r320, %r326, %r327, %r328;
	// end inline asm
	// begin inline asm
	shfl.sync.down.b32 %r324, %r325, %r326, %r327, %r328;
	// end inline asm
	mov.b64 	%rd155, {%r319, %r324};
	mov.b64 	%fd317, %rd155;
	setp.gt.s32 	%p65, %r278, 15;
	add.f64 	%fd16, %fd316, %fd317;
	selp.f64 	%fd375, %fd316, %fd16, %p65;
	setp.ne.s32 	%p66, %r278, 0;
	@%p66 bra 	$L__BB15_20;
	shr.u32 	%r329, %r7, 2;
	and.b32  	%r330, %r329, 248;
	mov.u32 	%r331, _ZZN3cub18CUB_300001_SM_10006detail6reduce18DeviceReduceKernelINS2_10policy_hubIdjN4cuda3std3__44plusIdEEE10Policy1000EN6thrust24THRUST_300001_SM_1000_NS6detail15normal_iteratorINSD_10device_ptrIdEEEEjS9_dNS7_10__identityEEEvT0_PT3_T1_NS0_13GridEvenShareISN_EET2_T4_E12temp_storage;
	add.s32 	%r332, %r331, %r330;
	st.shared.f64 	[%r332+24], %fd16;
$L__BB15_20:
	bar.sync 	0;
	setp.ne.s32 	%p67, %r7, 0;
	@%p67 bra 	$L__BB15_48;
	ld.shared.f64 	%fd318, [_ZZN3cub18CUB_300001_SM_10006detail6reduce18DeviceReduceKernelINS2_10policy_hubIdjN4cuda3std3__44plusIdEEE10Policy1000EN6thrust24THRUST_300001_SM_1000_NS6detail15normal_iteratorINSD_10device_ptrIdEEEEjS9_dNS7_10__identityEEEvT0_PT3_T1_NS0_13GridEvenShareISN_EET2_T4_E12temp_storage+32];
	add.f64 	%fd319, %fd375, %fd318;
	ld.shared.f64 	%fd320, [_ZZN3cub18CUB_300001_SM_10006detail6reduce18DeviceReduceKernelINS2_10policy_hubIdjN4cuda3std3__44plusIdEEE10Policy1000EN6thrust24THRUST_300001_SM_1000_NS6detail15normal_iteratorINSD_10device_ptrIdEEEEjS9_dNS7_10__identityEEEvT0_PT3_T1_NS0_13GridEvenShareISN_EET2_T4_E12temp_storage+40];
	add.f64 	%fd321, %fd319, %fd320;
	ld.shared.f64 	%fd322, [_ZZN3cub18CUB_300001_SM_10006detail6reduce18DeviceReduceKernelINS2_10policy_hubIdjN4cuda3std3__44plusIdEEE10Policy1000EN6thrust24THRUST_300001_SM_1000_NS6detail15normal_iteratorINSD_10device_ptrIdEEEEjS9_dNS7_10__identityEEEvT0_PT3_T1_NS0_13GridEvenShareISN_EET2_T4_E12temp_storage+48];
	add.f64 	%fd323, %fd321, %fd322;
	ld.shared.f64 	%fd324, [_ZZN3cub18CUB_300001_SM_10006detail6reduce18DeviceReduceKernelINS2_10policy_hubIdjN4cuda3std3__44plusIdEEE10Policy1000EN6thrust24THRUST_300001_SM_1000_NS6detail15normal_iteratorINSD_10device_ptrIdEEEEjS9_dNS7_10__identityEEEvT0_PT3_T1_NS0_13GridEvenShareISN_EET2_T4_E12temp_storage+56];
	add.f64 	%fd325, %fd323, %fd324;
	ld.shared.f64 	%fd326, [_ZZN3cub18CUB_300001_SM_10006detail6reduce18DeviceReduceKernelINS2_10policy_hubIdjN4cuda3std3__44plusIdEEE10Policy1000EN6thrust24THRUST_300001_SM_1000_NS6detail15normal_iteratorINSD_10device_ptrIdEEEEjS9_dNS7_10__identityEEEvT0_PT3_T1_NS0_13GridEvenShareISN_EET2_T4_E12temp_storage+64];
	add.f64 	%fd327, %fd325, %fd326;
	ld.shared.f64 	%fd328, [_ZZN3cub18CUB_300001_SM_10006detail6reduce18DeviceReduceKernelINS2_10policy_hubIdjN4cuda3std3__44plusIdEEE10Policy1000EN6thrust24THRUST_300001_SM_1000_NS6detail15normal_iteratorINSD_10device_ptrIdEEEEjS9_dNS7_10__identityEEEvT0_PT3_T1_NS0_13GridEvenShareISN_EET2_T4_E12temp_storage+72];
	add.f64 	%fd329, %fd327, %fd328;
	ld.shared.f64 	%fd330, [_ZZN3cub18CUB_300001_SM_10006detail6reduce18DeviceReduceKernelINS2_10policy_hubIdjN4cuda3std3__44plusIdEEE10Policy1000EN6thrust24THRUST_300001_SM_1000_NS6detail15normal_iteratorINSD_10device_ptrIdEEEEjS9_dNS7_10__identityEEEvT0_PT3_T1_NS0_13GridEvenShareISN_EET2_T4_E12temp_storage+80];
	add.f64 	%fd331, %fd329, %fd330;
	ld.shared.f64 	%fd332, [_ZZN3cub18CUB_300001_SM_10006detail6reduce18DeviceReduceKernelINS2_10policy_hubIdjN4cuda3std3__44plusIdEEE10Policy1000EN6thrust24THRUST_300001_SM_1000_NS6detail15normal_iteratorINSD_10device_ptrIdEEEEjS9_dNS7_10__identityEEEvT0_PT3_T1_NS0_13GridEvenShareISN_EET2_T4_E12temp_storage+88];
	add.f64 	%fd333, %fd331, %fd332;
	ld.shared.f64 	%fd334, [_ZZN3cub18CUB_300001_SM_10006detail6reduce18DeviceReduceKernelINS2_10policy_hubIdjN4cuda3std3__44plusIdEEE10Policy1000EN6thrust24THRUST_300001_SM_1000_NS6detail15normal_iteratorINSD_10device_ptrIdEEEEjS9_dNS7_10__identityEEEvT0_PT3_T1_NS0_13GridEvenShareISN_EET2_T4_E12temp_storage+96];
	add.f64 	%fd335, %fd333, %fd334;
	ld.shared.f64 	%fd336, [_ZZN3cub18CUB_300001_SM_10006detail6reduce18DeviceReduceKernelINS2_10policy_hubIdjN4cuda3std3__44plusIdEEE10Policy1000EN6thrust24THRUST_300001_SM_1000_NS6detail15normal_iteratorINSD_10device_ptrIdEEEEjS9_dNS7_10__identityEEEvT0_PT3_T1_NS0_13GridEvenShareISN_EET2_T4_E12temp_storage+104];
	add.f64 	%fd337, %fd335, %fd336;
	ld.shared.f64 	%fd338, [_ZZN3cub18CUB_300001_SM_10006detail6reduce18DeviceReduceKernelINS2_10policy_hubIdjN4cuda3std3__44plusIdEEE10Policy1000EN6thrust24THRUST_300001_SM_1000_NS6detail15normal_iteratorINSD_10device_ptrIdEEEEjS9_dNS7_10__identityEEEvT0_PT3_T1_NS0_13GridEvenShareISN_EET2_T4_E12temp_storage+112];
	add.f64 	%fd339, %fd337, %fd338;
	ld.shared.f64 	%fd340, [_ZZN3cub18CUB_300001_SM_10006detail6reduce18DeviceReduceKernelINS2_10policy_hubIdjN4cuda3std3__44plusIdEEE10Policy1000EN6thrust24THRUST_300001_SM_1000_NS6detail15normal_iteratorINSD_10device_ptrIdEEEEjS9_dNS7_10__identityEEEvT0_PT3_T1_NS0_13GridEvenShareISN_EET2_T4_E12temp_storage+120];
	add.f64 	%fd341, %fd339, %fd340;
	ld.shared.f64 	%fd342, [_ZZN3cub18CUB_300001_SM_10006detail6reduce18DeviceReduceKernelINS2_10policy_hubIdjN4cuda3std3__44plusIdEEE10Policy1000EN6thrust24THRUST_300001_SM_1000_NS6detail15normal_iteratorINSD_10device_ptrIdEEEEjS9_dNS7_10__identityEEEvT0_PT3_T1_NS0_13GridEvenShareISN_EET2_T4_E12temp_storage+128];
	add.f64 	%fd343, %fd341, %fd342;
	ld.shared.f64 	%fd344, [_ZZN3cub18CUB_300001_SM_10006detail6reduce18DeviceReduceKernelINS2_10policy_hubIdjN4cuda3std3__44plusIdEEE10Policy1000EN6thrust24THRUST_300001_SM_1000_NS6detail15normal_iteratorINSD_10device_ptrIdEEEEjS9_dNS7_10__identityEEEvT0_PT3_T1_NS0_13GridEvenShareISN_EET2_T4_E12temp_storage+136];
	add.f64 	%fd345, %fd343, %fd344;
	ld.shared.f64 	%fd346, [_ZZN3cub18CUB_300001_SM_10006detail6reduce18DeviceReduceKernelINS2_10policy_hubIdjN4cuda3std3__44plusIdEEE10Policy1000EN6thrust24THRUST_300001_SM_1000_NS6detail15normal_iteratorINSD_10device_ptrIdEEEEjS9_dNS7_10__identityEEEvT0_PT3_T1_NS0_13GridEvenShareISN_EET2_T4_E12temp_storage+144];
	add.f64 	%fd347, %fd345, %fd346;
	ld.shared.f64 	%fd348, [_ZZN3cub18CUB_300001_SM_10006detail6reduce18DeviceReduceKernelINS2_10policy_hubIdjN4cuda3std3__44plusIdEEE10Policy1000EN6thrust24THRUST_300001_SM_1000_NS6detail15normal_iteratorINSD_10device_ptrIdEEEEjS9_dNS7_10__identityEEEvT0_PT3_T1_NS0_13GridEvenShareISN_EET2_T4_E12temp_storage+152];
	add.f64 	%fd349, %fd347, %fd348;
	ld.shared.f64 	%fd350, [_ZZN3cub18CUB_300001_SM_10006detail6reduce18DeviceReduceKernelINS2_10policy_hubIdjN4cuda3std3__44plusIdEEE10Policy1000EN6thrust24THRUST_300001_SM_1000_NS6detail15normal_iteratorINSD_10device_ptrIdEEEEjS9_dNS7_10__identityEEEvT0_PT3_T1_NS0_13GridEvenShareISN_EET2_T4_E12temp_storage+160];
	add.f64 	%fd351, %fd349, %fd350;
	ld.shared.f64 	%fd352, [_ZZN3cub18CUB_300001_SM_10006detail6reduce18DeviceReduceKernelINS2_10policy_hubIdjN4cuda3std3__44plusIdEEE10Policy1000EN6thrust24THRUST_300001_SM_1000_NS6detail15normal_iteratorINSD_10device_ptrIdEEEEjS9_dNS7_10__identityEEEvT0_PT3_T1_NS0_13GridEvenShareISN_EET2_T4_E12temp_storage+168];
	add.f64 	%fd353, %fd351, %fd352;
	ld.shared.f64 	%fd354, [_ZZN3cub18CUB_300001_SM_10006detail6reduce18DeviceReduceKernelINS2_10policy_hubIdjN4cuda3std3__44plusIdEEE10Policy1000EN6thrust24THRUST_300001_SM_1000_NS6detail15normal_iteratorINSD_10device_ptrIdEEEEjS9_dNS7_10__identityEEEvT0_PT3_T1_NS0_13GridEvenShareISN_EET2_T4_E12temp_storage+176];
	add.f64 	%fd375, %fd353, %fd354;
	bra.uni 	$L__BB15_48;
$L__BB15_22:
	// begin inline asm
	mov.u32 %r215, %laneid;
	// end inline asm
	and.b32  	%r266, %r7, 992;
	add.s32 	%r267, %r266, 32;
	setp.gt.u32 	%p34, %r267, %r6;
	not.b32 	%r268, %r266;
	add.s32 	%r269, %r6, %r268;
	selp.b32 	%r264, %r269, 31, %p34;
	mov.b64 	%rd136, %fd364;
	mov.b64 	{%r217, %r222}, %rd136;
	mov.b32 	%r223, 1;
	mov.b32 	%r265, -1;
	// begin inline asm
	shfl.sync.down.b32 %r216, %r217, %r223, %r264, %r265;
	// end inline asm
	// begin inline asm
	shfl.sync.down.b32 %r221, %r222, %r223, %r264, %r265;
	// end inline asm
	mov.b64 	%rd137, {%r216, %r221};
	mov.b64 	%fd235, %rd137;
	setp.lt.s32 	%p35, %r215, %r264;
	add.f64 	%fd236, %fd364, %fd235;
	selp.f64 	%fd237, %fd236, %fd364, %p35;
	mov.b64 	%rd138, %fd237;
	mov.b64 	{%r227, %r232}, %rd138;
	mov.b32 	%r233, 2;
	// begin inline asm
	shfl.sync.down.b32 %r226, %r227, %r233, %r264, %r265;
	// end inline asm
	// begin inline asm
	shfl.sync.down.b32 %r231, %r232, %r233, %r264, %r265;
	// end inline asm
	mov.b64 	%rd139, {%r226, %r231};
	mov.b64 	%fd238, %rd139;
	add.s32 	%r270, %r215, 2;
	setp.gt.s32 	%p36, %r270, %r264;
	add.f64 	%fd239, %fd237, %fd238;
	selp.f64 	%fd240, %fd237, %fd239, %p36;
	mov.b64 	%rd140, %fd240;
	mov.b64 	{%r237, %r242}, %rd140;
	mov.b32 	%r243, 4;
	// begin inline asm
	shfl.sync.down.b32 %r236, %r237, %r243, %r264, %r265;
	// end inline asm
	// begin inline asm
	shfl.sync.down.b32 %r241, %r242, %r243, %r264, %r265;
	// end inline asm
	mov.b64 	%rd141, {%r236, %r241};
	mov.b64 	%fd241, %rd141;
	add.s32 	%r271, %r215, 4;
	setp.gt.s32 	%p37, %r271, %r264;
	add.f64 	%fd242, %fd240, %fd241;
	selp.f64 	%fd243, %fd240, %fd242, %p37;
	mov.b64 	%rd142, %fd243;
	mov.b64 	{%r247, %r252}, %rd142;
	mov.b32 	%r253, 8;
	// begin inline asm
	shfl.sync.down.b32 %r246, %r247, %r253, %r264, %r265;
	// end inline asm
	// begin inline asm
	shfl.sync.down.b32 %r251, %r252, %r253, %r264, %r265;
	// end inline asm
	mov.b64 	%rd143, {%r246, %r251};
	mov.b64 	%fd244, %rd143;
	add.s32 	%r272, %r215, 8;
	setp.gt.s32 	%p38, %r272, %r264;
	add.f64 	%fd245, %fd243, %fd244;
	selp.f64 	%fd246, %fd243, %fd245, %p38;
	mov.b64 	%rd144, %fd246;
	mov.b64 	{%r257, %r262}, %rd144;
	mov.b32 	%r263, 16;
	// begin inline asm
	shfl.sync.down.b32 %r256, %r257, %r263, %r264, %r265;
	// end inline asm
	// begin inline asm
	shfl.sync.down.b32 %r261, %r262, %r263, %r264, %r265;
	// end inline asm
	mov.b64 	%rd145, {%r256, %r261};
	mov.b64 	%fd247, %rd145;
	add.s32 	%r273, %r215, 16;
	setp.gt.s32 	%p39, %r273, %r264;
	add.f64 	%fd248, %fd246, %fd247;
	selp.f64 	%fd375, %fd246, %fd248, %p39;
	setp.ne.s32 	%p40, %r215, 0;
	@%p40 bra 	$L__BB15_24;
	shr.u32 	%r274, %r7, 2;
	and.b32  	%r275, %r274, 248;
	mov.u32 	%r276, _ZZN3cub18CUB_300001_SM_10006detail6reduce18DeviceReduceKernelINS2_10policy_hubIdjN4cuda3std3__44plusIdEEE10Policy1000EN6thrust24THRUST_300001_SM_1000_NS6detail15normal_iteratorINSD_10device_ptrIdEEEEjS9_dNS7_10__identityEEEvT0_PT3_T1_NS0_13GridEvenShareISN_EET2_T4_E12temp_storage;
	add.s32 	%r277, %r276, %r275;
	st.shared.f64 	[%r277+24], %fd375;
$L__BB15_24:
	bar.sync 	0;
	setp.ne.s32 	%p41, %r7, 0;
	@%p41 bra 	$L__BB15_48;
	setp.gt.u32 	%p42, %r6, 32;
	ld.shared.f64 	%fd249, [_ZZN3cub18CUB_300001_SM_10006detail6reduce18DeviceReduceKernelINS2_10policy_hubIdjN4cuda3std3__44plusIdEEE10Policy1000EN6thrust24THRUST_300001_SM_1000_NS6detail15normal_iteratorINSD_10device_ptrIdEEEEjS9_dNS7_10__identityEEEvT0_PT3_T1_NS0_13GridEvenShareISN_EET2_T4_E12temp_storage+32];
	add.f64 	%fd250, %fd375, %fd249;
	selp.f64 	%fd251, %fd250, %fd375, %p42;
	setp.gt.u32 	%p43, %r6, 64;
	ld.shared.f64 	%fd252, [_ZZN3cub18CUB_300001_SM_10006detail6reduce18DeviceReduceKernelINS2_10policy_hubIdjN4cuda3std3__44plusIdEEE10Policy1000EN6thrust24THRUST_300001_SM_1000_NS6detail15normal_iteratorINSD_10device_ptrIdEEEEjS9_dNS7_10__identityEEEvT0_PT3_T1_NS0_13GridEvenShareISN_EET2_T4_E12temp_storage+40];
	add.f64 	%fd253, %fd252, %fd251;
	selp.f64 	%fd254, %fd253, %fd251, %p43;
	setp.gt.u32 	%p44, %r6, 96;
	ld.shared.f64 	%fd255, [_ZZN3cub18CUB_300001_SM_10006detail6reduce18DeviceReduceKernelINS2_10policy_hubIdjN4cuda3std3__44plusIdEEE10Policy1000EN6thrust24THRUST_300001_SM_1000_NS6detail15normal_iteratorINSD_10device_ptrIdEEEEjS9_dNS7_10__identityEEEvT0_PT3_T1_NS0_13GridEvenShareISN_EET2_T4_E12temp_storage+48];
	add.f64 	%fd256, %fd255, %fd254;
	selp.f64 	%fd257, %fd256, %fd254, %p44;
	setp.gt.u32 	%p45, %r6, 128;
	ld.shared.f64 	%fd258, [_ZZN3cub18CUB_300001_SM_10006detail6reduce18DeviceReduceKernelINS2_10policy_hubIdjN4cuda3std3__44plusIdEEE10Policy1000EN6thrust24THRUST_300001_SM_1000_NS6detail15normal_iteratorINSD_10device_ptrIdEEEEjS9_dNS7_10__identityEEEvT0_PT3_T1_NS0_13GridEvenShareISN_EET2_T4_E12temp_storage+56];
	add.f64 	%fd259, %fd258, %fd257;
	selp.f64 	%fd260, %fd259, %fd257, %p45;
	setp.gt.u32 	%p46, %r6, 160;
	ld.shared.f64 	%fd261, [_ZZN3cub18CUB_300001_SM_10006detail6reduce18DeviceReduceKernelINS2_10policy_hubIdjN4cuda3std3__44plusIdEEE10Policy1000EN6thrust24THRUST_300001_SM_1000_NS6detail15normal_iteratorINSD_10device_ptrIdEEEEjS9_dNS7_10__identityEEEvT0_PT3_T1_NS0_13GridEvenShareISN_EET2_T4_E12temp_storage+64];
	add.f64 	%fd262, %fd261, %fd260;
	selp.f64 	%fd263, %fd262, %fd260, %p46;
	setp.gt.u32 	%p47, %r6, 192;
	ld.shared.f64 	%fd264, [_ZZN3cub18CUB_300001_SM_10006detail6reduce18DeviceReduceKernelINS2_10policy_hubIdjN4cuda3std3__44plusIdEEE10Policy1000EN6thrust24THRUST_300001_SM_1000_NS6detail15normal_iteratorINSD_10device_ptrIdEEEEjS9_dNS7_10__identityEEEvT0_PT3_T1_NS0_13GridEvenShareISN_EET2_T4_E12temp_storage+72];
	add.f64 	%fd265, %fd264, %fd263;
	selp.f64 	%fd266, %fd265, %fd263, %p47;
	setp.gt.u32 	%p48, %r6, 224;
	ld.shared.f64 	%fd267, [_ZZN3cub18CUB_300001_SM_10006detail6reduce18DeviceReduceKernelINS2_10policy_hubIdjN4cuda3std3__44plusIdEEE10Policy1000EN6thrust24THRUST_300001_SM_1000_NS6detail15normal_iteratorINSD_10device_ptrIdEEEEjS9_dNS7_10__identityEEEvT0_PT3_T1_NS0_13GridEvenShareISN_EET2_T4_E12temp_storage+80];
	add.f64 	%fd268, %fd267, %fd266;
	selp.f64 	%fd269, %fd268, %fd266, %p48;
	setp.gt.u32 	%p49, %r6, 256;
	ld.shared.f64 	%fd270, [_ZZN3cub18CUB_300001_SM_10006detail6reduce18DeviceReduceKernelINS2_10policy_hubIdjN4cuda3std3__44plusIdEEE10Policy1000EN6thrust24THRUST_300001_SM_1000_NS6detail15normal_iteratorINSD_10device_ptrIdEEEEjS9_dNS7_10__identityEEEvT0_PT3_T1_NS0_13GridEvenShareISN_EET2_T4_E12temp_storage+88];
	add.f64 	%fd271, %fd270, %fd269;
	selp.f64 	%fd272, %fd271, %fd269, %p49;
	setp.gt.u32 	%p50, %r6, 288;
	ld.shared.f64 	%fd273, [_ZZN3cub18CUB_300001_SM_10006detail6reduce18DeviceReduceKernelINS2_10policy_hubIdjN4cuda3std3__44plusIdEEE10Policy1000EN6thrust24THRUST_300001_SM_1000_NS6detail15normal_iteratorINSD_10device_ptrIdEEEEjS9_dNS7_10__identityEEEvT0_PT3_T1_NS0_13GridEvenShareISN_EET2_T4_E12temp_storage+96];
	add.f64 	%fd274, %fd273, %fd272;
	selp.f64 	%fd275, %fd274, %fd272, %p50;
	setp.gt.u32 	%p51, %r6, 320;
	ld.shared.f64 	%fd276, [_ZZN3cub18CUB_300001_SM_10006detail6reduce18DeviceReduceKernelINS2_10policy_hubIdjN4cuda3std3__44plusIdEEE10Policy1000EN6thrust24THRUST_300001_SM_1000_NS6detail15normal_iteratorINSD_10device_ptrIdEEEEjS9_dNS7_10__identityEEEvT0_PT3_T1_NS0_13GridEvenShareISN_EET2_T4_E12temp_storage+104];
	add.f64 	%fd277, %fd276, %fd275;
	selp.f64 	%fd278, %fd277, %fd275, %p51;
	setp.gt.u32 	%p52, %r6, 352;
	ld.shared.f64 	%fd279, [_ZZN3cub18CUB_300001_SM_10006detail6reduce18DeviceReduceKernelINS2_10policy_hubIdjN4cuda3std3__44plusIdEEE10Policy1000EN6thrust24THRUST_300001_SM_1000_NS6detail15normal_iteratorINSD_10device_ptrIdEEEEjS9_dNS7_10__identityEEEvT0_PT3_T1_NS0_13GridEvenShareISN_EET2_T4_E12temp_storage+112];
	add.f64 	%fd280, %fd279, %fd278;
	selp.f64 	%fd281, %fd280, %fd278, %p52;
	setp.gt.u32 	%p53, %r6, 384;
	ld.shared.f64 	%fd282, [_ZZN3cub18CUB_300001_SM_10006detail6reduce18DeviceReduceKernelINS2_10policy_hubIdjN4cuda3std3__44plusIdEEE10Policy1000EN6thrust24THRUST_300001_SM_1000_NS6detail15normal_iteratorINSD_10device_ptrIdEEEEjS9_dNS7_10__identityEEEvT0_PT3_T1_NS0_13GridEvenShareISN_EET2_T4_E12temp_storage+120];
	add.f64 	%fd283, %fd282, %fd281;
	selp.f64 	%fd284, %fd283, %fd281, %p53;
	setp.gt.u32 	%p54, %r6, 416;
	ld.shared.f64 	%fd285, [_ZZN3cub18CUB_300001_SM_10006detail6reduce18DeviceReduceKernelINS2_10policy_hubIdjN4cuda3std3__44plusIdEEE10Policy1000EN6thrust24THRUST_300001_SM_1000_NS6detail15normal_iteratorINSD_10device_ptrIdEEEEjS9_dNS7_10__identityEEEvT0_PT3_T1_NS0_13GridEvenShareISN_EET2_T4_E12temp_storage+128];
	add.f64 	%fd286, %fd285, %fd284;
	selp.f64 	%fd287, %fd286, %fd284, %p54;
	setp.gt.u32 	%p55, %r6, 448;
	ld.shared.f64 	%fd288, [_ZZN3cub18CUB_300001_SM_10006detail6reduce18DeviceReduceKernelINS2_10policy_hubIdjN4cuda3std3__44plusIdEEE10Policy1000EN6thrust24THRUST_300001_SM_1000_NS6detail15normal_iteratorINSD_10device_ptrIdEEEEjS9_dNS7_10__identityEEEvT0_PT3_T1_NS0_13GridEvenShareISN_EET2_T4_E12temp_storage+136];
	add.f64 	%fd289, %fd288, %fd287;
	selp.f64 	%fd290, %fd289, %fd287, %p55;
	setp.gt.u32 	%p56, %r6, 480;
	ld.shared.f64 	%fd291, [_ZZN3cub18CUB_300001_SM_10006detail6reduce18DeviceReduceKernelINS2_10policy_hubIdjN4cuda3std3__44plusIdEEE10Policy1000EN6thrust24THRUST_300001_SM_1000_NS6detail15normal_iteratorINSD_10device_ptrIdEEEEjS9_dNS7_10__identityEEEvT0_PT3_T1_NS0_13GridEvenShareISN_EET2_T4_E12temp_storage+144];
	add.f64 	%fd292, %fd291, %fd290;
	selp.f64 	%fd293, %fd292, %fd290, %p56;
	setp.gt.u32 	%p57, %r6, 512;
	ld.shared.f64 	%fd294, [_ZZN3cub18CUB_300001_SM_10006detail6reduce18DeviceReduceKernelINS2_10policy_hubIdjN4cuda3std3__44plusIdEEE10Policy1000EN6thrust24THRUST_300001_SM_1000_NS6detail15normal_iteratorINSD_10device_ptrIdEEEEjS9_dNS7_10__identityEEEvT0_PT3_T1_NS0_13GridEvenShareISN_EET2_T4_E12temp_storage+152];
	add.f64 	%fd295, %fd294, %fd293;
	selp.f64 	%fd296, %fd295, %fd293, %p57;
	setp.gt.u32 	%p58, %r6, 544;
	ld.shared.f64 	%fd297, [_ZZN3cub18CUB_300001_SM_10006detail6reduce18DeviceReduceKernelINS2_10policy_hubIdjN4cuda3std3__44plusIdEEE10Policy1000EN6thrust24THRUST_300001_SM_1000_NS6detail15normal_iteratorINSD_10device_ptrIdEEEEjS9_dNS7_10__identityEEEvT0_PT3_T1_NS0_13GridEvenShareISN_EET2_T4_E12temp_storage+160];
	add.f64 	%fd298, %fd297, %fd296;
	selp.f64 	%fd299, %fd298, %fd296, %p58;
	setp.gt.u32 	%p59, %r6, 576;
	ld.shared.f64 	%fd300, [_ZZN3cub18CUB_300001_SM_10006detail6reduce18DeviceReduceKernelINS2_10policy_hubIdjN4cuda3std3__44plusIdEEE10Policy1000EN6thrust24THRUST_300001_SM_1000_NS6detail15normal_iteratorINSD_10device_ptrIdEEEEjS9_dNS7_10__identityEEEvT0_PT3_T1_NS0_13GridEvenShareISN_EET2_T4_E12temp_storage+168];
	add.f64 	%fd301, %fd300, %fd299;
	selp.f64 	%fd302, %fd301, %fd299, %p59;
	setp.gt.u32 	%p60, %r6, 608;
	ld.shared.f64 	%fd303, [_ZZN3cub18CUB_300001_SM_10006detail6reduce18DeviceReduceKernelINS2_10policy_hubIdjN4cuda3std3__44plusIdEEE10Policy1000EN6thrust24THRUST_300001_SM_1000_NS6detail15normal_iteratorINSD_10device_ptrIdEEEEjS9_dNS7_10__identityEEEvT0_PT3_T1_NS0_13GridEvenShareISN_EET2_T4_E12temp_storage+176];
	add.f64 	%fd304, %fd303, %fd302;
	selp.f64 	%fd375, %fd304, %fd302, %p60;
	bra.uni 	$L__BB15_48;
$L__BB15_26:
	mov.u32 	%r35, %tid.x;
	add.s32 	%r72, %r347, %r35;
	mul.wide.u32 	%rd4, %r72, 8;
	add.s64 	%rd5, %rd1, %rd4;
	ld.global.f64 	%fd41, [%rd5];
	ld.global.f64 	%fd42, [%rd5+5120];
	ld.global.f64 	%fd43, [%rd5+10240];
	ld.global.f64 	%fd44, [%rd5+15360];
	ld.global.f64 	%fd45, [%rd5+20480];
	ld.global.f64 	%fd46, [%rd5+25600];
	ld.global.f64 	%fd47, [%rd5+30720];
	ld.global.f64 	%fd48, [%rd5+35840];
	add.f64 	%fd49, %fd41, %fd42;
	add.f64 	%fd50, %fd49, %fd43;
	add.f64 	%fd51, %fd50, %fd44;
	add.f64 	%fd52, %fd51, %fd45;
	add.f64 	%fd53, %fd52, %fd46;
	add.f64 	%fd54, %fd53, %fd47;
	add.f64 	%fd374, %fd54, %fd48;
	setp.lt.u32 	%p2, %r6, %r4;
	@%p2 bra 	$L__BB15_44;
	add.s32 	%r36, %r4, %r347;
	not.b32 	%r74, %r35;
	add.s32 	%r75, %r74, %r1;
	sub.s32 	%r76, %r75, %r4;
	sub.s32 	%r344, %r76, %r347;
	add.s32 	%r77, %r36, %r35;
	add.s32 	%r343, %r77, 5120;
	mov.b32 	%r346, 0;
	mov.u32 	%r345, %r36;
$L__BB15_28:
	mad.lo.s32 	%r347, %r2, 5120, %r347;
	add.s32 	%r78, %r1, -5120;
	setp.gt.u32 	%p3, %r347, %r78;
	@%p3 bra 	$L__BB15_30;
	add.s32 	%r79, %r35, %r347;
	mul.wide.u32 	%rd6, %r79, 8;
	add.s64 	%rd7, %rd1, %rd6;
	ld.global.f64 	%fd55, [%rd7];
	ld.global.f64 	%fd56, [%rd7+5120];
	ld.global.f64 	%fd57, [%rd7+10240];
	ld.global.f64 	%fd58, [%rd7+15360];
	ld.global.f64 	%fd59, [%rd7+20480];
	ld.global.f64 	%fd60, [%rd7+25600];
	ld.global.f64 	%fd61, [%rd7+30720];
	ld.global.f64 	%fd62, [%rd7+35840];
	add.f64 	%fd63, %fd374, %fd55;
	add.f64 	%fd64, %fd63, %fd56;
	add.f64 	%fd65, %fd64, %fd57;
	add.f64 	%fd66, %fd65, %fd58;
	add.f64 	%fd67, %fd66, %fd59;
	add.f64 	%fd68, %fd67, %fd60;
	add.f64 	%fd69, %fd68, %fd61;
	add.f64 	%fd374, %fd69, %fd62;
	sub.s32 	%r80, %r1, %r347;
	mul.lo.s32 	%r81, %r2, 5120;
	setp.lt.u32 	%p4, %r80, %r81;
	add.s32 	%r346, %r346, 1;
	add.s32 	%r345, %r345, %r81;
	sub.s32 	%r344, %r344, %r81;
	add.s32 	%r343, %r343, %r81;
	@%p4 bra 	$L__BB15_44;
	bra.uni 	$L__BB15_28;
$L__BB15_30:
	setp.le.u32 	%p5, %r1, %r347;
	sub.s32 	%r82, %r1, %r347;
	setp.ge.s32 	%p6, %r35, %r82;
	or.pred  	%p7, %p5, %p6;
	@%p7 bra 	$L__BB15_44;
	not.b32 	%r84, %r35;
	add.s32 	%r85, %r1, %r84;
	sub.s32 	%r86, %r85, %r36;
	mul.lo.s32 	%r87, %r2, %r346;
	mad.lo.s32 	%r88, %r87, -5120, %r86;
	mul.hi.u32 	%r89, %r88, -858993459;
	shr.u32 	%r90, %r89, 9;
	add.s32 	%r49, %r90, 1;
	and.b32  	%r50, %r49, 15;
	setp.lt.u32 	%p8, %r88, 9600;
	mov.u32 	%r352, %r35;
	@%p8 bra 	$L__BB15_35;
	or.b32  	%r350, %r35, 5120;
	mul.hi.u32 	%r91, %r344, -858993459;
	shr.u32 	%r92, %r91, 9;
	add.s32 	%r93, %r92, 1;
	and.b32  	%r94, %r93, 16777200;
	neg.s32 	%r348, %r94;
$L__BB15_33:
	.pragma "nounroll";
	add.s32 	%r95, %r343, -5120;
	mul.wide.u32 	%rd8, %r95, 8;
	add.s64 	%rd9, %rd1, %rd8;
	ld.global.f64 	%fd71, [%rd9];
	add.f64 	%fd72, %fd374, %fd71;
	add.s32 	%r96, %r343, -4480;
	mul.wide.u32 	%rd10, %r96, 8;
	add.s64 	%rd11, %rd1, %rd10;
	ld.global.f64 	%fd73, [%rd11];
	add.f64 	%fd74, %fd72, %fd73;
	add.s32 	%r97, %r343, -3840;
	mul.wide.u32 	%rd12, %r97, 8;
	add.s64 	%rd13, %rd1, %rd12;
	ld.global.f64 	%fd75, [%rd13];
	add.f64 	%fd76, %fd74, %fd75;
	add.s32 	%r98, %r343, -3200;
	mul.wide.u32 	%rd14, %r98, 8;
	add.s64 	%rd15, %rd1, %rd14;
	ld.global.f64 	%fd77, [%rd15];
	add.f64 	%fd78, %fd76, %fd77;
	add.s32 	%r99, %r343, -2560;
	mul.wide.u32 	%rd16, %r99, 8;
	add.s64 	%rd17, %rd1, %rd16;
	ld.global.f64 	%fd79, [%rd17];
	add.f64 	%fd80, %fd78, %fd79;
	add.s32 	%r100, %r343, -1920;
	mul.wide.u32 	%rd18, %r100, 8;
	add.s64 	%rd19, %rd1, %rd18;
	ld.global.f64 	%fd81, [%rd19];
	add.f64 	%fd82, %fd80, %fd81;
	add.s32 	%r101, %r343, -1280;
	mul.wide.u32 	%rd20, %r101, 8;
	add.s64 	%rd21, %rd1, %rd20;
	ld.global.f64 	%fd83, [%rd21];
	add.f64 	%fd84, %fd82, %fd83;
	add.s32 	%r102, %r343, 4480;
	add.s32 	%r103, %r343, -640;
	mul.wide.u32 	%rd22, %r103, 8;
	add.s64 	%rd23, %rd1, %rd22;
	ld.global.f64 	%fd85, [%rd23];
	add.f64 	%fd86, %fd84, %fd85;
	mul.wide.u32 	%rd24, %r343, 8;
	add.s64 	%rd25, %rd1, %rd24;
	ld.global.f64 	%fd87, [%rd25];
	add.f64 	%fd88, %fd86, %fd87;
	add.s32 	%r104, %r343, 640;
	mul.wide.u32 	%rd26, %r104, 8;
	add.s64 	%rd27, %rd1, %rd26;
	ld.global.f64 	%fd89, [%rd27];
	add.f64 	%fd90, %fd88, %fd89;
	add.s32 	%r105, %r343, 1280;
	mul.wide.u32 	%rd28, %r105, 8;
	add.s64 	%rd29, %rd1, %rd28;
	ld.global.f64 	%fd91, [%rd29];
	add.f64 	%fd92, %fd90, %fd91;
	add.s32 	%r106, %r343, 1920;
	mul.wide.u32 	%rd30, %r106, 8;
	add.s64 	%rd31, %rd1, %rd30;
	ld.global.f64 	%fd93, [%rd31];
	add.f64 	%fd94, %fd92, %fd93;
	add.s32 	%r107, %r343, 2560;
	mul.wide.u32 	%rd32, %r107, 8;
	add.s64 	%rd33, %rd1, %rd32;
	ld.global.f64 	%fd95, [%rd33];
	add.f64 	%fd96, %fd94, %fd95;
	add.s32 	%r108, %r343, 3200;
	mul.wide.u32 	%rd34, %r108, 8;
	add.s64 	%rd35, %rd1, %rd34;
	ld.global.f64 	%fd97, [%rd35];
	add.f64 	%fd98, %fd96, %fd97;
	add.s32 	%r109, %r343, 3840;
	mul.wide.u32 	%rd36, %r109, 8;
	add.s64 	%rd37, %rd1, %rd36;
	ld.global.f64 	%fd99, [%rd37];
	add.f64 	%fd100, %fd98, %fd99;
	mul.wide.u32 	%rd38, %r102, 8;
	add.s64 	%rd39, %rd1, %rd38;
	ld.global.f64 	%fd101, [%rd39];
	add.f64 	%fd374, %fd100, %fd101;
	add.s32 	%r350, %r350, 10240;
	add.s32 	%r343, %r343, 10240;
	add.s32 	%r348, %r348, 16;
	setp.ne.s32 	%p9, %r348, 0;
	@%p9 bra 	$L__BB15_33;
	add.s32 	%r352, %r350, -5120;
$L__BB15_35:
	setp.eq.s32 	%p10, %r50, 0;
	@%p10 bra 	$L__BB15_44;
	and.b32  	%r61, %r49, 7;
	setp.lt.u32 	%p11, %r50, 8;
	@%p11 bra 	$L__BB15_38;
	add.s32 	%r110, %r352, %r347;
	mul.wide.u32 	%rd40, %r110, 8;
	add.s64 	%rd41, %rd1, %rd40;
	ld.global.f64 	%fd103, [%rd41];
	add.f64 	%fd104, %fd374, %fd103;
	add.s32 	%r111, %r110, 640;
	mul.wide.u32 	%rd42, %r111, 8;
	add.s64 	%rd43, %rd1, %rd42;
	ld.global.f64 	%fd105, [%rd43];
	add.f64 	%fd106, %fd104, %fd105;
	add.s32 	%r112, %r110, 1280;
	mul.wide.u32 	%rd44, %r112, 8;
	add.s64 	%rd45, %rd1, %rd44;
	ld.global.f64 	%fd107, [%rd45];
	add.f64 	%fd108, %fd106, %fd107;
	add.s32 	%r113, %r110, 1920;
	mul.wide.u32 	%rd46, %r113, 8;
	add.s64 	%rd47, %rd1, %rd46;
	ld.global.f64 	%fd109, [%rd47];
	add.f64 	%fd110, %fd108, %fd109;
	add.s32 	%r114, %r110, 2560;
	mul.wide.u32 	%rd48, %r114, 8;
	add.s64 	%rd49, %rd1, %rd48;
	ld.global.f64 	%fd111, [%rd49];
	add.f64 	%fd112, %fd110, %fd111;
	add.s32 	%r115, %r110, 3200;
	mul.wide.u32 	%rd50, %r115, 8;
	add.s64 	%rd51, %rd1, %rd50;
	ld.global.f64 	%fd113, [%rd51];
	add.f64 	%fd114, %fd112, %fd113;
	add.s32 	%r116, %r110, 3840;
	mul.wide.u32 	%rd52, %r116, 8;
	add.s64 	%rd53, %rd1, %rd52;
	ld.global.f64 	%fd115, [%rd53];
	add.f64 	%fd116, %fd114, %fd115;
	add.s32 	%r117, %r110, 4480;
	mul.wide.u32 	%rd54, %r117, 8;
	add.s64 	%rd55, %rd1, %rd54;
	ld.global.f64 	%fd117, [%rd55];
	add.f64 	%fd374, %fd116, %fd117;
	add.s32 	%r352, %r352, 5120;
$L__BB15_38:
	setp.eq.s32 	%p12, %r61, 0;
	@%p12 bra 	$L__BB15_44;
	setp.lt.u32 	%p13, %r61, 4;
	@%p13 bra 	$L__BB15_41;
	add.s32 	%r118, %r352, %r347;
	mul.wide.u32 	%rd56, %r118, 8;
	add.s64 	%rd57, %rd1, %rd56;
	ld.global.f64 	%fd119, [%rd57];
	add.f64 	%fd120, %fd374, %fd119;
	add.s32 	%r119, %r118, 640;
	mul.wide.u32 	%rd58, %r119, 8;
	add.s64 	%rd59, %rd1, %rd58;
	ld.global.f64 	%fd121, [%rd59];
	add.f64 	%fd122, %fd120, %fd121;
	add.s32 	%r120, %r118, 1280;
	mul.wide.u32 	%rd60, %r120, 8;
	add.s64 	%rd61, %rd1, %rd60;
	ld.global.f64 	%fd123, [%rd61];
	add.f64 	%fd124, %fd122, %fd123;
	add.s32 	%r121, %r118, 1920;
	mul.wide.u32 	%rd62, %r121, 8;
	add.s64 	%rd63, %rd1, %rd62;
	ld.global.f64 	%fd125, [%rd63];
	add.f64 	%fd374, %fd124, %fd125;
	add.s32 	%r352, %r352, 2560;
$L__BB15_41:
	and.b32  	%r122, %r49, 3;
	setp.eq.s32 	%p14, %r122, 0;
	@%p14 bra 	$L__BB15_44;
	add.s32 	%r355, %r352, %r345;
	mul.hi.u32 	%r123, %r344, -858993459;
	cvt.u16.u32 	%rs1, %r123;
	shr.u16 	%rs2, %rs1, 9;
	add.s16 	%rs3, %rs2, 1;
	cvt.u32.u16 	%r124, %rs3;
	and.b32  	%r125, %r124, 3;
	neg.s32 	%r354, %r125;
$L__BB15_43:
	.pragma "nounroll";
	mul.wide.u32 	%rd64, %r355, 8;
	add.s64 	%rd65, %rd1, %rd64;
	ld.global.f64 	%fd126, [%rd65];
	add.f64 	%fd374, %fd374, %fd126;
	add.s32 	%r355, %r355, 640;
	add.s32 	%r354, %r354, 1;
	setp.ne.s32 	%p15, %r354, 0;
	@%p15 bra 	$L__BB15_43;
$L__BB15_44:
	// begin inline asm
	mov.u32 %r126, %laneid;
	// end inline asm
	mov.b64 	%rd66, %fd374;
	mov.b64 	{%r128, %r133}, %rd66;
	mov.b32 	%r134, 1;
	mov.b32 	%r175, 31;
	mov.b32 	%r176, -1;
	// begin inline asm
	shfl.sync.down.b32 %r127, %r128, %r134, %r175, %r176;
	// end inline asm
	// begin inline asm
	shfl.sync.down.b32 %r132, %r133, %r134, %r175, %r176;
	// end inline asm
	mov.b64 	%rd67, {%r127, %r132};
	mov.b64 	%fd127, %rd67;
	setp.gt.s32 	%p16, %r126, 30;
	add.f64 	%fd128, %fd374, %fd127;
	selp.f64 	%fd129, %fd374, %fd128, %p16;
	mov.b64 	%rd68, %fd129;
	mov.b64 	{%r138, %r143}, %rd68;
	mov.b32 	%r144, 2;
	// begin inline asm
	shfl.sync.down.b32 %r137, %r138, %r144, %r175, %r176;
	// end inline asm
	// begin inline asm
	shfl.sync.down.b32 %r142, %r143, %r144, %r175, %r176;
	// end inline asm
	mov.b64 	%rd69, {%r137, %r142};
	mov.b64 	%fd130, %rd69;
	setp.gt.s32 	%p17, %r126, 29;
	add.f64 	%fd131, %fd129, %fd130;
	selp.f64 	%fd132, %fd129, %fd131, %p17;
	mov.b64 	%rd70, %fd132;
	mov.b64 	{%r148, %r153}, %rd70;
	mov.b32 	%r154, 4;
	// begin inline asm
	shfl.sync.down.b32 %r147, %r148, %r154, %r175, %r176;
	// end inline asm
	// begin inline asm
	shfl.sync.down.b32 %r152, %r153, %r154, %r175, %r176;
	// end inline asm
	mov.b64 	%rd71, {%r147, %r152};
	mov.b64 	%fd133, %rd71;
	setp.gt.s32 	%p18, %r126, 27;
	add.f64 	%fd134, %fd132, %fd133;
	selp.f64 	%fd135, %fd132, %fd134, %p18;
	mov.b64 	%rd72, %fd135;
	mov.b64 	{%r158, %r163}, %rd72;
	mov.b32 	%r164, 8;
	// begin inline asm
	shfl.sync.down.b32 %r157, %r158, %r164, %r175, %r176;
	// end inline asm
	// begin inline asm
	shfl.sync.down.b32 %r162, %r163, %r164, %r175, %r176;
	// end inline asm
	mov.b64 	%rd73, {%r157, %r162};
	mov.b64 	%fd136, %rd73;
	setp.gt.s32 	%p19, %r126, 23;
	add.f64 	%fd137, %fd135, %fd136;
	selp.f64 	%fd138, %fd135, %fd137, %p19;
	mov.b64 	%rd74, %fd138;
	mov.b64 	{%r168, %r173}, %rd74;
	mov.b32 	%r174, 16;
	// begin inline asm
	shfl.sync.down.b32 %r167, %r168, %r174, %r175, %r176;
	// end inline asm
	// begin inline asm
	shfl.sync.down.b32 %r172, %r173, %r174, %r175, %r176;
	// end inline asm
	mov.b64 	%rd75, {%r167, %r172};
	mov.b64 	%fd139, %rd75;
	setp.gt.s32 	%p20, %r126, 15;
	add.f64 	%fd37, %fd138, %fd139;
	selp.f64 	%fd375, %fd138, %fd37, %p20;
	setp.ne.s32 	%p21, %r126, 0;
	@%p21 bra 	$L__BB15_46;
	shr.u32 	%r177, %r35, 2;
	and.b32  	%r178, %r177, 248;
	mov.u32 	%r179, _ZZN3cub18CUB_300001_SM_10006detail6reduce18DeviceReduceKernelINS2_10policy_hubIdjN4cuda3std3__44plusIdEEE10Policy1000EN6thrust24THRUST_300001_SM_1000_NS6detail15normal_iteratorINSD_10device_ptrIdEEEEjS9_dNS7_10__identityEEEvT0_PT3_T1_NS0_13GridEvenShareISN_EET2_T4_E12temp_storage;
	add.s32 	%r180, %r179, %r178;
	st.shared.f64 	[%r180+24], %fd37;
$L__BB15_46:
	bar.sync 	0;
	setp.ne.s32 	%p22, %r35, 0;
	@%p22 bra 	$L__BB15_48;
	ld.shared.f64 	%fd140, [_ZZN3cub18CUB_300001_SM_10006detail6reduce18DeviceReduceKernelINS2_10policy_hubIdjN4cuda3std3__44plusIdEEE10Policy1000EN6thrust24THRUST_300001_SM_1000_NS6detail15normal_iteratorINSD_10device_ptrIdEEEEjS9_dNS7_10__identityEEEvT0_PT3_T1_NS0_13GridEvenShareISN_EET2_T4_E12temp_storage+32];
	add.f64 	%fd141, %fd375, %fd140;
	ld.shared.f64 	%fd142, [_ZZN3cub18CUB_300001_SM_10006detail6reduce18DeviceReduceKernelINS2_10policy_hubIdjN4cuda3std3__44plusIdEEE10Policy1000EN6thrust24THRUST_300001_SM_1000_NS6detail15normal_iteratorINSD_10device_ptrIdEEEEjS9_dNS7_10__identityEEEvT0_PT3_T1_NS0_13GridEvenShareISN_EET2_T4_E12temp_storage+40];
	add.f64 	%fd143, %fd141, %fd142;
	ld.shared.f64 	%fd144, [_ZZN3cub18CUB_300001_SM_10006detail6reduce18DeviceReduceKernelINS2_10policy_hubIdjN4cuda3std3__44plusIdEEE10Policy1000EN6thrust24THRUST_300001_SM_1000_NS6detail15normal_iteratorINSD_10device_ptrIdEEEEjS9_dNS7_10__identityEEEvT0_PT3_T1_NS0_13GridEvenShareISN_EET2_T4_E12temp_storage+48];
	add.f64 	%fd145, %fd143, %fd144;
	ld.shared.f64 	%fd146, [_ZZN3cub18CUB_300001_SM_10006detail6reduce18DeviceReduceKernelINS2_10policy_hubIdjN4cuda3std3__44plusIdEEE10Policy1000EN6thrust24THRUST_300001_SM_1000_NS6detail15normal_iteratorINSD_10device_ptrIdEEEEjS9_dNS7_10__identityEEEvT0_PT3_T1_NS0_13GridEvenShareISN_EET2_T4_E12temp_storage+56];
	add.f64 	%fd147, %fd145, %fd146;
	ld.shared.f64 	%fd148, [_ZZN3cub18CUB_300001_SM_10006detail6reduce18DeviceReduceKernelINS2_10policy_hubIdjN4cuda3std3__44plusIdEEE10Policy1000EN6thrust24THRUST_300001_SM_1000_NS6detail15normal_iteratorINSD_10device_ptrIdEEEEjS9_dNS7_10__identityEEEvT0_PT3_T1_NS0_13GridEvenShareISN_EET2_T4_E12temp_storage+64];
	add.f64 	%fd149, %fd147, %fd148;
	ld.shared.f64 	%fd150, [_ZZN3cub18CUB_300001_SM_10006detail6reduce18DeviceReduceKernelINS2_10policy_hubIdjN4cuda3std3__44plusIdEEE10Policy1000EN6thrust24THRUST_300001_SM_1000_NS6detail15normal_iteratorINSD_10device_ptrIdEEEEjS9_dNS7_10__identityEEEvT0_PT3_T1_NS0_13GridEvenShareISN_EET2_T4_E12temp_storage+72];
	add.f64 	%fd151, %fd149, %fd150;
	ld.shared.f64 	%fd152, [_ZZN3cub18CUB_300001_SM_10006detail6reduce18DeviceReduceKernelINS2_10policy_hubIdjN4cuda3std3__44plusIdEEE10Policy1000EN6thrust24THRUST_300001_SM_1000_NS6detail15normal_iteratorINSD_10device_ptrIdEEEEjS9_dNS7_10__identityEEEvT0_PT3_T1_NS0_13GridEvenShareISN_EET2_T4_E12temp_storage+80];
	add.f64 	%fd153, %fd151, %fd152;
	ld.shared.f64 	%fd154, [_ZZN3cub18CUB_300001_SM_10006detail6reduce18DeviceReduceKernelINS2_10policy_hubIdjN4cuda3std3__44plusIdEEE10Policy1000EN6thrust24THRUST_300001_SM_1000_NS6detail15normal_iteratorINSD_10device_ptrIdEEEEjS9_dNS7_10__identityEEEvT0_PT3_T1_NS0_13GridEvenShareISN_EET2_T4_E12temp_storage+88];
	add.f64 	%fd155, %fd153, %fd154;
	ld.shared.f64 	%fd156, [_ZZN3cub18CUB_300001_SM_10006detail6reduce18DeviceReduceKernelINS2_10policy_hubIdjN4cuda3std3__44plusIdEEE10Policy1000EN6thrust24THRUST_300001_SM_1000_NS6detail15normal_iteratorINSD_10device_ptrIdEEEEjS9_dNS7_10__identityEEEvT0_PT3_T1_NS0_13GridEvenShareISN_EET2_T4_E12temp_storage+96];
	add.f64 	%fd157, %fd155, %fd156;
	ld.shared.f64 	%fd158, [_ZZN3cub18CUB_300001_SM_10006detail6reduce18DeviceReduceKernelINS2_10policy_hubIdjN4cuda3std3__44plusIdEEE10Policy1000EN6thrust24THRUST_300001_SM_1000_NS6detail15normal_iteratorINSD_10device_ptrIdEEEEjS9_dNS7_10__identityEEEvT0_PT3_T1_NS0_13GridEvenShareISN_EET2_T4_E12temp_storage+104];
	add.f64 	%fd159, %fd157, %fd158;
	ld.shared.f64 	%fd160, [_ZZN3cub18CUB_300001_SM_10006detail6reduce18DeviceReduceKernelINS2_10policy_hubIdjN4cuda3std3__44plusIdEEE10Policy1000EN6thrust24THRUST_300001_SM_1000_NS6detail15normal_iteratorINSD_10device_ptrIdEEEEjS9_dNS7_10__identityEEEvT0_PT3_T1_NS0_13GridEvenShareISN_EET2_T4_E12temp_storage+112];
	add.f64 	%fd161, %fd159, %fd160;
	ld.shared.f64 	%fd162, [_ZZN3cub18CUB_300001_SM_10006detail6reduce18DeviceReduceKernelINS2_10policy_hubIdjN4cuda3std3__44plusIdEEE10Policy1000EN6thrust24THRUST_300001_SM_1000_NS6detail15normal_iteratorINSD_10device_ptrIdEEEEjS9_dNS7_10__identityEEEvT0_PT3_T1_NS0_13GridEvenShareISN_EET2_T4_E12temp_storage+120];
	add.f64 	%fd163, %fd161, %fd162;
	ld.shared.f64 	%fd164, [_ZZN3cub18CUB_300001_SM_10006detail6reduce18DeviceReduceKernelINS2_10policy_hubIdjN4cuda3std3__44plusIdEEE10Policy1000EN6thrust24THRUST_300001_SM_1000_NS6detail15normal_iteratorINSD_10device_ptrIdEEEEjS9_dNS7_10__identityEEEvT0_PT3_T1_NS0_13GridEvenShareISN_EET2_T4_E12temp_storage+128];
	add.f64 	%fd165, %fd163, %fd164;
	ld.shared.f64 	%fd166, [_ZZN3cub18CUB_300001_SM_10006detail6reduce18DeviceReduceKernelINS2_10policy_hubIdjN4cuda3std3__44plusIdEEE10Policy1000EN6thrust24THRUST_300001_SM_1000_NS6detail15normal_iteratorINSD_10device_ptrIdEEEEjS9_dNS7_10__identityEEEvT0_PT3_T1_NS0_13GridEvenShareISN_EET2_T4_E12temp_storage+136];
	add.f64 	%fd167, %fd165, %fd166;
	ld.shared.f64 	%fd168, [_ZZN3cub18CUB_300001_SM_10006detail6reduce18DeviceReduceKernelINS2_10policy_hubIdjN4cuda3std3__44plusIdEEE10Policy1000EN6thrust24THRUST_300001_SM_1000_NS6detail15normal_iteratorINSD_10device_ptrIdEEEEjS9_dNS7_10__identityEEEvT0_PT3_T1_NS0_13GridEvenShareISN_EET2_T4_E12temp_storage+144];
	add.f64 	%fd169, %fd167, %fd168;
	ld.shared.f64 	%fd170, [_ZZN3cub18CUB_300001_SM_10006detail6reduce18DeviceReduceKernelINS2_10policy_hubIdjN4cuda3std3__44plusIdEEE10Policy1000EN6thrust24THRUST_300001_SM_1000_NS6detail15normal_iteratorINSD_10device_ptrIdEEEEjS9_dNS7_10__identityEEEvT0_PT3_T1_NS0_13GridEvenShareISN_EET2_T4_E12temp_storage+152];
	add.f64 	%fd171, %fd169, %fd170;
	ld.shared.f64 	%fd172, [_ZZN3cub18CUB_300001_SM_10006detail6reduce18DeviceReduceKernelINS2_10policy_hubIdjN4cuda3std3__44plusIdEEE10Policy1000EN6thrust24THRUST_300001_SM_1000_NS6detail15normal_iteratorINSD_10device_ptrIdEEEEjS9_dNS7_10__identityEEEvT0_PT3_T1_NS0_13GridEvenShareISN_EET2_T4_E12temp_storage+160];
	add.f64 	%fd173, %fd171, %fd172;
	ld.shared.f64 	%fd174, [_ZZN3cub18CUB_300001_SM_10006detail6reduce18DeviceReduceKernelINS2_10policy_hubIdjN4cuda3std3__44plusIdEEE10Policy1000EN6thrust24THRUST_300001_SM_1000_NS6detail15normal_iteratorINSD_10device_ptrIdEEEEjS9_dNS7_10__identityEEEvT0_PT3_T1_NS0_13GridEvenShareISN_EET2_T4_E12temp_storage+168];
	add.f64 	%fd175, %fd173, %fd174;
	ld.shared.f64 	%fd176, [_ZZN3cub18CUB_300001_SM_10006detail6reduce18DeviceReduceKernelINS2_10policy_hubIdjN4cuda3std3__44plusIdEEE10Policy1000EN6thrust24THRUST_300001_SM_1000_NS6detail15normal_iteratorINSD_10device_ptrIdEEEEjS9_dNS7_10__identityEEEvT0_PT3_T1_NS0_13GridEvenShareISN_EET2_T4_E12temp_storage+176];
	add.f64 	%fd375, %fd175, %fd176;
$L__BB15_48:
	mov.u32 	%r333, %tid.x;
	setp.ne.s32 	%p68, %r333, 0;
	@%p68 bra 	$L__BB15_50;
	ld.param.u64 	%rd159, [_ZN3cub18CUB_300001_SM_10006detail6reduce18DeviceReduceKernelINS2_10policy_hubIdjN4cuda3std3__44plusIdEEE10Policy1000EN6thrust24THRUST_300001_SM_1000_NS6detail15normal_iteratorINSD_10device_ptrIdEEEEjS9_dNS7_10__identityEEEvT0_PT3_T1_NS0_13GridEvenShareISN_EET2_T4__param_1];
	cvta.to.global.u64 	%rd156, %rd159;
	mul.wide.u32 	%rd157, %r3, 8;
	add.s64 	%rd158, %rd156, %rd157;
	st.global.f64 	[%rd158], %fd375;
$L__BB15_50:
	ret;

}
	// .globl	_ZN3cub18CUB_300001_SM_10006detail6reduce28DeviceReduceSingleTileKernelINS2_10policy_hubIdjN4cuda3std3__44plusIdEEE10Policy1000EPdSC_iS9_ddNS7_10__identityEEEvT0_T1_T2_T3_T4_T6_
.visible .entry _ZN3cub18CUB_300001_SM_10006detail6reduce28DeviceReduceSingleTileKernelINS2_10policy_hubIdjN4cuda3std3__44plusIdEEE10Policy1000EPdSC_iS9_ddNS7_10__identityEEEvT0_T1_T2_T3_T4_T6_(
	.param .u64 .ptr .align 1 _ZN3cub18CUB_300001_SM_10006detail6reduce28DeviceReduceSingleTileKernelINS2_10policy_hubIdjN4cuda3std3__44plusIdEEE10Policy1000EPdSC_iS9_ddNS7_10__identityEEEvT0_T1_T2_T3_T4_T6__param_0,
	.param .u64 .ptr .align 1 _ZN3cub18CUB_300001_SM_10006detail6reduce28DeviceReduceSingleTileKernelINS2_10policy_hubIdjN4cuda3std3__44plusIdEEE10Policy1000EPdSC_iS9_ddNS7_10__identityEEEvT0_T1_T2_T3_T4_T6__param_1,
	.param .u32 _ZN3cub18CUB_300001_SM_10006detail6reduce28DeviceReduceSingleTileKernelINS2_10policy_hubIdjN4cuda3std3__44plusIdEEE10Policy1000EPdSC_iS9_ddNS7_10__identityEEEvT0_T1_T2_T3_T4_T6__param_2,
	.param .align 1 .b8 _ZN3cub18CUB_300001_SM_10006detail6reduce28DeviceReduceSingleTileKernelINS2_10policy_hubIdjN4cuda3std3__44plusIdEEE10Policy1000EPdSC_iS9_ddNS7_10__identityEEEvT0_T1_T2_T3_T4_T6__param_3[1],
	.param .f64 _ZN3cub18CUB_300001_SM_10006detail6reduce28DeviceReduceSingleTileKernelINS2_10policy_hubIdjN4cuda3std3__44plusIdEEE10Policy1000EPdSC_iS9_ddNS7_10__identityEEEvT0_T1_T2_T3_T4_T6__param_4,
	.param .align 1 .b8 _ZN3cub18CUB_300001_SM_10006detail6reduce28DeviceReduceSingleTileKernelINS2_10policy_hubIdjN4cuda3std3__44plusIdEEE10Policy1000EPdSC_iS9_ddNS7_10__identityEEEvT0_T1_T2_T3_T4_T6__param_5[1]
)
.maxntid 640
.minnctapersm 1
{
	.reg .pred 	%p<62>;
	.reg .b32 	%r<239>;
	.reg .b64 	%rd<109>;
	.reg .b64 	%fd<264>;
	// demoted variable
	.shared .align 8 .b8 _ZZN3cub18CUB_300001_SM_10006detail6reduce28DeviceReduceSingleTileKernelINS2_10policy_hubIdjN4cuda3std3__44plusIdEEE10Policy1000EPdSC_iS9_ddNS7_10__identityEEEvT0_T1_T2_T3_T4_T6_E12temp_storage[192];
	ld.param.u64 	%rd9, [_ZN3cub18CUB_300001_SM_10006detail6reduce28DeviceReduceSingleTileKernelINS2_10policy_hubIdjN4cuda3std3__44plusIdEEE10Policy1000EPdSC_iS9_ddNS7_10__identityEEEvT0_T1_T2_T3_T4_T6__param_0];
	ld.param.u64 	%rd10, [_ZN3cub18CUB_300001_SM_10006detail6reduce28DeviceReduceSingleTileKernelINS2_10policy_hubIdjN4cuda3std3__44plusIdEEE10Policy1000EPdSC_iS9_ddNS7_10__identityEEEvT0_T1_T2_T3_T4_T6__param_1];
	ld.param.u32 	%r36, [_ZN3cub18CUB_300001_SM_10006detail6reduce28DeviceReduceSingleTileKernelINS2_10policy_hubIdjN4cuda3std3__44plusIdEEE10Policy1000EPdSC_iS9_ddNS7_10__identityEEEvT0_T1_T2_T3_T4_T6__param_2];
	ld.param.f64 	%fd30, [_ZN3cub18CUB_300001_SM_10006detail6reduce28DeviceReduceSingleTileKernelINS2_10policy_hubIdjN4cuda3std3__44plusIdEEE10Policy1000EPdSC_iS9_ddNS7_10__identityEEEvT0_T1_T2_T3_T4_T6__param_4];
	cvta.to.global.u64 	%rd1, %rd10;
	setp.ne.s32 	%p1, %r36, 0;
	@%p1 bra 	$L__BB16_3;
	mov.u32 	%r225, %tid.x;
	setp.ne.s32 	%p61, %r225, 0;
	@%p61 bra 	$L__BB16_39;
	st.global.f64 	[%rd1], %fd30;
	bra.uni 	$L__BB16_39;
$L__BB16_3:
	setp.gt.s32 	%p2, %r36, 5119;
	@%p2 bra 	$L__BB16_21;
	mov.u32 	%r1, %tid.x;
	setp.ge.s32 	%p19, %r1, %r36;
	mov.f64 	%fd255, 0d0000000000000000;
	mov.u32 	%r229, %r1;
	@%p19 bra 	$L__BB16_6;
	mul.wide.u32 	%rd74, %r1, 8;
	add.s64 	%rd73, %rd9, %rd74;
	// begin inline asm
	ld.global.nc.u64 %rd72, [%rd73];
	// end inline asm
	mov.b64 	%fd255, %rd72;
	add.s32 	%r229, %r1, 640;
$L__BB16_6:
	setp.ge.s32 	%p20, %r229, %r36;
	@%p20 bra 	$L__BB16_12;
	not.b32 	%r101, %r229;
	add.s32 	%r4, %r36, %r101;
	mul.hi.u32 	%r102, %r4, -858993459;
	shr.u32 	%r103, %r102, 9;
	add.s32 	%r5, %r103, 1;
	and.b32  	%r104, %r103, 3;
	setp.eq.s32 	%p21, %r104, 3;
	@%p21 bra 	$L__BB16_10;
	mul.wide.u32 	%rd75, %r229, 8;
	add.s64 	%rd107, %rd9, %rd75;
	and.b32  	%r105, %r5, 3;
	neg.s32 	%r227, %r105;
$L__BB16_9:
	.pragma "nounroll";
	// begin inline asm
	ld.global.nc.u64 %rd76, [%rd107];
	// end inline asm
	mov.b64 	%fd121, %rd76;
	add.f64 	%fd255, %fd255, %fd121;
	add.s32 	%r229, %r229, 640;
	add.s64 	%rd107, %rd107, 5120;
	add.s32 	%r227, %r227, 1;
	setp.ne.s32 	%p22, %r227, 0;
	@%p22 bra 	$L__BB16_9;
$L__BB16_10:
	setp.lt.u32 	%p23, %r4, 1920;
	@%p23 bra 	$L__BB16_12;
$L__BB16_11:
	mul.wide.s32 	%rd86, %r229, 8;
	add.s64 	%rd79, %rd9, %rd86;
	// begin inline asm
	ld.global.nc.u64 %rd78, [%rd79];
	// end inline asm
	mov.b64 	%fd122, %rd78;
	add.f64 	%fd123, %fd255, %fd122;
	add.s64 	%rd81, %rd79, 5120;
	// begin inline asm
	ld.global.nc.u64 %rd80, [%rd81];
	// end inline asm
	mov.b64 	%fd124, %rd80;
	add.f64 	%fd125, %fd123, %fd124;
	add.s64 	%rd83, %rd79, 10240;
	// begin inline asm
	ld.global.nc.u64 %rd82, [%rd83];
	// end inline asm
	mov.b64 	%fd126, %rd82;
	add.f64 	%fd127, %fd125, %fd126;
	add.s64 	%rd85, %rd79, 15360;
	// begin inline asm
	ld.global.nc.u64 %rd84, [%rd85];
	// end inline asm
	mov.b64 	%fd128, %rd84;
	add.f64 	%fd255, %fd127, %fd128;
	add.s32 	%r229, %r229, 2560;
	setp.lt.s32 	%p24, %r229, %r36;
	@%p24 bra 	$L__BB16_11;
$L__BB16_12:
	setp.lt.s32 	%p25, %r36, 640;
	@%p25 bra 	$L__BB16_17;
	// begin inline asm
	mov.u32 %r169, %laneid;
	// end inline asm
	mov.b64 	%rd97, %fd255;
	mov.b64 	{%r171, %r176}, %rd97;
	mov.b32 	%r177, 1;
	mov.b32 	%r218, 31;
	mov.b32 	%r219, -1;
	// begin inline asm
	shfl.sync.down.b32 %r170, %r171, %r177, %r218, %r219;
	// end inline asm
	// begin inline asm
	shfl.sync.down.b32 %r175, %r176, %r177, %r218, %r219;
	// end inline asm
	mov.b64 	%rd98, {%r170, %r175};
	mov.b64 	%fd199, %rd98;
	setp.gt.s32 	%p53, %r169, 30;
	add.f64 	%fd200, %fd255, %fd199;
	selp.f64 	%fd201, %fd255, %fd200, %p53;
	mov.b64 	%rd99, %fd201;
	mov.b64 	{%r181, %r186}, %rd99;
	mov.b32 	%r187, 2;
	// begin inline asm
	shfl.sync.down.b32 %r180, %r181, %r187, %r218, %r219;
	// end inline asm
	// begin inline asm
	shfl.sync.down.b32 %r185, %r186, %r187, %r218, %r219;
	// end inline asm
	mov.b64 	%rd100, {%r180, %r185};
	mov.b64 	%fd202, %rd100;
	setp.gt.s32 	%p54, %r169, 29;
	add.f64 	%fd203, %fd201, %fd202;
	selp.f64 	%fd204, %fd201, %fd203, %p54;
	mov.b64 	%rd101, %fd204;
	mov.b64 	{%r191, %r196}, %rd101;
	mov.b32 	%r197, 4;
	// begin inline asm
	shfl.sync.down.b32 %r190, %r191, %r197, %r218, %r219;
	// end inline asm
	// begin inline asm
	shfl.sync.down.b32 %r195, %r196, %r197, %r218, %r219;
	// end inline asm
	mov.b64 	%rd102, {%r190, %r195};
	mov.b64 	%fd205, %rd102;
	setp.gt.s32 	%p55, %r169, 27;
	add.f64 	%fd206, %fd204, %fd205;
	selp.f64 	%fd207, %fd204, %fd206, %p55;
	mov.b64 	%rd103, %fd207;
	mov.b64 	{%r201, %r206}, %rd103;
	mov.b32 	%r207, 8;
	// begin inline asm
	shfl.sync.down.b32 %r200, %r201, %r207, %r218, %r219;
	// end inline asm
	// begin inline asm
	shfl.sync.down.b32 %r205, %r206, %r207, %r218, %r219;
	// end inline asm
	mov.b64 	%rd104, {%r200, %r205};
	mov.b64 	%fd208, %rd104;
	setp.gt.s32 	%p56, %r169, 23;
	add.f64 	%fd209, %fd207, %fd208;
	selp.f64 	%fd210, %fd207, %fd209, %p56;
	mov.b64 	%rd105, %fd210;
	mov.b64 	{%r211, %r216}, %rd105;
	mov.b32 	%r217, 16;
	// begin inline asm
	shfl.sync.down.b32 %r210, %r211, %r217, %r218, %r219;
	// end inline asm
	// begin inline asm
	shfl.sync.down.b32 %r215, %r216, %r217, %r218, %r219;
	// end inline asm
	mov.b64 	%rd106, {%r210, %r215};
	mov.b64 	%fd211, %rd106;
	setp.gt.s32 	%p57, %r169, 15;
	add.f64 	%fd10, %fd210, %fd211;
	selp.f64 	%fd263, %fd210, %fd10, %p57;
	setp.ne.s32 	%p58, %r169, 0;
	@%p58 bra 	$L__BB16_15;
	shr.u32 	%r220, %r1, 2;
	and.b32  	%r221, %r220, 248;
	mov.u32 	%r222, _ZZN3cub18CUB_300001_SM_10006detail6reduce28DeviceReduceSingleTileKernelINS2_10policy_hubIdjN4cuda3std3__44plusIdEEE10Policy1000EPdSC_iS9_ddNS7_10__identityEEEvT0_T1_T2_T3_T4_T6_E12temp_storage;
	add.s32 	%r223, %r222, %r221;
	st.shared.f64 	[%r223+24], %fd10;
$L__BB16_15:
	bar.sync 	0;
	setp.ne.s32 	%p59, %r1, 0;
	@%p59 bra 	$L__BB16_37;
	ld.shared.f64 	%fd212, [_ZZN3cub18CUB_300001_SM_10006detail6reduce28DeviceReduceSingleTileKernelINS2_10policy_hubIdjN4cuda3std3__44plusIdEEE10Policy1000EPdSC_iS9_ddNS7_10__identityEEEvT0_T1_T2_T3_T4_T6_E12temp_storage+32];
	add.f64 	%fd213, %fd263, %fd212;
	ld.shared.f64 	%fd214, [_ZZN3cub18CUB_300001_SM_10006detail6reduce28DeviceReduceSingleTileKernelINS2_10policy_hubIdjN4cuda3std3__44plusIdEEE10Policy1000EPdSC_iS9_ddNS7_10__identityEEEvT0_T1_T2_T3_T4_T6_E12temp_storage+40];
	add.f64 	%fd215, %fd213, %fd214;
	ld.shared.f64 	%fd216, [_ZZN3cub18CUB_300001_SM_10006detail6reduce28DeviceReduceSingleTileKernelINS2_10policy_hubIdjN4cuda3std3__44plusIdEEE10Policy1000EPdSC_iS9_ddNS7_10__identityEEEvT0_T1_T2_T3_T4_T6_E12temp_storage+48];
	add.f64 	%fd217, %fd215, %fd216;
	ld.shared.f64 	%fd218, [_ZZN3cub18CUB_300001_SM_10006detail6reduce28DeviceReduceSingleTileKernelINS2_10policy_hubIdjN4cuda3std3__44plusIdEEE10Policy1000EPdSC_iS9_ddNS7_10__identityEEEvT0_T1_T2_T3_T4_T6_E12temp_storage+56];
	add.f64 	%fd219, %fd217, %fd218;
	ld.shared.f64 	%fd220, [_ZZN3cub18CUB_300001_SM_10006detail6reduce28DeviceReduceSingleTileKernelINS2_10policy_hubIdjN4cuda3std3__44plusIdEEE10Policy1000EPdSC_iS9_ddNS7_10__identityEEEvT0_T1_T2_T3_T4_T6_E12temp_storage+64];
	add.f64 	%fd221, %fd219, %fd220;
	ld.shared.f64 	%fd222, [_ZZN3cub18CUB_300001_SM_10006detail6reduce28DeviceReduceSingleTileKernelINS2_10policy_hubIdjN4cuda3std3__44plusIdEEE10Policy1000EPdSC_iS9_ddNS7_10__identityEEEvT0_T1_T2_T3_T4_T6_E12temp_storage+72];
	add.f64 	%fd223, %fd221, %fd222;
	ld.shared.f64 	%fd224, [_ZZN3cub18CUB_300001_SM_10006detail6reduce28DeviceReduceSingleTileKernelINS2_10policy_hubIdjN4cuda3std3__44plusIdEEE10Policy1000EPdSC_iS9_ddNS7_10__identityEEEvT0_T1_T2_T3_T4_T6_E12temp_storage+80];
	add.f64 	%fd225, %fd223, %fd224;
	ld.shared.f64 	%fd226, [_ZZN3cub18CUB_300001_SM_10006detail6reduce28DeviceReduceSingleTileKernelINS2_10policy_hubIdjN4cuda3std3__44plusIdEEE10Policy1000EPdSC_iS9_ddNS7_10__identityEEEvT0_T1_T2_T3_T4_T6_E12temp_storage+88];
	add.f64 	%fd227, %fd225, %fd226;
	ld.shared.f64 	%fd228, [_ZZN3cub18CUB_300001_SM_10006detail6reduce28DeviceReduceSingleTileKernelINS2_10policy_hubIdjN4cuda3std3__44plusIdEEE10Policy1000EPdSC_iS9_ddNS7_10__identityEEEvT0_T1_T2_T3_T4_T6_E12temp_storage+96];
	add.f64 	%fd229, %fd227, %fd228;
	ld.shared.f64 	%fd230, [_ZZN3cub18CUB_300001_SM_10006detail6reduce28DeviceReduceSingleTileKernelINS2_10policy_hubIdjN4cuda3std3__44plusIdEEE10Policy1000EPdSC_iS9_ddNS7_10__identityEEEvT0_T1_T2_T3_T4_T6_E12temp_storage+104];
	add.f64 	%fd231, %fd229, %fd230;
	ld.shared.f64 	%fd232, [_ZZN3cub18CUB_300001_SM_10006detail6reduce28DeviceReduceSingleTileKernelINS2_10policy_hubIdjN4cuda3std3__44plusIdEEE10Policy1000EPdSC_iS9_ddNS7_10__identityEEEvT0_T1_T2_T3_T4_T6_E12temp_storage+112];
	add.f64 	%fd233, %fd231, %fd232;
	ld.shared.f64 	%fd234, [_ZZN3cub18CUB_300001_SM_10006detail6reduce28DeviceReduceSingleTileKernelINS2_10policy_hubIdjN4cuda3std3__44plusIdEEE10Policy1000EPdSC_iS9_ddNS7_10__identityEEEvT0_T1_T2_T3_T4_T6_E12temp_storage+120];
	add.f64 	%fd235, %fd233, %fd234;
	ld.shared.f64 	%fd236, [_ZZN3cub18CUB_300001_SM_10006detail6reduce28DeviceReduceSingleTileKernelINS2_10policy_hubIdjN4cuda3std3__44plusIdEEE10Policy1000EPdSC_iS9_ddNS7_10__identityEEEvT0_T1_T2_T3_T4_T6_E12temp_storage+128];
	add.f64 	%fd237, %fd235, %fd236;
	ld.shared.f64 	%fd238, [_ZZN3cub18CUB_300001_SM_10006detail6reduce28DeviceReduceSingleTileKernelINS2_10policy_hubIdjN4cuda3std3__44plusIdEEE10Policy1000EPdSC_iS9_ddNS7_10__identityEEEvT0_T1_T2_T3_T4_T6_E12temp_storage+136];
	add.f64 	%fd239, %fd237, %fd238;
	ld.shared.f64 	%fd240, [_ZZN3cub18CUB_300001_SM_10006detail6reduce28DeviceReduceSingleTileKernelINS2_10policy_hubIdjN4cuda3std3__44plusIdEEE10Policy1000EPdSC_iS9_ddNS7_10__identityEEEvT0_T1_T2_T3_T4_T6_E12temp_storage+144];
	add.f64 	%fd241, %fd239, %fd240;
	ld.shared.f64 	%fd242, [_ZZN3cub18CUB_300001_SM_10006detail6reduce28DeviceReduceSingleTileKernelINS2_10policy_hubIdjN4cuda3std3__44plusIdEEE10Policy1000EPdSC_iS9_ddNS7_10__identityEEEvT0_T1_T2_T3_T4_T6_E12temp_storage+152];
	add.f64 	%fd243, %fd241, %fd242;
	ld.shared.f64 	%fd244, [_ZZN3cub18CUB_300001_SM_10006detail6reduce28DeviceReduceSingleTileKernelINS2_10policy_hubIdjN4cuda3std3__44plusIdEEE10Policy1000EPdSC_iS9_ddNS7_10__identityEEEvT0_T1_T2_T3_T4_T6_E12temp_storage+160];
	add.f64 	%fd245, %fd243, %fd244;
	ld.shared.f64 	%fd246, [_ZZN3cub18CUB_300001_SM_10006detail6reduce28DeviceReduceSingleTileKernelINS2_10policy_hubIdjN4cuda3std3__44plusIdEEE10Policy1000EPdSC_iS9_ddNS7_10__identityEEEvT0_T1_T2_T3_T4_T6_E12temp_storage+168];
	add.f64 	%fd247, %fd245, %fd246;
	ld.shared.f64 	%fd248, [_ZZN3cub18CUB_300001_SM_10006detail6reduce28DeviceReduceSingleTileKernelINS2_10policy_hubIdjN4cuda3std3__44plusIdEEE10Policy1000EPdSC_iS9_ddNS7_10__identityEEEvT0_T1_T2_T3_T4_T6_E12temp_storage+176];
	add.f64 	%fd263, %fd247, %fd248;
	bra.uni 	$L__BB16_37;
$L__BB16_17:
	// begin inline asm
	mov.u32 %r106, %laneid;
	// end inline asm
	and.b32  	%r157, %r1, 992;
	add.s32 	%r158, %r157, 32;
	setp.gt.s32 	%p26, %r158, %r36;
	not.b32 	%r159, %r157;
	add.s32 	%r160, %r36, %r159;
	selp.b32 	%r155, %r160, 31, %p26;
	mov.b64 	%rd87, %fd255;
	mov.b64 	{%r108, %r113}, %rd87;
	mov.b32 	%r114, 1;
	mov.b32 	%r156, -1;
	// begin inline asm
	shfl.sync.down.b32 %r107, %r108, %r114, %r155, %r156;
	// end inline asm
	// begin inline asm
	shfl.sync.down.b32 %r112, %r113, %r114, %r155, %r156;
	// end inline asm
	mov.b64 	%rd88, {%r107, %r112};
	mov.b64 	%fd129, %rd88;
	setp.lt.s32 	%p27, %r106, %r155;
	add.f64 	%fd130, %fd255, %fd129;
	selp.f64 	%fd131, %fd130, %fd255, %p27;
	mov.b64 	%rd89, %fd131;
	mov.b64 	{%r118, %r123}, %rd89;
	mov.b32 	%r124, 2;
	// begin inline asm
	shfl.sync.down.b32 %r117, %r118, %r124, %r155, %r156;
	// end inline asm
	// begin inline asm
	shfl.sync.down.b32 %r122, %r123, %r124, %r155, %r156;
	// end inline asm
	mov.b64 	%rd90, {%r117, %r122};
	mov.b64 	%fd132, %rd90;
	add.s32 	%r161, %r106, 2;
	setp.gt.s32 	%p28, %r161, %r155;
	add.f64 	%fd133, %fd131, %fd132;
	selp.f64 	%fd134, %fd131, %fd133, %p28;
	mov.b64 	%rd91, %fd134;
	mov.b64 	{%r128, %r133}, %rd91;
	mov.b32 	%r134, 4;
	// begin inline asm
	shfl.sync.down.b32 %r127, %r128, %r134, %r155, %r156;
	// end inline asm
	// begin inline asm
	shfl.sync.down.b32 %r132, %r133, %r134, %r155, %r156;
	// end inline asm
	mov.b64 	%rd92, {%r127, %r132};
	mov.b64 	%fd135, %rd92;
	add.s32 	%r162, %r106, 4;
	setp.gt.s32 	%p29, %r162, %r155;
	add.f64 	%fd136, %fd134, %fd135;
	selp.f64 	%fd137, %fd134, %fd136, %p29;
	mov.b64 	%rd93, %fd137;
	mov.b64 	{%r138, %r143}, %rd93;
	mov.b32 	%r144, 8;
	// begin inline asm
	shfl.sync.down.b32 %r137, %r138, %r144, %r155, %r156;
	// end inline asm
	// begin inline asm
	shfl.sync.down.b32 %r142, %r143, %r144, %r155, %r156;
	// end inline asm
	mov.b64 	%rd94, {%r137, %r142};
	mov.b64 	%fd138, %rd94;
	add.s32 	%r163, %r106, 8;
	setp.gt.s32 	%p30, %r163, %r155;
	add.f64 	%fd139, %fd137, %fd138;
	selp.f64 	%fd140, %fd137, %fd139, %p30;
	mov.b64 	%rd95, %fd140;
	mov.b64 	{%r148, %r153}, %rd95;
	mov.b32 	%r154, 16;
	// begin inline asm
	shfl.sync.down.b32 %r147, %r148, %r154, %r155, %r156;
	// end inline asm
	// begin inline asm
	shfl.sync.down.b32 %r152, %r153, %r154, %r155, %r156;
	// end inline asm
	mov.b64 	%rd96, {%r147, %r152};
	mov.b64 	%fd141, %rd96;
	add.s32 	%r164, %r106, 16;
	setp.gt.s32 	%p31, %r164, %r155;
	add.f64 	%fd142, %fd140, %fd141;
	selp.f64 	%fd263, %fd140, %fd142, %p31;
	setp.ne.s32 	%p32, %r106, 0;
	@%p32 bra 	$L__BB16_19;
	shr.u32 	%r165, %r1, 2;
	and.b32  	%r166, %r165, 248;
	mov.u32 	%r167, _ZZN3cub18CUB_300001_SM_10006detail6reduce28DeviceReduceSingleTileKernelINS2_10policy_hubIdjN4cuda3std3__44plusIdEEE10Policy1000EPdSC_iS9_ddNS7_10__identityEEEvT0_T1_T2_T3_T4_T6_E12temp_storage;
	add.s32 	%r168, %r167, %r166;
	st.shared.f64 	[%r168+24], %fd263;
$L__BB16_19:
	bar.sync 	0;
	setp.ne.s32 	%p33, %r1, 0;
	@%p33 bra 	$L__BB16_37;
	setp.gt.s32 	%p34, %r36, 32;
	ld.shared.f64 	%fd143, [_ZZN3cub18CUB_300001_SM_10006detail6reduce28DeviceReduceSingleTileKernelINS2_10policy_hubIdjN4cuda3std3__44plusIdEEE10Policy1000EPdSC_iS9_ddNS7_10__identityEEEvT0_T1_T2_T3_T4_T6_E12temp_storage+32];
	add.f64 	%fd144, %fd263, %fd143;
	selp.f64 	%fd145, %fd144, %fd263, %p34;
	setp.gt.s32 	%p35, %r36, 64;
	ld.shared.f64 	%fd146, [_ZZN3cub18CUB_300001_SM_10006detail6reduce28DeviceReduceSingleTileKernelINS2_10policy_hubIdjN4cuda3std3__44plusIdEEE10Policy1000EPdSC_iS9_ddNS7_10__identityEEEvT0_T1_T2_T3_T4_T6_E12temp_storage+40];
	add.f64 	%fd147, %fd146, %fd145;
	selp.f64 	%fd148, %fd147, %fd145, %p35;
	setp.gt.s32 	%p36, %r36, 96;
	ld.shared.f64 	%fd149, [_ZZN3cub18CUB_300001_SM_10006detail6reduce28DeviceReduceSingleTileKernelINS2_10policy_hubIdjN4cuda3std3__44plusIdEEE10Policy1000EPdSC_iS9_ddNS7_10__identityEEEvT0_T1_T2_T3_T4_T6_E12temp_storage+48];
	add.f64 	%fd150, %fd149, %fd148;
	selp.f64 	%fd151, %fd150, %fd148, %p36;
	setp.gt.s32 	%p37, %r36, 128;
	ld.shared.f64 	%fd152, [_ZZN3cub18CUB_300001_SM_10006detail6reduce28DeviceReduceSingleTileKernelINS2_10policy_hubIdjN4cuda3std3__44plusIdEEE10Policy1000EPdSC_iS9_ddNS7_10__identityEEEvT0_T1_T2_T3_T4_T6_E12temp_storage+56];
	add.f64 	%fd153, %fd152, %fd151;
	selp.f64 	%fd154, %fd153, %fd151, %p37;
	setp.gt.s32 	%p38, %r36, 160;
	ld.shared.f64 	%fd155, [_ZZN3cub18CUB_300001_SM_10006detail6reduce28DeviceReduceSingleTileKernelINS2_10policy_hubIdjN4cuda3std3__44plusIdEEE10Policy1000EPdSC_iS9_ddNS7_10__identityEEEvT0_T1_T2_T3_T4_T6_E12temp_storage+64];
	add.f64 	%fd156, %fd155, %fd154;
	selp.f64 	%fd157, %fd156, %fd154, %p38;
	setp.gt.s32 	%p39, %r36, 192;
	ld.shared.f64 	%fd158, [_ZZN3cub18CUB_300001_SM_10006detail6reduce28DeviceReduceSingleTileKernelINS2_10policy_hubIdjN4cuda3std3__44plusIdEEE10Policy1000EPdSC_iS9_ddNS7_10__identityEEEvT0_T1_T2_T3_T4_T6_E12temp_storage+72];
	add.f64 	%fd159, %fd158, %fd157;
	selp.f64 	%fd160, %fd159, %fd157, %p39;
	setp.gt.s32 	%p40, %r36, 224;
	ld.shared.f64 	%fd161, [_ZZN3cub18CUB_300001_SM_10006detail6reduce28DeviceReduceSingleTileKernelINS2_10policy_hubIdjN4cuda3std3__44plusIdEEE10Policy1000EPdSC_iS9_ddNS7_10__identityEEEvT0_T1_T2_T3_T4_T6_E12temp_storage+80];
	add.f64 	%fd162, %fd161, %fd160;
	selp.f64 	%fd163, %fd162, %fd160, %p40;
	setp.gt.s32 	%p41, %r36, 256;
	ld.shared.f64 	%fd164, [_ZZN3cub18CUB_300001_SM_10006detail6reduce28DeviceReduceSingleTileKernelINS2_10policy_hubIdjN4cuda3std3__44plusIdEEE10Policy1000EPdSC_iS9_ddNS7_10__identityEEEvT0_T1_T2_T3_T4_T6_E12temp_storage+88];
	add.f64 	%fd165, %fd164, %fd163;
	selp.f64 	%fd166, %fd165, %fd163, %p41;
	setp.gt.s32 	%p42, %r36, 288;
	ld.shared.f64 	%fd167, [_ZZN3cub18CUB_300001_SM_10006detail6reduce28DeviceReduceSingleTileKernelINS2_10policy_hubIdjN4cuda3std3__44plusIdEEE10Policy1000EPdSC_iS9_ddNS7_10__identityEEEvT0_T1_T2_T3_T4_T6_E12temp_storage+96];
	add.f64 	%fd168, %fd167, %fd166;
	selp.f64 	%fd169, %fd168, %fd166, %p42;
	setp.gt.s32 	%p43, %r36, 320;
	ld.shared.f64 	%fd170, [_ZZN3cub18CUB_300001_SM_10006detail6reduce28DeviceReduceSingleTileKernelINS2_10policy_hubIdjN4cuda3std3__44plusIdEEE10Policy1000EPdSC_iS9_ddNS7_10__identityEEEvT0_T1_T2_T3_T4_T6_E12temp_storage+104];
	add.f64 	%fd171, %fd170, %fd169;
	selp.f64 	%fd172, %fd171, %fd169, %p43;
	setp.gt.s32 	%p44, %r36, 352;
	ld.shared.f64 	%fd173, [_ZZN3cub18CUB_300001_SM_10006detail6reduce28DeviceReduceSingleTileKernelINS2_10policy_hubIdjN4cuda3std3__44plusIdEEE10Policy1000EPdSC_iS9_ddNS7_10__identityEEEvT0_T1_T2_T3_T4_T6_E12temp_storage+112];
	add.f64 	%fd174, %fd173, %fd172;
	selp.f64 	%fd175, %fd174, %fd172, %p44;
	setp.gt.s32 	%p45, %r36, 384;
	ld.shared.f64 	%fd176, [_ZZN3cub18CUB_300001_SM_10006detail6reduce28DeviceReduceSingleTileKernelINS2_10policy_hubIdjN4cuda3std3__44plusIdEEE10Policy1000EPdSC_iS9_ddNS7_10__identityEEEvT0_T1_T2_T3_T4_T6_E12temp_storage+120];
	add.f64 	%fd177, %fd176, %fd175;
	selp.f64 	%fd178, %fd177, %fd175, %p45;
	setp.gt.s32 	%p46, %r36, 416;
	ld.shared.f64 	%fd179, [_ZZN3cub18CUB_300001_SM_10006detail6reduce28DeviceReduceSingleTileKernelINS2_10policy_hubIdjN4cuda3std3__44plusIdEEE10Policy1000EPdSC_iS9_ddNS7_10__identityEEEvT0_T1_T2_T3_T4_T6_E12temp_storage+128];
	add.f64 	%fd180, %fd179, %fd178;
	selp.f64 	%fd181, %fd180, %fd178, %p46;
	setp.gt.s32 	%p47, %r36, 448;
	ld.shared.f64 	%fd182, [_ZZN3cub18CUB_300001_SM_10006detail6reduce28DeviceReduceSingleTileKernelINS2_10policy_hubIdjN4cuda3std3__44plusIdEEE10Policy1000EPdSC_iS9_ddNS7_10__identityEEEvT0_T1_T2_T3_T4_T6_E12temp_storage+136];
	add.f64 	%fd183, %fd182, %fd181;
	selp.f64 	%fd184, %fd183, %fd181, %p47;
	setp.gt.s32 	%p48, %r36, 480;
	ld.shared.f64 	%fd185, [_ZZN3cub18CUB_300001_SM_10006detail6reduce28DeviceReduceSingleTileKernelINS2_10policy_hubIdjN4cuda3std3__44plusIdEEE10Policy1000EPdSC_iS9_ddNS7_10__identityEEEvT0_T1_T2_T3_T4_T6_E12temp_storage+144];
	add.f64 	%fd186, %fd185, %fd184;
	selp.f64 	%fd187, %fd186, %fd184, %p48;
	setp.gt.s32 	%p49, %r36, 512;
	ld.shared.f64 	%fd188, [_ZZN3cub18CUB_300001_SM_10006detail6reduce28DeviceReduceSingleTileKernelINS2_10policy_hubIdjN4cuda3std3__44plusIdEEE10Policy1000EPdSC_iS9_ddNS7_10__identityEEEvT0_T1_T2_T3_T4_T6_E12temp_storage+152];
	add.f64 	%fd189, %fd188, %fd187;
	selp.f64 	%fd190, %fd189, %fd187, %p49;
	setp.gt.s32 	%p50, %r36, 544;
	ld.shared.f64 	%fd191, [_ZZN3cub18CUB_300001_SM_10006detail6reduce28DeviceReduceSingleTileKernelINS2_10policy_hubIdjN4cuda3std3__44plusIdEEE10Policy1000EPdSC_iS9_ddNS7_10__identityEEEvT0_T1_T2_T3_T4_T6_E12temp_storage+160];
	add.f64 	%fd192, %fd191, %fd190;
	selp.f64 	%fd193, %fd192, %fd190, %p50;
	setp.gt.s32 	%p51, %r36, 576;
	ld.shared.f64 	%fd194, [_ZZN3cub18CUB_300001_SM_10006detail6reduce28DeviceReduceSingleTileKernelINS2_10policy_hubIdjN4cuda3std3__44plusIdEEE10Policy1000EPdSC_iS9_ddNS7_10__identityEEEvT0_T1_T2_T3_T4_T6_E12temp_storage+168];
	add.f64 	%fd195, %fd194, %fd193;
	selp.f64 	%fd196, %fd195, %fd193, %p51;
	setp.gt.s32 	%p52, %r36, 608;
	ld.shared.f64 	%fd197, [_ZZN3cub18CUB_300001_SM_10006detail6reduce28DeviceReduceSingleTileKernelINS2_10policy_hubIdjN4cuda3std3__44plusIdEEE10Policy1000EPdSC_iS9_ddNS7_10__identityEEEvT0_T1_T2_T3_T4_T6_E12temp_storage+176];
	add.f64 	%fd198, %fd197, %fd196;
	selp.f64 	%fd263, %fd198, %fd196, %p52;
	bra.uni 	$L__BB16_37;
$L__BB16_21:
	mov.u32 	%r14, %tid.x;
	mul.wide.u32 	%rd27, %r14, 8;
	add.s64 	%rd12, %rd9, %rd27;
	// begin inline asm
	ld.global.nc.u64 %rd11, [%rd12];
	// end inline asm
	mov.b64 	%fd31, %rd11;
	add.s64 	%rd14, %rd12, 5120;
	// begin inline asm
	ld.global.nc.u64 %rd13, [%rd14];
	// end inline asm
	mov.b64 	%fd32, %rd13;
	add.s64 	%rd16, %rd12, 10240;
	// begin inline asm
	ld.global.nc.u64 %rd15, [%rd16];
	// end inline asm
	mov.b64 	%fd33, %rd15;
	add.s64 	%rd18, %rd12, 15360;
	// begin inline asm
	ld.global.nc.u64 %rd17, [%rd18];
	// end inline asm
	mov.b64 	%fd34, %rd17;
	add.s64 	%rd20, %rd12, 20480;
	// begin inline asm
	ld.global.nc.u64 %rd19, [%rd20];
	// end inline asm
	mov.b64 	%fd35, %rd19;
	add.s64 	%rd22, %rd12, 25600;
	// begin inline asm
	ld.global.nc.u64 %rd21, [%rd22];
	// end inline asm
	mov.b64 	%fd36, %rd21;
	add.s64 	%rd24, %rd12, 30720;
	// begin inline asm
	ld.global.nc.u64 %rd23, [%rd24];
	// end inline asm
	mov.b64 	%fd37, %rd23;
	add.s64 	%rd26, %rd12, 35840;
	// begin inline asm
	ld.global.nc.u64 %rd25, [%rd26];
	// end inline asm
	mov.b64 	%fd38, %rd25;
	add.f64 	%fd39, %fd31, %fd32;
	add.f64 	%fd40, %fd39, %fd33;
	add.f64 	%fd41, %fd40, %fd34;
	add.f64 	%fd42, %fd41, %fd35;
	add.f64 	%fd43, %fd42, %fd36;
	add.f64 	%fd44, %fd43, %fd37;
	add.f64 	%fd262, %fd44, %fd38;
	setp.lt.u32 	%p3, %r36, 10240;
	mov.b32 	%r232, 5120;
	@%p3 bra 	$L__BB16_25;
	add.s32 	%r15, %r36, -5120;
	mov.b32 	%r232, 5120;
$L__BB16_23:
	mul.wide.s32 	%rd44, %r232, 8;
	add.s64 	%rd29, %rd12, %rd44;
	// begin inline asm
	ld.global.nc.u64 %rd28, [%rd29];
	// end inline asm
	mov.b64 	%fd45, %rd28;
	add.s64 	%rd31, %rd29, 5120;
	// begin inline asm
	ld.global.nc.u64 %rd30, [%rd31];
	// end inline asm
	mov.b64 	%fd46, %rd30;
	add.s64 	%rd33, %rd29, 10240;
	// begin inline asm
	ld.global.nc.u64 %rd32, [%rd33];
	// end inline asm
	mov.b64 	%fd47, %rd32;
	add.s64 	%rd35, %rd29, 15360;
	// begin inline asm
	ld.global.nc.u64 %rd34, [%rd35];
	// end inline asm
	mov.b64 	%fd48, %rd34;
	add.s64 	%rd37, %rd29, 20480;
	// begin inline asm
	ld.global.nc.u64 %rd36, [%rd37];
	// end inline asm
	mov.b64 	%fd49, %rd36;
	add.s64 	%rd39, %rd29, 25600;
	// begin inline asm
	ld.global.nc.u64 %rd38, [%rd39];
	// end inline asm
	mov.b64 	%fd50, %rd38;
	add.s64 	%rd41, %rd29, 30720;
	// begin inline asm
	ld.global.nc.u64 %rd40, [%rd41];
	// end inline asm
	mov.b64 	%fd51, %rd40;
	add.s64 	%rd43, %rd29, 35840;
	// begin inline asm
	ld.global.nc.u64 %rd42, [%rd43];
	// end inline asm
	mov.b64 	%fd52, %rd42;
	add.f64 	%fd53, %fd262, %fd45;
	add.f64 	%fd54, %fd53, %fd46;
	add.f64 	%fd55, %fd54, %fd47;
	add.f64 	%fd56, %fd55, %fd48;
	add.f64 	%fd57, %fd56, %fd49;
	add.f64 	%fd58, %fd57, %fd50;
	add.f64 	%fd59, %fd58, %fd51;
	add.f64 	%fd262, %fd59, %fd52;
	sub.s32 	%r39, %r36, %r232;
	setp.lt.s32 	%p4, %r39, 5120;
	@%p4 bra 	$L__BB16_33;
	add.s32 	%r232, %r232, 5120;
	setp.le.s32 	%p5, %r232, %r15;
	@%p5 bra 	$L__BB16_23;
$L__BB16_25:
	setp.le.s32 	%p6, %r36, %r232;
	@%p6 bra 	$L__BB16_33;
	sub.s32 	%r19, %r36, %r232;
	setp.ge.s32 	%p7, %r14, %r19;
	@%p7 bra 	$L__BB16_33;
	not.b32 	%r40, %r14;
	add.s32 	%r41, %r36, %r40;
	sub.s32 	%r20, %r41, %r232;
	mul.hi.u32 	%r42, %r20, -858993459;
	shr.u32 	%r43, %r42, 9;
	add.s32 	%r21, %r43, 1;
	and.b32  	%r44, %r43, 3;
	setp.eq.s32 	%p8, %r44, 3;
	mov.u32 	%r236, %r14;
	@%p8 bra 	$L__BB16_30;
	add.s32 	%r234, %r14, %r232;
	and.b32  	%r45, %r21, 3;
	neg.s32 	%r233, %r45;
	mov.u32 	%r236, %r14;
$L__BB16_29:
	.pragma "nounroll";
	mul.wide.u32 	%rd47, %r234, 8;
	add.s64 	%rd46, %rd9, %rd47;
	// begin inline asm
	ld.global.nc.u64 %rd45, [%rd46];
	// end inline asm
	mov.b64 	%fd61, %rd45;
	add.f64 	%fd262, %fd262, %fd61;
	add.s32 	%r236, %r236, 640;
	add.s32 	%r234, %r234, 640;
	add.s32 	%r233, %r233, 1;
	setp.ne.s32 	%p9, %r233, 0;
	@%p9 bra 	$L__BB16_29;
$L__BB16_30:
	setp.lt.u32 	%p10, %r20, 1920;
	@%p10 bra 	$L__BB16_33;
	cvt.u64.u32 	%rd48, %r236;
	cvt.u64.u32 	%rd49, %r232;
	add.s64 	%rd50, %rd48, %rd49;
	shl.b64 	%rd51, %rd50, 3;
	add.s64 	%rd52, %rd51, %rd9;
	add.s64 	%rd108, %rd52, 10240;
	add.s32 	%r237, %r236, %r232;
$L__BB16_32:
	mul.wide.u32 	%rd61, %r237, 8;
	add.s64 	%rd54, %rd9, %rd61;
	// begin inline asm
	ld.global.nc.u64 %rd53, [%rd54];
	// end inline asm
	mov.b64 	%fd62, %rd53;
	add.f64 	%fd63, %fd262, %fd62;
	add.s64 	%rd56, %rd108, -5120;
	// begin inline asm
	ld.global.nc.u64 %rd55, [%rd56];
	// end inline asm
	mov.b64 	%fd64, %rd55;
	add.f64 	%fd65, %fd63, %fd64;
	// begin inline asm
	ld.global.nc.u64 %rd57, [%rd108];
	// end inline asm
	mov.b64 	%fd66, %rd57;
	add.f64 	%fd67, %fd65, %fd66;
	add.s64 	%rd60, %rd108, 5120;
	// begin inline asm
	ld.global.nc.u64 %rd59, [%rd60];
	// end inline asm
	mov.b64 	%fd68, %rd59;
	add.f64 	%fd262, %fd67, %fd68;
	add.s32 	%r236, %r236, 2560;
	add.s64 	%rd108, %rd108, 20480;
	add.s32 	%r237, %r237, 2560;
	setp.lt.s32 	%p11, %r236, %r19;
	@%p11 bra 	$L__BB16_32;
$L__BB16_33:
	// begin inline asm
	mov.u32 %r46, %laneid;
	// end inline asm
	mov.b64 	%rd62, %fd262;
	mov.b64 	{%r48, %r53}, %rd62;
	mov.b32 	%r54, 1;
	mov.b32 	%r95, 31;
	mov.b32 	%r96, -1;
	// begin inline asm
	shfl.sync.down.b32 %r47, %r48, %r54, %r95, %r96;
	// end inline asm
	// begin inline asm
	shfl.sync.down.b32 %r52, %r53, %r54, %r95, %r96;
	// end inline asm
	mov.b64 	%rd63, {%r47, %r52};
	mov.b64 	%fd69, %rd63;
	setp.gt.s32 	%p12, %r46, 30;
	add.f64 	%fd70, %fd262, %fd69;
	selp.f64 	%fd71, %fd262, %fd70, %p12;
	mov.b64 	%rd64, %fd71;
	mov.b64 	{%r58, %r63}, %rd64;
	mov.b32 	%r64, 2;
	// begin inline asm
	shfl.sync.down.b32 %r57, %r58, %r64, %r95, %r96;
	// end inline asm
	// begin inline asm
	shfl.sync.down.b32 %r62, %r63, %r64, %r95, %r96;
	// end inline asm
	mov.b64 	%rd65, {%r57, %r62};
	mov.b64 	%fd72, %rd65;
	setp.gt.s32 	%p13, %r46, 29;
	add.f64 	%fd73, %fd71, %fd72;
	selp.f64 	%fd74, %fd71, %fd73, %p13;
	mov.b64 	%rd66, %fd74;
	mov.b64 	{%r68, %r73}, %rd66;
	mov.b32 	%r74, 4;
	// begin inline asm
	shfl.sync.down.b32 %r67, %r68, %r74, %r95, %r96;
	// end inline asm
	// begin inline asm
	shfl.sync.down.b32 %r72, %r73, %r74, %r95, %r96;
	// end inline asm
	mov.b64 	%rd67, {%r67, %r72};
	mov.b64 	%fd75, %rd67;
	setp.gt.s32 	%p14, %r46, 27;
	add.f64 	%fd76, %fd74, %fd75;
	selp.f64 	%fd77, %fd74, %fd76, %p14;
	mov.b64 	%rd68, %fd77;
	mov.b64 	{%r78, %r83}, %rd68;
	mov.b32 	%r84, 8;
	// begin inline asm
	shfl.sync.down.b32 %r77, %r78, %r84, %r95, %r96;
	// end inline asm
	// begin inline asm
	shfl.sync.down.b32 %r82, %r83, %r84, %r95, %r96;
	// end inline asm
	mov.b64 	%rd69, {%r77, %r82};
	mov.b64 	%fd78, %rd69;
	setp.gt.s32 	%p15, %r46, 23;
	add.f64 	%fd79, %fd77, %fd78;
	selp.f64 	%fd80, %fd77, %fd79, %p15;
	mov.b64 	%rd70, %fd80;
	mov.b64 	{%r88, %r93}, %rd70;
	mov.b32 	%r94, 16;
	// begin inline asm
	shfl.sync.down.b32 %r87, %r88, %r94, %r95, %r96;
	// end inline asm
	// begin inline asm
	shfl.sync.down.b32 %r92, %r93, %r94, %r95, %r96;
	// end inline asm
	mov.b64 	%rd71, {%r87, %r92};
	mov.b64 	%fd81, %rd71;
	setp.gt.s32 	%p16, %r46, 15;
	add.f64 	%fd26, %fd80, %fd81;
	selp.f64 	%fd263, %fd80, %fd26, %p16;
	setp.ne.s32 	%p17, %r46, 0;
	@%p17 bra 	$L__BB16_35;
	shr.u32 	%r97, %r14, 2;
	and.b32  	%r98, %r97, 248;
	mov.u32 	%r99, _ZZN3cub18CUB_300001_SM_10006detail6reduce28DeviceReduceSingleTileKernelINS2_10policy_hubIdjN4cuda3std3__44plusIdEEE10Policy1000EPdSC_iS9_ddNS7_10__identityEEEvT0_T1_T2_T3_T4_T6_E12temp_storage;
	add.s32 	%r100, %r99, %r98;
	st.shared.f64 	[%r100+24], %fd26;
$L__BB16_35:
	bar.sync 	0;
	setp.ne.s32 	%p18, %r14, 0;
	@%p18 bra 	$L__BB16_37;
	ld.shared.f64 	%fd82, [_ZZN3cub18CUB_300001_SM_10006detail6reduce28DeviceReduceSingleTileKernelINS2_10policy_hubIdjN4cuda3std3__44plusIdEEE10Policy1000EPdSC_iS9_ddNS7_10__identityEEEvT0_T1_T2_T3_T4_T6_E12temp_storage+32];
	add.f64 	%fd83, %fd263, %fd82;
	ld.shared.f64 	%fd84, [_ZZN3cub18CUB_300001_SM_10006detail6reduce28DeviceReduceSingleTileKernelINS2_10policy_hubIdjN4cuda3std3__44plusIdEEE10Policy1000EPdSC_iS9_ddNS7_10__identityEEEvT0_T1_T2_T3_T4_T6_E12temp_storage+40];
	add.f64 	%fd85, %fd83, %fd84;
	ld.shared.f64 	%fd86, [_ZZN3cub18CUB_300001_SM_10006detail6reduce28DeviceReduceSingleTileKernelINS2_10policy_hubIdjN4cuda3std3__44plusIdEEE10Policy1000EPdSC_iS9_ddNS7_10__identityEEEvT0_T1_T2_T3_T4_T6_E12temp_storage+48];
	add.f64 	%fd87, %fd85, %fd86;
	ld.shared.f64 	%fd88, [_ZZN3cub18CUB_300001_SM_10006detail6reduce28DeviceReduceSingleTileKernelINS2_10policy_hubIdjN4cuda3std3__44plusIdEEE10Policy1000EPdSC_iS9_ddNS7_10__identityEEEvT0_T1_T2_T3_T4_T6_E12temp_storage+56];
	add.f64 	%fd89, %fd87, %fd88;
	ld.shared.f64 	%fd90, [_ZZN3cub18CUB_300001_SM_10006detail6reduce28DeviceReduceSingleTileKernelINS2_10policy_hubIdjN4cuda3std3__44plusIdEEE10Policy1000EPdSC_iS9_ddNS7_10__identityEEEvT0_T1_T2_T3_T4_T6_E12temp_storage+64];
	add.f64 	%fd91, %fd89, %fd90;
	ld.shared.f64 	%fd92, [_ZZN3cub18CUB_300001_SM_10006detail6reduce28DeviceReduceSingleTileKernelINS2_10policy_hubIdjN4cuda3std3__44plusIdEEE10Policy1000EPdSC_iS9_ddNS7_10__identityEEEvT0_T1_T2_T3_T4_T6_E12temp_storage+72];
	add.f64 	%fd93, %fd91, %fd92;
	ld.shared.f64 	%fd94, [_ZZN3cub18CUB_300001_SM_10006detail6reduce28DeviceReduceSingleTileKernelINS2_10policy_hubIdjN4cuda3std3__44plusIdEEE10Policy1000EPdSC_iS9_ddNS7_10__identityEEEvT0_T1_T2_T3_T4_T6_E12temp_storage+80];
	add.f64 	%fd95, %fd93, %fd94;
	ld.shared.f64 	%fd96, [_ZZN3cub18CUB_300001_SM_10006detail6reduce28DeviceReduceSingleTileKernelINS2_10policy_hubIdjN4cuda3std3__44plusIdEEE10Policy1000EPdSC_iS9_ddNS7_10__identityEEEvT0_T1_T2_T3_T4_T6_E12temp_storage+88];
	add.f64 	%fd97, %fd95, %fd96;
	ld.shared.f64 	%fd98, [_ZZN3cub18CUB_300001_SM_10006detail6reduce28DeviceReduceSingleTileKernelINS2_10policy_hubIdjN4cuda3std3__44plusIdEEE10Policy1000EPdSC_iS9_ddNS7_10__identityEEEvT0_T1_T2_T3_T4_T6_E12temp_storage+96];
	add.f64 	%fd99, %fd97, %fd98;
	ld.shared.f64 	%fd100, [_ZZN3cub18CUB_300001_SM_10006detail6reduce28DeviceReduceSingleTileKernelINS2_10policy_hubIdjN4cuda3std3__44plusIdEEE10Policy1000EPdSC_iS9_ddNS7_10__identityEEEvT0_T1_T2_T3_T4_T6_E12temp_storage+104];
	add.f64 	%fd101, %fd99, %fd100;
	ld.shared.f64 	%fd102, [_ZZN3cub18CUB_300001_SM_10006detail6reduce28DeviceReduceSingleTileKernelINS2_10policy_hubIdjN4cuda3std3__44plusIdEEE10Policy1000EPdSC_iS9_ddNS7_10__identityEEEvT0_T1_T2_T3_T4_T6_E12temp_storage+112];
	add.f64 	%fd103, %fd101, %fd102;
	ld.shared.f64 	%fd104, [_ZZN3cub18CUB_300001_SM_10006detail6reduce28DeviceReduceSingleTileKernelINS2_10policy_hubIdjN4cuda3std3__44plusIdEEE10Policy1000EPdSC_iS9_ddNS7_10__identityEEEvT0_T1_T2_T3_T4_T6_E12temp_storage+120];
	add.f64 	%fd105, %fd103, %fd104;
	ld.shared.f64 	%fd106, [_ZZN3cub18CUB_300001_SM_10006detail6reduce28DeviceReduceSingleTileKernelINS2_10policy_hubIdjN4cuda3std3__44plusIdEEE10Policy1000EPdSC_iS9_ddNS7_10__identityEEEvT0_T1_T2_T3_T4_T6_E12temp_storage+128];
	add.f64 	%fd107, %fd105, %fd106;
	ld.shared.f64 	%fd108, [_ZZN3cub18CUB_300001_SM_10006detail6reduce28DeviceReduceSingleTileKernelINS2_10policy_hubIdjN4cuda3std3__44plusIdEEE10Policy1000EPdSC_iS9_ddNS7_10__identityEEEvT0_T1_T2_T3_T4_T6_E12temp_storage+136];
	add.f64 	%fd109, %fd107, %fd108;
	ld.shared.f64 	%fd110, [_ZZN3cub18CUB_300001_SM_10006detail6reduce28DeviceReduceSingleTileKernelINS2_10policy_hubIdjN4cuda3std3__44plusIdEEE10Policy1000EPdSC_iS9_ddNS7_10__identityEEEvT0_T1_T2_T3_T4_T6_E12temp_storage+144];
	add.f64 	%fd111, %fd109, %fd110;
	ld.shared.f64 	%fd112, [_ZZN3cub18CUB_300001_SM_10006detail6reduce28DeviceReduceSingleTileKernelINS2_10policy_hubIdjN4cuda3std3__44plusIdEEE10Policy1000EPdSC_iS9_ddNS7_10__identityEEEvT0_T1_T2_T3_T4_T6_E12temp_storage+152];
	add.f64 	%fd113, %fd111, %fd112;
	ld.shared.f64 	%fd114, [_ZZN3cub18CUB_300001_SM_10006detail6reduce28DeviceReduceSingleTileKernelINS2_10policy_hubIdjN4cuda3std3__44plusIdEEE10Policy1000EPdSC_iS9_ddNS7_10__identityEEEvT0_T1_T2_T3_T4_T6_E12temp_storage+160];
	add.f64 	%fd115, %fd113, %fd114;
	ld.shared.f64 	%fd116, [_ZZN3cub18CUB_300001_SM_10006detail6reduce28DeviceReduceSingleTileKernelINS2_10policy_hubIdjN4cuda3std3__44plusIdEEE10Policy1000EPdSC_iS9_ddNS7_10__identityEEEvT0_T1_T2_T3_T4_T6_E12temp_storage+168];
	add.f64 	%fd117, %fd115, %fd116;
	ld.shared.f64 	%fd118, [_ZZN3cub18CUB_300001_SM_10006detail6reduce28DeviceReduceSingleTileKernelINS2_10policy_hubIdjN4cuda3std3__44plusIdEEE10Policy1000EPdSC_iS9_ddNS7_10__identityEEEvT0_T1_T2_T3_T4_T6_E12temp_storage+176];
	add.f64 	%fd263, %fd117, %fd118;
$L__BB16_37:
	mov.u32 	%r224, %tid.x;
	setp.ne.s32 	%p60, %r224, 0;
	@%p60 bra 	$L__BB16_39;
	add.f64 	%fd249, %fd30, %fd263;
	st.global.f64 	[%rd1], %fd249;
$L__BB16_39:
	ret;

}
	// .globl	_ZN3cub18CUB_300001_SM_10006detail6reduce28DeviceReduceSingleTileKernelINS2_10policy_hubIdyN4cuda3std3__44plusIdEEE10Policy1000EN6thrust24THRUST_300001_SM_1000_NS6detail15normal_iteratorINSD_10device_ptrIdEEEEPdyS9_ddNS7_10__identityEEEvT0_T1_T2_T3_T4_T6_
.visible .entry _ZN3cub18CUB_300001_SM_10006detail6reduce28DeviceReduceSingleTileKernelINS2_10policy_hubIdyN4cuda3std3__44plusIdEEE10Policy1000EN6thrust24THRUST_300001_SM_1000_NS6detail15normal_iteratorINSD_10device_ptrIdEEEEPdyS9_ddNS7_10__identityEEEvT0_T1_T2_T3_T4_T6_(
	.param .align 8 .b8 _ZN3cub18CUB_300001_SM_10006detail6reduce28DeviceReduceSingleTileKernelINS2_10policy_hubIdyN4cuda3std3__44plusIdEEE10Policy1000EN6thrust24THRUST_300001_SM_1000_NS6detail15normal_iteratorINSD_10device_ptrIdEEEEPdyS9_ddNS7_10__identityEEEvT0_T1_T2_T3_T4_T6__param_0[8],
	.param .u64 .ptr .align 1 _ZN3cub18CUB_300001_SM_10006detail6reduce28DeviceReduceSingleTileKernelINS2_10policy_hubIdyN4cuda3std3__44plusIdEEE10Policy1000EN6thrust24THRUST_300001_SM_1000_NS6detail15normal_iteratorINSD_10device_ptrIdEEEEPdyS9_ddNS7_10__identityEEEvT0_T1_T2_T3_T4_T6__param_1,
	.param .u64 _ZN3cub18CUB_300001_SM_10006detail6reduce28DeviceReduceSingleTileKernelINS2_10policy_hubIdyN4cuda3std3__44plusIdEEE10Policy1000EN6thrust24THRUST_300001_SM_1000_NS6detail15normal_iteratorINSD_10device_ptrIdEEEEPdyS9_ddNS7_10__identityEEEvT0_T1_T2_T3_T4_T6__param_2,
	.param .align 1 .b8 _ZN3cub18CUB_300001_SM_10006detail6reduce28DeviceReduceSingleTileKernelINS2_10policy_hubIdyN4cuda3std3__44plusIdEEE10Policy1000EN6thrust24THRUST_300001_SM_1000_NS6detail15normal_iteratorINSD_10device_ptrIdEEEEPdyS9_ddNS7_10__identityEEEvT0_T1_T2_T3_T4_T6__param_3[1],
	.param .f64 _ZN3cub18CUB_300001_SM_10006detail6reduce28DeviceReduceSingleTileKernelINS2_10policy_hubIdyN4cuda3std3__44plusIdEEE10Policy1000EN6thrust24THRUST_300001_SM_1000_NS6detail15normal_iteratorINSD_10device_ptrIdEEEEPdyS9_ddNS7_10__identityEEEvT0_T1_T2_T3_T4_T6__param_4,
	.param .align 1 .b8 _ZN3cub18CUB_300001_SM_10006detail6reduce28DeviceReduceSingleTileKernelINS2_10policy_hubIdyN4cuda3std3__44plusIdEEE10Policy1000EN6thrust24THRUST_300001_SM_1000_NS6detail15normal_iteratorINSD_10device_ptrIdEEEEPdyS9_ddNS7_10__identityEEEvT0_T1_T2_T3_T4_T6__param_5[1]
)
.maxntid 512
.minnctapersm 1
{
	.reg .pred 	%p<67>;
	.reg .b32 	%r<246>;
	.reg .b64 	%rd<86>;
	.reg .b64 	%fd<348>;
	// demoted variable
	.shared .align 8 .b8 _ZZN3cub18CUB_300001_SM_10006detail6reduce28DeviceReduceSingleTileKernelINS2_10policy_hubIdyN4cuda3std3__44plusIdEEE10Policy1000EN6thrust24THRUST_300001_SM_1000_NS6detail15normal_iteratorINSD_10device_ptrIdEEEEPdyS9_ddNS7_10__identityEEEvT0_T1_T2_T3_T4_T6_E12temp_storage[152];
	ld.param.u64 	%rd18, [_ZN3cub18CUB_300001_SM_10006detail6reduce28DeviceReduceSingleTileKernelINS2_10policy_hubIdyN4cuda3std3__44plusIdEEE10Policy1000EN6thrust24THRUST_300001_SM_1000_NS6detail15normal_iteratorINSD_10device_ptrIdEEEEPdyS9_ddNS7_10__identityEEEvT0_T1_T2_T3_T4_T6__param_0];
	ld.param.u64 	%rd20, [_ZN3cub18CUB_300001_SM_10006detail6reduce28DeviceReduceSingleTileKernelINS2_10policy_hubIdyN4cuda3std3__44plusIdEEE10Policy1000EN6thrust24THRUST_300001_SM_1000_NS6detail15normal_iteratorINSD_10device_ptrIdEEEEPdyS9_ddNS7_10__identityEEEvT0_T1_T2_T3_T4_T6__param_1];
	ld.param.u64 	%rd19, [_ZN3cub18CUB_300001_SM_10006detail6reduce28DeviceReduceSingleTileKernelINS2_10policy_hubIdyN4cuda3std3__44plusIdEEE10Policy1000EN6thrust24THRUST_300001_SM_1000_NS6detail15normal_iteratorINSD_10device_ptrIdEEEEPdyS9_ddNS7_10__identityEEEvT0_T1_T2_T3_T4_T6__param_2];
	ld.param.f64 	%fd42, [_ZN3cub18CUB_300001_SM_10006detail6reduce28DeviceReduceSingleTileKernelINS2_10policy_hubIdyN4cuda3std3__44plusIdEEE10Policy1000EN6thrust24THRUST_300001_SM_1000_NS6detail15normal_iteratorINSD_10device_ptrIdEEEEPdyS9_ddNS7_10__identityEEEvT0_T1_T2_T3_T4_T6__param_4];
	cvta.to.global.u64 	%rd1, %rd20;
	setp.ne.s64 	%p1, %rd19, 0;
	@%p1 bra 	$L__BB17_3;
	mov.u32 	%r231, %tid.x;
	setp.ne.s32 	%p66, %r231, 0;
	@%p66 bra 	$L__BB17_51;
	st.global.f64 	[%rd1], %fd42;
	bra.uni 	$L__BB17_51;
$L__BB17_3:
	cvta.to.global.u64 	%rd2, %rd18;
	setp.gt.u64 	%p2, %rd19, 3583;
	@%p2 bra 	$L__BB17_28;
	cvt.u32.u64 	%r1, %rd19;
	mov.u32 	%r2, %tid.x;
	setp.ge.u32 	%p24, %r2, %r1;
	mov.f64 	%fd335, 0d0000000000000000;
	mov.u32 	%r235, %r2;
	@%p24 bra 	$L__BB17_6;
	mul.wide.u32 	%rd51, %r2, 8;
	add.s64 	%rd52, %rd2, %rd51;
	ld.global.f64 	%fd335, [%rd52];
	add.s32 	%r235, %r2, 512;
$L__BB17_6:
	setp.ge.u32 	%p25, %r235, %r1;
	@%p25 bra 	$L__BB17_19;
	not.b32 	%r108, %r235;
	add.s32 	%r109, %r108, %r1;
	shr.u32 	%r110, %r109, 9;
	add.s32 	%r5, %r110, 1;
	and.b32  	%r6, %r5, 15;
	setp.lt.u32 	%p26, %r109, 7680;
	@%p26 bra 	$L__BB17_10;
	and.b32  	%r111, %r5, 16777200;
	neg.s32 	%r233, %r111;
	mul.wide.u32 	%rd53, %r235, 8;
	add.s64 	%rd54, %rd53, %rd2;
	add.s64 	%rd81, %rd54, 32768;
$L__BB17_9:
	.pragma "nounroll";
	ld.global.f64 	%fd169, [%rd81+-32768];
	add.f64 	%fd170, %fd335, %fd169;
	ld.global.f64 	%fd171, [%rd81+-28672];
	add.f64 	%fd172, %fd170, %fd171;
	ld.global.f64 	%fd173, [%rd81+-24576];
	add.f64 	%fd174, %fd172, %fd173;
	ld.global.f64 	%fd175, [%rd81+-20480];
	add.f64 	%fd176, %fd174, %fd175;
	ld.global.f64 	%fd177, [%rd81+-16384];
	add.f64 	%fd178, %fd176, %fd177;
	ld.global.f64 	%fd179, [%rd81+-12288];
	add.f64 	%fd180, %fd178, %fd179;
	ld.global.f64 	%fd181, [%rd81+-8192];
	add.f64 	%fd182, %fd180, %fd181;
	ld.global.f64 	%fd183, [%rd81+-4096];
	add.f64 	%fd184, %fd182, %fd183;
	ld.global.f64 	%fd185, [%rd81];
	add.f64 	%fd186, %fd184, %fd185;
	ld.global.f64 	%fd187, [%rd81+4096];
	add.f64 	%fd188, %fd186, %fd187;
	ld.global.f64 	%fd189, [%rd81+8192];
	add.f64 	%fd190, %fd188, %fd189;
	ld.global.f64 	%fd191, [%rd81+12288];
	add.f64 	%fd192, %fd190, %fd191;
	ld.global.f64 	%fd193, [%rd81+16384];
	add.f64 	%fd194, %fd192, %fd193;
	ld.global.f64 	%fd195, [%rd81+20480];
	add.f64 	%fd196, %fd194, %fd195;
	ld.global.f64 	%fd197, [%rd81+24576];
	add.f64 	%fd198, %fd196, %fd197;
	ld.global.f64 	%fd199, [%rd81+28672];
	add.f64 	%fd335, %fd198, %fd199;
	add.s32 	%r235, %r235, 8192;
	add.s32 	%r233, %r233, 16;
	add.s64 	%rd81, %rd81, 65536;
	setp.ne.s32 	%p27, %r233, 0;
	@%p27 bra 	$L__BB17_9;
$L__BB17_10:
	setp.eq.s32 	%p28, %r6, 0;
	@%p28 bra 	$L__BB17_19;
	and.b32  	%r13, %r5, 7;
	setp.lt.u32 	%p29, %r6, 8;
	@%p29 bra 	$L__BB17_13;
	mul.wide.s32 	%rd55, %r235, 8;
	add.s64 	%rd56, %rd2, %rd55;
	ld.global.f64 	%fd201, [%rd56];
	add.f64 	%fd202, %fd335, %fd201;
	ld.global.f64 	%fd203, [%rd56+4096];
	add.f64 	%fd204, %fd202, %fd203;
	ld.global.f64 	%fd205, [%rd56+8192];
	add.f64 	%fd206, %fd204, %fd205;
	ld.global.f64 	%fd207, [%rd56+12288];
	add.f64 	%fd208, %fd206, %fd207;
	ld.global.f64 	%fd209, [%rd56+16384];
	add.f64 	%fd210, %fd208, %fd209;
	ld.global.f64 	%fd211, [%rd56+20480];
	add.f64 	%fd212, %fd210, %fd211;
	ld.global.f64 	%fd213, [%rd56+24576];
	add.f64 	%fd214, %fd212, %fd213;
	ld.global.f64 	%fd215, [%rd56+28672];
	add.f64 	%fd335, %fd214, %fd215;
	add.s32 	%r235, %r235, 4096;
$L__BB17_13:
	setp.eq.s32 	%p30, %r13, 0;
	@%p30 bra 	$L__BB17_19;
	and.b32  	%r16, %r5, 3;
	setp.lt.u32 	%p31, %r13, 4;
	@%p31 bra 	$L__BB17_16;
	mul.wide.s32 	%rd57, %r235, 8;
	add.s64 	%rd58, %rd2, %rd57;
	ld.global.f64 	%fd217, [%rd58];
	add.f64 	%fd218, %fd335, %fd217;
	ld.global.f64 	%fd219, [%rd58+4096];
	add.f64 	%fd220, %fd218, %fd219;
	ld.global.f64 	%fd221, [%rd58+8192];
	add.f64 	%fd222, %fd220, %fd221;
	ld.global.f64 	%fd223, [%rd58+12288];
	add.f64 	%fd335, %fd222, %fd223;
	add.s32 	%r235, %r235, 2048;
$L__BB17_16:
	setp.eq.s32 	%p32, %r16, 0;
	@%p32 bra 	$L__BB17_19;
	neg.s32 	%r238, %r16;
$L__BB17_18:
	.pragma "nounroll";
	mul.wide.s32 	%rd59, %r235, 8;
	add.s64 	%rd60, %rd2, %rd59;
	ld.global.f64 	%fd224, [%rd60];
	add.f64 	%fd335, %fd335, %fd224;
	add.s32 	%r235, %r235, 512;
	add.s32 	%r238, %r238, 1;
	setp.ne.s32 	%p33, %r238, 0;
	@%p33 bra 	$L__BB17_18;
$L__BB17_19:
	setp.lt.u64 	%p34, %rd19, 512;
	@%p34 bra 	$L__BB17_24;
	// begin inline asm
	mov.u32 %r175, %laneid;
	// end inline asm
	mov.b64 	%rd71, %fd335;
	mov.b64 	{%r177, %r182}, %rd71;
	mov.b32 	%r183, 1;
	mov.b32 	%r224, 31;
	mov.b32 	%r225, -1;
	// begin inline asm
	shfl.sync.down.b32 %r176, %r177, %r183, %r224, %r225;
	// end inline asm
	// begin inline asm
	shfl.sync.down.b32 %r181, %r182, %r183, %r224, %r225;
	// end inline asm
	mov.b64 	%rd72, {%r176, %r181};
	mov.b64 	%fd283, %rd72;
	setp.gt.s32 	%p58, %r175, 30;
	add.f64 	%fd284, %fd335, %fd283;
	selp.f64 	%fd285, %fd335, %fd284, %p58;
	mov.b64 	%rd73, %fd285;
	mov.b64 	{%r187, %r192}, %rd73;
	mov.b32 	%r193, 2;
	// begin inline asm
	shfl.sync.down.b32 %r186, %r187, %r193, %r224, %r225;
	// end inline asm
	// begin inline asm
	shfl.sync.down.b32 %r191, %r192, %r193, %r224, %r225;
	// end inline asm
	mov.b64 	%rd74, {%r186, %r191};
	mov.b64 	%fd286, %rd74;
	setp.gt.s32 	%p59, %r175, 29;
	add.f64 	%fd287, %fd285, %fd286;
	selp.f64 	%fd288, %fd285, %fd287, %p59;
	mov.b64 	%rd75, %fd288;
	mov.b64 	{%r197, %r202}, %rd75;
	mov.b32 	%r203, 4;
	// begin inline asm
	shfl.sync.down.b32 %r196, %r197, %r203, %r224, %r225;
	// end inline asm
	// begin inline asm
	shfl.sync.down.b32 %r201, %r202, %r203, %r224, %r225;
	// end inline asm
	mov.b64 	%rd76, {%r196, %r201};
	mov.b64 	%fd289, %rd76;
	setp.gt.s32 	%p60, %r175, 27;
	add.f64 	%fd290, %fd288, %fd289;
	selp.f64 	%fd291, %fd288, %fd290, %p60;
	mov.b64 	%rd77, %fd291;
	mov.b64 	{%r207, %r212}, %rd77;
	mov.b32 	%r213, 8;
	// begin inline asm
	shfl.sync.down.b32 %r206, %r207, %r213, %r224, %r225;
	// end inline asm
	// begin inline asm
	shfl.sync.down.b32 %r211, %r212, %r213, %r224, %r225;
	// end inline asm
	mov.b64 	%rd78, {%r206, %r211};
	mov.b64 	%fd292, %rd78;
	setp.gt.s32 	%p61, %r175, 23;
	add.f64 	%fd293, %fd291, %fd292;
	selp.f64 	%fd294, %fd291, %fd293, %p61;
	mov.b64 	%rd79, %fd294;
	mov.b64 	{%r217, %r222}, %rd79;
	mov.b32 	%r223, 16;
	// begin inline asm
	shfl.sync.down.b32 %r216, %r217, %r223, %r224, %r225;
	// end inline asm
	// begin inline asm
	shfl.sync.down.b32 %r221, %r222, %r223, %r224, %r225;
	// end inline asm
	mov.b64 	%rd80, {%r216, %r221};
	mov.b64 	%fd295, %rd80;
	setp.gt.s32 	%p62, %r175, 15;
	add.f64 	%fd16, %fd294, %fd295;
	selp.f64 	%fd347, %fd294, %fd16, %p62;
	setp.ne.s32 	%p63, %r175, 0;
	@%p63 bra 	$L__BB17_22;
	shr.u32 	%r226, %r2, 2;
	and.b32  	%r227, %r226, 248;
	mov.u32 	%r228, _ZZN3cub18CUB_300001_SM_10006detail6reduce28DeviceReduceSingleTileKernelINS2_10policy_hubIdyN4cuda3std3__44plusIdEEE10Policy1000EN6thrust24THRUST_300001_SM_1000_NS6detail15normal_iteratorINSD_10device_ptrIdEEEEPdyS9_ddNS7_10__identityEEEvT0_T1_T2_T3_T4_T6_E12temp_storage;
	add.s32 	%r229, %r228, %r227;
	st.shared.f64 	[%r229+16], %fd16;
$L__BB17_22:
	bar.sync 	0;
	setp.ne.s32 	%p64, %r2, 0;
	@%p64 bra 	$L__BB17_49;
	ld.shared.f64 	%fd296, [_ZZN3cub18CUB_300001_SM_10006detail6reduce28DeviceReduceSingleTileKernelINS2_10policy_hubIdyN4cuda3std3__44plusIdEEE10Policy1000EN6thrust24THRUST_300001_SM_1000_NS6detail15normal_iteratorINSD_10device_ptrIdEEEEPdyS9_ddNS7_10__identityEEEvT0_T1_T2_T3_T4_T6_E12temp_storage+24];
	add.f64 	%fd297, %fd347, %fd296;
	ld.shared.f64 	%fd298, [_ZZN3cub18CUB_300001_SM_10006detail6reduce28DeviceReduceSingleTileKernelINS2_10policy_hubIdyN4cuda3std3__44plusIdEEE10Policy1000EN6thrust24THRUST_300001_SM_1000_NS6detail15normal_iteratorINSD_10device_ptrIdEEEEPdyS9_ddNS7_10__identityEEEvT0_T1_T2_T3_T4_T6_E12temp_storage+32];
	add.f64 	%fd299, %fd297, %fd298;
	ld.shared.f64 	%fd300, [_ZZN3cub18CUB_300001_SM_10006detail6reduce28DeviceReduceSingleTileKernelINS2_10policy_hubIdyN4cuda3std3__44plusIdEEE10Policy1000EN6thrust24THRUST_300001_SM_1000_NS6detail15normal_iteratorINSD_10device_ptrIdEEEEPdyS9_ddNS7_10__identityEEEvT0_T1_T2_T3_T4_T6_E12temp_storage+40];
	add.f64 	%fd301, %fd299, %fd300;
	ld.shared.f64 	%fd302, [_ZZN3cub18CUB_300001_SM_10006detail6reduce28DeviceReduceSingleTileKernelINS2_10policy_hubIdyN4cuda3std3__44plusIdEEE10Policy1000EN6thrust24THRUST_300001_SM_1000_NS6detail15normal_iteratorINSD_10device_ptrIdEEEEPdyS9_ddNS7_10__identityEEEvT0_T1_T2_T3_T4_T6_E12temp_storage+48];
	add.f64 	%fd303, %fd301, %fd302;
	ld.shared.f64 	%fd304, [_ZZN3cub18CUB_300001_SM_10006detail6reduce28DeviceReduceSingleTileKernelINS2_10policy_hubIdyN4cuda3std3__44plusIdEEE10Policy1000EN6thrust24THRUST_300001_SM_1000_NS6detail15normal_iteratorINSD_10device_ptrIdEEEEPdyS9_ddNS7_10__identityEEEvT0_T1_T2_T3_T4_T6_E12temp_storage+56];
	add.f64 	%fd305, %fd303, %fd304;
	ld.shared.f64 	%fd306, [_ZZN3cub18CUB_300001_SM_10006detail6reduce28DeviceReduceSingleTileKernelINS2_10policy_hubIdyN4cuda3std3__44plusIdEEE10Policy1000EN6thrust24THRUST_300001_SM_1000_NS6detail15normal_iteratorINSD_10device_ptrIdEEEEPdyS9_ddNS7_10__identityEEEvT0_T1_T2_T3_T4_T6_E12temp_storage+64];
	add.f64 	%fd307, %fd305, %fd306;
	ld.shared.f64 	%fd308, [_ZZN3cub18CUB_300001_SM_10006detail6reduce28DeviceReduceSingleTileKernelINS2_10policy_hubIdyN4cuda3std3__44plusIdEEE10Policy1000EN6thrust24THRUST_300001_SM_1000_NS6detail15normal_iteratorINSD_10device_ptrIdEEEEPdyS9_ddNS7_10__identityEEEvT0_T1_T2_T3_T4_T6_E12temp_storage+72];
	add.f64 	%fd309, %fd307, %fd308;
	ld.shared.f64 	%fd310, [_ZZN3cub18CUB_300001_SM_10006detail6reduce28DeviceReduceSingleTileKernelINS2_10policy_hubIdyN4cuda3std3__44plusIdEEE10Policy1000EN6thrust24THRUST_300001_SM_1000_NS6detail15normal_iteratorINSD_10device_ptrIdEEEEPdyS9_ddNS7_10__identityEEEvT0_T1_T2_T3_T4_T6_E12temp_storage+80];
	add.f64 	%fd311, %fd309, %fd310;
	ld.shared.f64 	%fd312, [_ZZN3cub18CUB_300001_SM_10006detail6reduce28DeviceReduceSingleTileKernelINS2_10policy_hubIdyN4cuda3std3__44plusIdEEE10Policy1000EN6thrust24THRUST_300001_SM_1000_NS6detail15normal_iteratorINSD_10device_ptrIdEEEEPdyS9_ddNS7_10__identityEEEvT0_T1_T2_T3_T4_T6_E12temp_storage+88];
	add.f64 	%fd313, %fd311, %fd312;
	ld.shared.f64 	%fd314, [_ZZN3cub18CUB_300001_SM_10006detail6reduce28DeviceReduceSingleTileKernelINS2_10policy_hubIdyN4cuda3std3__44plusIdEEE10Policy1000EN6thrust24THRUST_300001_SM_1000_NS6detail15normal_iteratorINSD_10device_ptrIdEEEEPdyS9_ddNS7_10__identityEEEvT0_T1_T2_T3_T4_T6_E12temp_storage+96];
	add.f64 	%fd315, %fd313, %fd314;
	ld.shared.f64 	%fd316, [_ZZN3cub18CUB_300001_SM_10006detail6reduce28DeviceReduceSingleTileKernelINS2_10policy_hubIdyN4cuda3std3__44plusIdEEE10Policy1000EN6thrust24THRUST_300001_SM_1000_NS6detail15normal_iteratorINSD_10device_ptrIdEEEEPdyS9_ddNS7_10__identityEEEvT0_T1_T2_T3_T4_T6_E12temp_storage+104];
	add.f64 	%fd317, %fd315, %fd316;
	ld.shared.f64 	%fd318, [_ZZN3cub18CUB_300001_SM_10006detail6reduce28DeviceReduceSingleTileKernelINS2_10policy_hubIdyN4cuda3std3__44plusIdEEE10Policy1000EN6thrust24THRUST_300001_SM_1000_NS6detail15normal_iteratorINSD_10device_ptrIdEEEEPdyS9_ddNS7_10__identityEEEvT0_T1_T2_T3_T4_T6_E12temp_storage+112];
	add.f64 	%fd319, %fd317, %fd318;
	ld.shared.f64 	%fd320, [_ZZN3cub18CUB_300001_SM_10006detail6reduce28DeviceReduceSingleTileKernelINS2_10policy_hubIdyN4cuda3std3__44plusIdEEE10Policy1000EN6thrust24THRUST_300001_SM_1000_NS6detail15normal_iteratorINSD_10device_ptrIdEEEEPdyS9_ddNS7_10__identityEEEvT0_T1_T2_T3_T4_T6_E12temp_storage+120];
	add.f64 	%fd321, %fd319, %fd320;
	ld.shared.f64 	%fd322, [_ZZN3cub18CUB_300001_SM_10006detail6reduce28DeviceReduceSingleTileKernelINS2_10policy_hubIdyN4cuda3std3__44plusIdEEE10Policy1000EN6thrust24THRUST_300001_SM_1000_NS6detail15normal_iteratorINSD_10device_ptrIdEEEEPdyS9_ddNS7_10__identityEEEvT0_T1_T2_T3_T4_T6_E12temp_storage+128];
	add.f64 	%fd323, %fd321, %fd322;
	ld.shared.f64 	%fd324, [_ZZN3cub18CUB_300001_SM_10006detail6reduce28DeviceReduceSingleTileKernelINS2_10policy_hubIdyN4cuda3std3__44plusIdEEE10Policy1000EN6thrust24THRUST_300001_SM_1000_NS6detail15normal_iteratorINSD_10device_ptrIdEEEEPdyS9_ddNS7_10__identityEEEvT0_T1_T2_T3_T4_T6_E12temp_storage+136];
	add.f64 	%fd347, %fd323, %fd324;
	bra.uni 	$L__BB17_49;
$L__BB17_24:
	// begin inline asm
	mov.u32 %r112, %laneid;
	// end inline asm
	and.b32  	%r163, %r2, 992;
	add.s32 	%r164, %r163, 32;
	setp.gt.u32 	%p35, %r164, %r1;
	not.b32 	%r165, %r163;
	add.s32 	%r166, %r1, %r165;
	selp.b32 	%r161, %r166, 31, %p35;
	mov.b64 	%rd61, %fd335;
	mov.b64 	{%r114, %r119}, %rd61;
	mov.b32 	%r120, 1;
	mov.b32 	%r162, -1;
	// begin inline asm
	shfl.sync.down.b32 %r113, %r114, %r120, %r161, %r162;
	// end inline asm
	// begin inline asm
	shfl.sync.down.b32 %r118, %r119, %r120, %r161, %r162;
	// end inline asm
	mov.b64 	%rd62, {%r113, %r118};
	mov.b64 	%fd225, %rd62;
	setp.lt.s32 	%p36, %r112, %r161;
	add.f64 	%fd226, %fd335, %fd225;
	selp.f64 	%fd227, %fd226, %fd335, %p36;
	mov.b64 	%rd63, %fd227;
	mov.b64 	{%r124, %r129}, %rd63;
	mov.b32 	%r130, 2;
	// begin inline asm
	shfl.sync.down.b32 %r123, %r124, %r130, %r161, %r162;
	// end inline asm
	// begin inline asm
	shfl.sync.down.b32 %r128, %r129, %r130, %r161, %r162;
	// end inline asm
	mov.b64 	%rd64, {%r123, %r128};
	mov.b64 	%fd228, %rd64;
	add.s32 	%r167, %r112, 2;
	setp.gt.s32 	%p37, %r167, %r161;
	add.f64 	%fd229, %fd227, %fd228;
	selp.f64 	%fd230, %fd227, %fd229, %p37;
	mov.b64 	%rd65, %fd230;
	mov.b64 	{%r134, %r139}, %rd65;
	mov.b32 	%r140, 4;
	// begin inline asm
	shfl.sync.down.b32 %r133, %r134, %r140, %r161, %r162;
	// end inline asm
	// begin inline asm
	shfl.sync.down.b32 %r138, %r139, %r140, %r161, %r162;
	// end inline asm
	mov.b64 	%rd66, {%r133, %r138};
	mov.b64 	%fd231, %rd66;
	add.s32 	%r168, %r112, 4;
	setp.gt.s32 	%p38, %r168, %r161;
	add.f64 	%fd232, %fd230, %fd231;
	selp.f64 	%fd233, %fd230, %fd232, %p38;
	mov.b64 	%rd67, %fd233;
	mov.b64 	{%r144, %r149}, %rd67;
	mov.b32 	%r150, 8;
	// begin inline asm
	shfl.sync.down.b32 %r143, %r144, %r150, %r161, %r162;
	// end inline asm
	// begin inline asm
	shfl.sync.down.b32 %r148, %r149, %r150, %r161, %r162;
	// end inline asm
	mov.b64 	%rd68, {%r143, %r148};
	mov.b64 	%fd234, %rd68;
	add.s32 	%r169, %r112, 8;
	setp.gt.s32 	%p39, %r169, %r161;
	add.f64 	%fd235, %fd233, %fd234;
	selp.f64 	%fd236, %fd233, %fd235, %p39;
	mov.b64 	%rd69, %fd236;
	mov.b64 	{%r154, %r159}, %rd69;
	mov.b32 	%r160, 16;
	// begin inline asm
	shfl.sync.down.b32 %r153, %r154, %r160, %r161, %r162;
	// end inline asm
	// begin inline asm
	shfl.sync.down.b32 %r158, %r159, %r160, %r161, %r162;
	// end inline asm
	mov.b64 	%rd70, {%r153, %r158};
	mov.b64 	%fd237, %rd70;
	add.s32 	%r170, %r112, 16;
	setp.gt.s32 	%p40, %r170, %r161;
	add.f64 	%fd238, %fd236, %fd237;
	selp.f64 	%fd347, %fd236, %fd238, %p40;
	setp.ne.s32 	%p41, %r112, 0;
	@%p41 bra 	$L__BB17_26;
	shr.u32 	%r171, %r2, 2;
	and.b32  	%r172, %r171, 248;
	mov.u32 	%r173, _ZZN3cub18CUB_300001_SM_10006detail6reduce28DeviceReduceSingleTileKernelINS2_10policy_hubIdyN4cuda3std3__44plusIdEEE10Policy1000EN6thrust24THRUST_300001_SM_1000_NS6detail15normal_iteratorINSD_10device_ptrIdEEEEPdyS9_ddNS7_10__identityEEEvT0_T1_T2_T3_T4_T6_E12temp_storage;
	add.s32 	%r174, %r173, %r172;
	st.shared.f64 	[%r174+16], %fd347;
$L__BB17_26:
	bar.sync 	0;
	setp.ne.s32 	%p42, %r2, 0;
	@%p42 bra 	$L__BB17_49;
	setp.gt.u64 	%p43, %rd19, 32;
	ld.shared.f64 	%fd239, [_ZZN3cub18CUB_300001_SM_10006detail6reduce28DeviceReduceSingleTileKernelINS2_10policy_hubIdyN4cuda3std3__44plusIdEEE10Policy1000EN6thrust24THRUST_300001_SM_1000_NS6detail15normal_iteratorINSD_10device_ptrIdEEEEPdyS9_ddNS7_10__identityEEEvT0_T1_T2_T3_T4_T6_E12temp_storage+24];
	add.f64 	%fd240, %fd347, %fd239;
	selp.f64 	%fd241, %fd240, %fd347, %p43;
	setp.gt.u64 	%p44, %rd19, 64;
	ld.shared.f64 	%fd242, [_ZZN3cub18CUB_300001_SM_10006detail6reduce28DeviceReduceSingleTileKernelINS2_10policy_hubIdyN4cuda3std3__44plusIdEEE10Policy1000EN6thrust24THRUST_300001_SM_1000_NS6detail15normal_iteratorINSD_10device_ptrIdEEEEPdyS9_ddNS7_10__identityEEEvT0_T1_T2_T3_T4_T6_E12temp_storage+32];
	add.f64 	%fd243, %fd242, %fd241;
	selp.f64 	%fd244, %fd243, %fd241, %p44;
	setp.gt.u64 	%p45, %rd19, 96;
	ld.shared.f64 	%fd245, [_ZZN3cub18CUB_300001_SM_10006detail6reduce28DeviceReduceSingleTileKernelINS2_10policy_hubIdyN4cuda3std3__44plusIdEEE10Policy1000EN6thrust24THRUST_300001_SM_1000_NS6detail15normal_iteratorINSD_10device_ptrIdEEEEPdyS9_ddNS7_10__identityEEEvT0_T1_T2_T3_T4_T6_E12temp_storage+40];
	add.f64 	%fd246, %fd245, %fd244;
	selp.f64 	%fd247, %fd246, %fd244, %p45;
	setp.gt.u64 	%p46, %rd19, 128;
	ld.shared.f64 	%fd248, [_ZZN3cub18CUB_300001_SM_10006detail6reduce28DeviceReduceSingleTileKernelINS2_10policy_hubIdyN4cuda3std3__44plusIdEEE10Policy1000EN6thrust24THRUST_300001_SM_1000_NS6detail15normal_iteratorINSD_10device_ptrIdEEEEPdyS9_ddNS7_10__identityEEEvT0_T1_T2_T3_T4_T6_E12temp_storage+48];
	add.f64 	%fd249, %fd248, %fd247;
	selp.f64 	%fd250, %fd249, %fd247, %p46;
	setp.gt.u64 	%p47, %rd19, 160;
	ld.shared.f64 	%fd251, [_ZZN3cub18CUB_300001_SM_10006detail6reduce28DeviceReduceSingleTileKernelINS2_10policy_hubIdyN4cuda3std3__44plusIdEEE10Policy1000EN6thrust24THRUST_300001_SM_1000_NS6detail15normal_iteratorINSD_10device_ptrIdEEEEPdyS9_ddNS7_10__identityEEEvT0_T1_T2_T3_T4_T6_E12temp_storage+56];
	add.f64 	%fd252, %fd251, %fd250;
	selp.f64 	%fd253, %fd252, %fd250, %p47;
	setp.gt.u64 	%p48, %rd19, 192;
	ld.shared.f64 	%fd254, [_ZZN3cub18CUB_300001_SM_10006detail6reduce28DeviceReduceSingleTileKernelINS2_10policy_hubIdyN4cuda3std3__44plusIdEEE10Policy1000EN6thrust24THRUST_300001_SM_1000_NS6detail15normal_iteratorINSD_10device_ptrIdEEEEPdyS9_ddNS7_10__identityEEEvT0_T1_T2_T3_T4_T6_E12temp_storage+64];
	add.f64 	%fd255, %fd254, %fd253;
	selp.f64 	%fd256, %fd255, %fd253, %p48;
	setp.gt.u64 	%p49, %rd19, 224;
	ld.shared.f64 	%fd257, [_ZZN3cub18CUB_300001_SM_10006detail6reduce28DeviceReduceSingleTileKernelINS2_10policy_hubIdyN4cuda3std3__44plusIdEEE10Policy1000EN6thrust24THRUST_300001_SM_1000_NS6detail15normal_iteratorINSD_10device_ptrIdEEEEPdyS9_ddNS7_10__identityEEEvT0_T1_T2_T3_T4_T6_E12temp_storage+72];
	add.f64 	%fd258, %fd257, %fd256;
	selp.f64 	%fd259, %fd258, %fd256, %p49;
	setp.gt.u64 	%p50, %rd19, 256;
	ld.shared.f64 	%fd260, [_ZZN3cub18CUB_300001_SM_10006detail6reduce28DeviceReduceSingleTileKernelINS2_10policy_hubIdyN4cuda3std3__44plusIdEEE10Policy1000EN6thrust24THRUST_300001_SM_1000_NS6detail15normal_iteratorINSD_10device_ptrIdEEEEPdyS9_ddNS7_10__identityEEEvT0_T1_T2_T3_T4_T6_E12temp_storage+80];
	add.f64 	%fd261, %fd260, %fd259;
	selp.f64 	%fd262, %fd261, %fd259, %p50;
	setp.gt.u64 	%p51, %rd19, 288;
	ld.shared.f64 	%fd263, [_ZZN3cub18CUB_300001_SM_10006detail6reduce28DeviceReduceSingleTileKernelINS2_10policy_hubIdyN4cuda3std3__44plusIdEEE10Policy1000EN6thrust24THRUST_300001_SM_1000_NS6detail15normal_iteratorINSD_10device_ptrIdEEEEPdyS9_ddNS7_10__identityEEEvT0_T1_T2_T3_T4_T6_E12temp_storage+88];
	add.f64 	%fd264, %fd263, %fd262;
	selp.f64 	%fd265, %fd264, %fd262, %p51;
	setp.gt.u64 	%p52, %rd19, 320;
	ld.shared.f64 	%fd266, [_ZZN3cub18CUB_300001_SM_10006detail6reduce28DeviceReduceSingleTileKernelINS2_10policy_hubIdyN4cuda3std3__44plusIdEEE10Policy1000EN6thrust24THRUST_300001_SM_1000_NS6detail15normal_iteratorINSD_10device_ptrIdEEEEPdyS9_ddNS7_10__identityEEEvT0_T1_T2_T3_T4_T6_E12temp_storage+96];
	add.f64 	%fd267, %fd266, %fd265;
	selp.f64 	%fd268, %fd267, %fd265, %p52;
	setp.gt.u64 	%p53, %rd19, 352;
	ld.shared.f64 	%fd269, [_ZZN3cub18CUB_300001_SM_10006detail6reduce28DeviceReduceSingleTileKernelINS2_10policy_hubIdyN4cuda3std3__44plusIdEEE10Policy1000EN6thrust24THRUST_300001_SM_1000_NS6detail15normal_iteratorINSD_10device_ptrIdEEEEPdyS9_ddNS7_10__identityEEEvT0_T1_T2_T3_T4_T6_E12temp_storage+104];
	add.f64 	%fd270, %fd269, %fd268;
	selp.f64 	%fd271, %fd270, %fd268, %p53;
	setp.gt.u64 	%p54, %rd19, 384;
	ld.shared.f64 	%fd272, [_ZZN3cub18CUB_300001_SM_10006detail6reduce28DeviceReduceSingleTileKernelINS2_10policy_hubIdyN4cuda3std3__44plusIdEEE10Policy1000EN6thrust24THRUST_300001_SM_1000_NS6detail15normal_iteratorINSD_10device_ptrIdEEEEPdyS9_ddNS7_10__identityEEEvT0_T1_T2_T3_T4_T6_E12temp_storage+112];
	add.f64 	%fd273, %fd272, %fd271;
	selp.f64 	%fd274, %fd273, %fd271, %p54;
	setp.gt.u64 	%p55, %rd19, 416;
	ld.shared.f64 	%fd275, [_ZZN3cub18CUB_300001_SM_10006detail6reduce28DeviceReduceSingleTileKernelINS2_10policy_hubIdyN4cuda3std3__44plusIdEEE10Policy1000EN6thrust24THRUST_300001_SM_1000_NS6detail15normal_iteratorINSD_10device_ptrIdEEEEPdyS9_ddNS7_10__identityEEEvT0_T1_T2_T3_T4_T6_E12temp_storage+120];
	add.f64 	%fd276, %fd275, %fd274;
	selp.f64 	%fd277, %fd276, %fd274, %p55;
	setp.gt.u64 	%p56, %rd19, 448;
	ld.shared.f64 	%fd278, [_ZZN3cub18CUB_300001_SM_10006detail6reduce28DeviceReduceSingleTileKernelINS2_10policy_hubIdyN4cuda3std3__44plusIdEEE10Policy1000EN6thrust24THRUST_300001_SM_1000_NS6detail15normal_iteratorINSD_10device_ptrIdEEEEPdyS9_ddNS7_10__identityEEEvT0_T1_T2_T3_T4_T6_E12temp_storage+128];
	add.f64 	%fd279, %fd278, %fd277;
	selp.f64 	%fd280, %fd279, %fd277, %p56;
	setp.gt.u64 	%p57, %rd19, 480;
	ld.shared.f64 	%fd281, [_ZZN3cub18CUB_300001_SM_10006detail6reduce28DeviceReduceSingleTileKernelINS2_10policy_hubIdyN4cuda3std3__44plusIdEEE10Policy1000EN6thrust24THRUST_300001_SM_1000_NS6detail15normal_iteratorINSD_10device_ptrIdEEEEPdyS9_ddNS7_10__identityEEEvT0_T1_T2_T3_T4_T6_E12temp_storage+136];
	add.f64 	%fd282, %fd281, %fd280;
	selp.f64 	%fd347, %fd282, %fd280, %p57;
	bra.uni 	$L__BB17_49;
$L__BB17_28:
	mov.u32 	%r24, %tid.x;
	cvt.u64.u32 	%rd6, %r24;
	mul.wide.u32 	%rd22, %r24, 8;
	add.s64 	%rd7, %rd2, %rd22;
	ld.global.f64 	%fd43, [%rd7];
	ld.global.f64 	%fd44, [%rd7+4096];
	ld.global.f64 	%fd45, [%rd7+8192];
	ld.global.f64 	%fd46, [%rd7+12288];
	ld.global.f64 	%fd47, [%rd7+16384];
	ld.global.f64 	%fd48, [%rd7+20480];
	ld.global.f64 	%fd49, [%rd7+24576];
	add.f64 	%fd50, %fd43, %fd44;
	add.f64 	%fd51, %fd50, %fd45;
	add.f64 	%fd52, %fd51, %fd46;
	add.f64 	%fd53, %fd52, %fd47;
	add.f64 	%fd54, %fd53, %fd48;
	add.f64 	%fd346, %fd54, %fd49;
	add.s64 	%rd8, %rd19, -3584;
	setp.lt.u64 	%p3, %rd8, 3584;
	mov.b64 	%rd83, 3584;
	@%p3 bra 	$L__BB17_32;
	mov.b64 	%rd83, 3584;
$L__BB17_30:
	shl.b64 	%rd24, %rd83, 3;
	add.s64 	%rd25, %rd7, %rd24;
	ld.global.f64 	%fd55, [%rd25];
	ld.global.f64 	%fd56, [%rd25+4096];
	ld.global.f64 	%fd57, [%rd25+8192];
	ld.global.f64 	%fd58, [%rd25+12288];
	ld.global.f64 	%fd59, [%rd25+16384];
	ld.global.f64 	%fd60, [%rd25+20480];
	ld.global.f64 	%fd61, [%rd25+24576];
	add.f64 	%fd62, %fd346, %fd55;
	add.f64 	%fd63, %fd62, %fd56;
	add.f64 	%fd64, %fd63, %fd57;
	add.f64 	%fd65, %fd64, %fd58;
	add.f64 	%fd66, %fd65, %fd59;
	add.f64 	%fd67, %fd66, %fd60;
	add.f64 	%fd346, %fd67, %fd61;
	sub.s64 	%rd26, %rd19, %rd83;
	setp.lt.u64 	%p4, %rd26, 3584;
	@%p4 bra 	$L__BB17_45;
	add.s64 	%rd83, %rd83, 3584;
	setp.le.u64 	%p5, %rd83, %rd8;
	@%p5 bra 	$L__BB17_30;
$L__BB17_32:
	setp.le.u64 	%p6, %rd19, %rd83;
	cvt.u32.u64 	%r42, %rd83;
	cvt.u32.u64 	%r43, %rd19;
	sub.s32 	%r44, %r43, %r42;
	setp.ge.s32 	%p7, %r24, %r44;
	or.pred  	%p8, %p6, %p7;
	@%p8 bra 	$L__BB17_45;
	not.b32 	%r47, %r24;
	add.s32 	%r48, %r47, %r43;
	sub.s32 	%r50, %r48, %r42;
	shr.u32 	%r51, %r50, 9;
	add.s32 	%r25, %r51, 1;
	and.b32  	%r26, %r25, 15;
	setp.lt.u32 	%p9, %r50, 7680;
	mov.u32 	%r242, %r24;
	@%p9 bra 	$L__BB17_36;
	and.b32  	%r52, %r25, 16777200;
	neg.s32 	%r240, %r52;
	add.s64 	%rd27, %rd83, %rd6;
	shl.b64 	%rd28, %rd27, 3;
	add.s64 	%rd29, %rd28, %rd2;
	add.s64 	%rd84, %rd29, 32768;
	mov.u32 	%r242, %r24;
$L__BB17_35:
	.pragma "nounroll";
	ld.global.f64 	%fd69, [%rd84+-32768];
	add.f64 	%fd70, %fd346, %fd69;
	ld.global.f64 	%fd71, [%rd84+-28672];
	add.f64 	%fd72, %fd70, %fd71;
	ld.global.f64 	%fd73, [%rd84+-24576];
	add.f64 	%fd74, %fd72, %fd73;
	ld.global.f64 	%fd75, [%rd84+-20480];
	add.f64 	%fd76, %fd74, %fd75;
	ld.global.f64 	%fd77, [%rd84+-16384];
	add.f64 	%fd78, %fd76, %fd77;
	ld.global.f64 	%fd79, [%rd84+-12288];
	add.f64 	%fd80, %fd78, %fd79;
	ld.global.f64 	%fd81, [%rd84+-8192];
	add.f64 	%fd82, %fd80, %fd81;
	ld.global.f64 	%fd83, [%rd84+-4096];
	add.f64 	%fd84, %fd82, %fd83;
	ld.global.f64 	%fd85, [%rd84];
	add.f64 	%fd86, %fd84, %fd85;
	ld.global.f64 	%fd87, [%rd84+4096];
	add.f64 	%fd88, %fd86, %fd87;
	ld.global.f64 	%fd89, [%rd84+8192];
	add.f64 	%fd90, %fd88, %fd89;
	ld.global.f64 	%fd91, [%rd84+12288];
	add.f64 	%fd92, %fd90, %fd91;
	ld.global.f64 	%fd93, [%rd84+16384];
	add.f64 	%fd94, %fd92, %fd93;
	ld.global.f64 	%fd95, [%rd84+20480];
	add.f64 	%fd96, %fd94, %fd95;
	ld.global.f64 	%fd97, [%rd84+24576];
	add.f64 	%fd98, %fd96, %fd97;
	ld.global.f64 	%fd99, [%rd84+28672];
	add.f64 	%fd346, %fd98, %fd99;
	add.s32 	%r242, %r242, 8192;
	add.s32 	%r240, %r240, 16;
	add.s64 	%rd84, %rd84, 65536;
	setp.ne.s32 	%p10, %r240, 0;
	@%p10 bra 	$L__BB17_35;
$L__BB17_36:
	setp.eq.s32 	%p11, %r26, 0;
	@%p11 bra 	$L__BB17_45;
	and.b32  	%r33, %r25, 7;
	setp.lt.u32 	%p12, %r26, 8;
	@%p12 bra 	$L__BB17_39;
	cvt.u64.u32 	%rd30, %r242;
	add.s64 	%rd31, %rd83, %rd30;
	shl.b64 	%rd32, %rd31, 3;
	add.s64 	%rd33, %rd2, %rd32;
	ld.global.f64 	%fd101, [%rd33];
	add.f64 	%fd102, %fd346, %fd101;
	ld.global.f64 	%fd103, [%rd33+4096];
	add.f64 	%fd104, %fd102, %fd103;
	ld.global.f64 	%fd105, [%rd33+8192];
	add.f64 	%fd106, %fd104, %fd105;
	ld.global.f64 	%fd107, [%rd33+12288];
	add.f64 	%fd108, %fd106, %fd107;
	ld.global.f64 	%fd109, [%rd33+16384];
	add.f64 	%fd110, %fd108, %fd109;
	ld.global.f64 	%fd111, [%rd33+20480];
	add.f64 	%fd112, %fd110, %fd111;
	ld.global.f64 	%fd113, [%rd33+24576];
	add.f64 	%fd114, %fd112, %fd113;
	ld.global.f64 	%fd115, [%rd33+28672];
	add.f64 	%fd346, %fd114, %fd115;
	add.s32 	%r242, %r242, 4096;
$L__BB17_39:
	setp.eq.s32 	%p13, %r33, 0;
	@%p13 bra 	$L__BB17_45;
	and.b32  	%r36, %r25, 3;
	setp.lt.u32 	%p14, %r33, 4;
	@%p14 bra 	$L__BB17_42;
	cvt.u64.u32 	%rd34, %r242;
	add.s64 	%rd35, %rd83, %rd34;
	shl.b64 	%rd36, %rd35, 3;
	add.s64 	%rd37, %rd2, %rd36;
	ld.global.f64 	%fd117, [%rd37];
	add.f64 	%fd118, %fd346, %fd117;
	ld.global.f64 	%fd119, [%rd37+4096];
	add.f64 	%fd120, %fd118, %fd119;
	ld.global.f64 	%fd121, [%rd37+8192];
	add.f64 	%fd122, %fd120, %fd121;
	ld.global.f64 	%fd123, [%rd37+12288];
	add.f64 	%fd346, %fd122, %fd123;
	add.s32 	%r242, %r242, 2048;
$L__BB17_42:
	setp.eq.s32 	%p15, %r36, 0;
	@%p15 bra 	$L__BB17_45;
	cvt.u64.u32 	%rd38, %r242;
	add.s64 	%rd39, %rd83, %rd38;
	shl.b64 	%rd40, %rd39, 3;
	add.s64 	%rd85, %rd2, %rd40;
	neg.s32 	%r245, %r36;
$L__BB17_44:
	.pragma "nounroll";
	ld.global.f64 	%fd124, [%rd85];
	add.f64 	%fd346, %fd346, %fd124;
	add.s64 	%rd85, %rd85, 4096;
	add.s32 	%r245, %r245, 1;
	setp.ne.s32 	%p16, %r245, 0;
	@%p16 bra 	$L__BB17_44;
$L__BB17_45:
	// begin inline asm
	mov.u32 %r53, %laneid;
	// end inline asm
	mov.b64 	%rd41, %fd346;
	mov.b64 	{%r55, %r60}, %rd41;
	mov.b32 	%r61, 1;
	mov.b32 	%r102, 31;
	mov.b32 	%r103, -1;
	// begin inline asm
	shfl.sync.down.b32 %r54, %r55, %r61, %r102, %r103;
	// end inline asm
	// begin inline asm
	shfl.sync.down.b32 %r59, %r60, %r61, %r102, %r103;
	// end inline asm
	mov.b64 	%rd42, {%r54, %r59};
	mov.b64 	%fd125, %rd42;
	setp.gt.s32 	%p17, %r53, 30;
	add.f64 	%fd126, %fd346, %fd125;
	selp.f64 	%fd127, %fd346, %fd126, %p17;
	mov.b64 	%rd43, %fd127;
	mov.b64 	{%r65, %r70}, %rd43;
	mov.b32 	%r71, 2;
	// begin inline asm
	shfl.sync.down.b32 %r64, %r65, %r71, %r102, %r103;
	// end inline asm
	// begin inline asm
	shfl.sync.down.b32 %r69, %r70, %r71, %r102, %r103;
	// end inline asm
	mov.b64 	%rd44, {%r64, %r69};
	mov.b64 	%fd128, %rd44;
	setp.gt.s32 	%p18, %r53, 29;
	add.f64 	%fd129, %fd127, %fd128;
	selp.f64 	%fd130, %fd127, %fd129, %p18;
	mov.b64 	%rd45, %fd130;
	mov.b64 	{%r75, %r80}, %rd45;
	mov.b32 	%r81, 4;
	// begin inline asm
	shfl.sync.down.b32 %r74, %r75, %r81, %r102, %r103;
	// end inline asm
	// begin inline asm
	shfl.sync.down.b32 %r79, %r80, %r81, %r102, %r103;
	// end inline asm
	mov.b64 	%rd46, {%r74, %r79};
	mov.b64 	%fd131, %rd46;
	setp.gt.s32 	%p19, %r53, 27;
	add.f64 	%fd132, %fd130, %fd131;
	selp.f64 	%fd133, %fd130, %fd132, %p19;
	mov.b64 	%rd47, %fd133;
	mov.b64 	{%r85, %r90}, %rd47;
	mov.b32 	%r91, 8;
	// begin inline asm
	shfl.sync.down.b32 %r84, %r85, %r91, %r102, %r103;
	// end inline asm
	// begin inline asm
	shfl.sync.down.b32 %r89, %r90, %r91, %r102, %r103;
	// end inline asm
	mov.b64 	%rd48, {%r84, %r89};
	mov.b64 	%fd134, %rd48;
	setp.gt.s32 	%p20, %r53, 23;
	add.f64 	%fd135, %fd133, %fd134;
	selp.f64 	%fd136, %fd133, %fd135, %p20;
	mov.b64 	%rd49, %fd136;
	mov.b64 	{%r95, %r100}, %rd49;
	mov.b32 	%r101, 16;
	// begin inline asm
	shfl.sync.down.b32 %r94, %r95, %r101, %r102, %r103;
	// end inline asm
	// begin inline asm
	shfl.sync.down.b32 %r99, %r100, %r101, %r102, %r103;
	// end inline asm
	mov.b64 	%rd50, {%r94, %r99};
	mov.b64 	%fd137, %rd50;
	setp.gt.s32 	%p21, %r53, 15;
	add.f64 	%fd38, %fd136, %fd137;
	selp.f64 	%fd347, %fd136, %fd38, %p21;
	setp.ne.s32 	%p22, %r53, 0;
	@%p22 bra 	$L__BB17_47;
	shr.u32 	%r104, %r24, 2;
	and.b32  	%r105, %r104, 248;
	mov.u32 	%r106, _ZZN3cub18CUB_300001_SM_10006detail6reduce28DeviceReduceSingleTileKernelINS2_10policy_hubIdyN4cuda3std3__44plusIdEEE10Policy1000EN6thrust24THRUST_300001_SM_1000_NS6detail15normal_iteratorINSD_10device_ptrIdEEEEPdyS9_ddNS7_10__identityEEEvT0_T1_T2_T3_T4_T6_E12temp_storage;
	add.s32 	%r107, %r106, %r105;
	st.shared.f64 	[%r107+16], %fd38;
$L__BB17_47:
	bar.sync 	0;
	setp.ne.s32 	%p23, %r24, 0;
	@%p23 bra 	$L__BB17_49;
	ld.shared.f64 	%fd138, [_ZZN3cub18CUB_300001_SM_10006detail6reduce28DeviceReduceSingleTileKernelINS2_10policy_hubIdyN4cuda3std3__44plusIdEEE10Policy1000EN6thrust24THRUST_300001_SM_1000_NS6detail15normal_iteratorINSD_10device_ptrIdEEEEPdyS9_ddNS7_10__identityEEEvT0_T1_T2_T3_T4_T6_E12temp_storage+24];
	add.f64 	%fd139, %fd347, %fd138;
	ld.shared.f64 	%fd140, [_ZZN3cub18CUB_300001_SM_10006detail6reduce28DeviceReduceSingleTileKernelINS2_10policy_hubIdyN4cuda3std3__44plusIdEEE10Policy1000EN6thrust24THRUST_300001_SM_1000_NS6detail15normal_iteratorINSD_10device_ptrIdEEEEPdyS9_ddNS7_10__identityEEEvT0_T1_T2_T3_T4_T6_E12temp_storage+32];
	add.f64 	%fd141, %fd139, %fd140;
	ld.shared.f64 	%fd142, [_ZZN3cub18CUB_300001_SM_10006detail6reduce28DeviceReduceSingleTileKernelINS2_10policy_hubIdyN4cuda3std3__44plusIdEEE10Policy1000EN6thrust24THRUST_300001_SM_1000_NS6detail15normal_iteratorINSD_10device_ptrIdEEEEPdyS9_ddNS7_10__identityEEEvT0_T1_T2_T3_T4_T6_E12temp_storage+40];
	add.f64 	%fd143, %fd141, %fd142;
	ld.shared.f64 	%fd144, [_ZZN3cub18CUB_300001_SM_10006detail6reduce28DeviceReduceSingleTileKernelINS2_10policy_hubIdyN4cuda3std3__44plusIdEEE10Policy1000EN6thrust24THRUST_300001_SM_1000_NS6detail15normal_iteratorINSD_10device_ptrIdEEEEPdyS9_ddNS7_10__identityEEEvT0_T1_T2_T3_T4_T6_E12temp_storage+48];
	add.f64 	%fd145, %fd143, %fd144;
	ld.shared.f64 	%fd146, [_ZZN3cub18CUB_300001_SM_10006detail6reduce28DeviceReduceSingleTileKernelINS2_10policy_hubIdyN4cuda3std3__44plusIdEEE10Policy1000EN6thrust24THRUST_300001_SM_1000_NS6detail15normal_iteratorINSD_10device_ptrIdEEEEPdyS9_ddNS7_10__identityEEEvT0_T1_T2_T3_T4_T6_E12temp_storage+56];
	add.f64 	%fd147, %fd145, %fd146;
	ld.shared.f64 	%fd148, [_ZZN3cub18CUB_300001_SM_10006detail6reduce28DeviceReduceSingleTileKernelINS2_10policy_hubIdyN4cuda3std3__44plusIdEEE10Policy1000EN6thrust24THRUST_300001_SM_1000_NS6detail15normal_iteratorINSD_10device_ptrIdEEEEPdyS9_ddNS7_10__identityEEEvT0_T1_T2_T3_T4_T6_E12temp_storage+64];
	add.f64 	%fd149, %fd147, %fd148;
	ld.shared.f64 	%fd150, [_ZZN3cub18CUB_300001_SM_10006detail6reduce28DeviceReduceSingleTileKernelINS2_10policy_hubIdyN4cuda3std3__44plusIdEEE10Policy1000EN6thrust24THRUST_300001_SM_1000_NS6detail15normal_iteratorINSD_10device_ptrIdEEEEPdyS9_ddNS7_10__identityEEEvT0_T1_T2_T3_T4_T6_E12temp_storage+72];
	add.f64 	%fd151, %fd149, %fd150;
	ld.shared.f64 	%fd152, [_ZZN3cub18CUB_300001_SM_10006detail6reduce28DeviceReduceSingleTileKernelINS2_10policy_hubIdyN4cuda3std3__44plusIdEEE10Policy1000EN6thrust24THRUST_300001_SM_1000_NS6detail15normal_iteratorINSD_10device_ptrIdEEEEPdyS9_ddNS7_10__identityEEEvT0_T1_T2_T3_T4_T6_E12temp_storage+80];
	add.f64 	%fd153, %fd151, %fd152;
	ld.shared.f64 	%fd154, [_ZZN3cub18CUB_300001_SM_10006detail6reduce28DeviceReduceSingleTileKernelINS2_10policy_hubIdyN4cuda3std3__44plusIdEEE10Policy1000EN6thrust24THRUST_300001_SM_1000_NS6detail15normal_iteratorINSD_10device_ptrIdEEEEPdyS9_ddNS7_10__identityEEEvT0_T1_T2_T3_T4_T6_E12temp_storage+88];
	add.f64 	%fd155, %fd153, %fd154;
	ld.shared.f64 	%fd156, [_ZZN3cub18CUB_300001_SM_10006detail6reduce28DeviceReduceSingleTileKernelINS2_10policy_hubIdyN4cuda3std3__44plusIdEEE10Policy1000EN6thrust24THRUST_300001_SM_1000_NS6detail15normal_iteratorINSD_10device_ptrIdEEEEPdyS9_ddNS7_10__identityEEEvT0_T1_T2_T3_T4_T6_E12temp_storage+96];
	add.f64 	%fd157, %fd155, %fd156;
	ld.shared.f64 	%fd158, [_ZZN3cub18CUB_300001_SM_10006detail6reduce28DeviceReduceSingleTileKernelINS2_10policy_hubIdyN4cuda3std3__44plusIdEEE10Policy1000EN6thrust24THRUST_300001_SM_1000_NS6detail15normal_iteratorINSD_10device_ptrIdEEEEPdyS9_ddNS7_10__identityEEEvT0_T1_T2_T3_T4_T6_E12temp_storage+104];
	add.f64 	%fd159, %fd157, %fd158;
	ld.shared.f64 	%fd160, [_ZZN3cub18CUB_300001_SM_10006detail6reduce28DeviceReduceSingleTileKernelINS2_10policy_hubIdyN4cuda3std3__44plusIdEEE10Policy1000EN6thrust24THRUST_300001_SM_1000_NS6detail15normal_iteratorINSD_10device_ptrIdEEEEPdyS9_ddNS7_10__identityEEEvT0_T1_T2_T3_T4_T6_E12temp_storage+112];
	add.f64 	%fd161, %fd159, %fd160;
	ld.shared.f64 	%fd162, [_ZZN3cub18CUB_300001_SM_10006detail6reduce28DeviceReduceSingleTileKernelINS2_10policy_hubIdyN4cuda3std3__44plusIdEEE10Policy1000EN6thrust24THRUST_300001_SM_1000_NS6detail15normal_iteratorINSD_10device_ptrIdEEEEPdyS9_ddNS7_10__identityEEEvT0_T1_T2_T3_T4_T6_E12temp_storage+120];
	add.f64 	%fd163, %fd161, %fd162;
	ld.shared.f64 	%fd164, [_ZZN3cub18CUB_300001_SM_10006detail6reduce28DeviceReduceSingleTileKernelINS2_10policy_hubIdyN4cuda3std3__44plusIdEEE10Policy1000EN6thrust24THRUST_300001_SM_1000_NS6detail15normal_iteratorINSD_10device_ptrIdEEEEPdyS9_ddNS7_10__identityEEEvT0_T1_T2_T3_T4_T6_E12temp_storage+128];
	add.f64 	%fd165, %fd163, %fd164;
	ld.shared.f64 	%fd166, [_ZZN3cub18CUB_300001_SM_10006detail6reduce28DeviceReduceSingleTileKernelINS2_10policy_hubIdyN4cuda3std3__44plusIdEEE10Policy1000EN6thrust24THRUST_300001_SM_1000_NS6detail15normal_iteratorINSD_10device_ptrIdEEEEPdyS9_ddNS7_10__identityEEEvT0_T1_T2_T3_T4_T6_E12temp_storage+136];
	add.f64 	%fd347, %fd165, %fd166;
$L__BB17_49:
	mov.u32 	%r230, %tid.x;
	setp.ne.s32 	%p65, %r230, 0;
	@%p65 bra 	$L__BB17_51;
	add.f64 	%fd325, %fd42, %fd347;
	st.global.f64 	[%rd1], %fd325;
$L__BB17_51:
	ret;

}
	// .globl	_ZN3cub18CUB_300001_SM_10006detail6reduce18DeviceReduceKernelINS2_10policy_hubIdyN4cuda3std3__44plusIdEEE10Policy1000EN6thrust24THRUST_300001_SM_1000_NS6detail15normal_iteratorINSD_10device_ptrIdEEEEyS9_dNS7_10__identityEEEvT0_PT3_T1_NS0_13GridEvenShareISN_EET2_T4_
.visible .entry _ZN3cub18CUB_300001_SM_10006detail6reduce18DeviceReduceKernelINS2_10policy_hubIdyN4cuda3std3__44plusIdEEE10Policy1000EN6thrust24THRUST_300001_SM_1000_NS6detail15normal_iteratorINSD_10device_ptrIdEEEEyS9_dNS7_10__identityEEEvT0_PT3_T1_NS0_13GridEvenShareISN_EET2_T4_(
	.param .align 8 .b8 _ZN3cub18CUB_300001_SM_10006detail6reduce18DeviceReduceKernelINS2_10policy_hubIdyN4cuda3std3__44plusIdEEE10Policy1000EN6thrust24THRUST_300001_SM_1000_NS6detail15normal_iteratorINSD_10device_ptrIdEEEEyS9_dNS7_10__identityEEEvT0_PT3_T1_NS0_13GridEvenShareISN_EET2_T4__param_0[8],
	.param .u64 .ptr .align 1 _ZN3cub18CUB_300001_SM_10006detail6reduce18DeviceReduceKernelINS2_10policy_hubIdyN4cuda3std3__44plusIdEEE10Policy1000EN6thrust24THRUST_300001_SM_1000_NS6detail15normal_iteratorINSD_10device_ptrIdEEEEyS9_dNS7_10__identityEEEvT0_PT3_T1_NS0_13GridEvenShareISN_EET2_T4__param_1,
	.param .u64 _ZN3cub18CUB_300001_SM_10006detail6reduce18DeviceReduceKernelINS2_10policy_hubIdyN4cuda3std3__44plusIdEEE10Policy1000EN6thrust24THRUST_300001_SM_1000_NS6detail15normal_iteratorINSD_10device_ptrIdEEEEyS9_dNS7_10__identityEEEvT0_PT3_T1_NS0_13GridEvenShareISN_EET2_T4__param_2,
	.param .align 8 .b8 _ZN3cub18CUB_300001_SM_10006detail6reduce18DeviceReduceKernelINS2_10policy_hubIdyN4cuda3std3__44plusIdEEE10Policy1000EN6thrust24THRUST_300001_SM_1000_NS6detail15normal_iteratorINSD_10device_ptrIdEEEEyS9_dNS7_10__identityEEEvT0_PT3_T1_NS0_13GridEvenShareISN_EET2_T4__param_3[72],
	.param .align 1 .b8 _ZN3cub18CUB_300001_SM_10006detail6reduce18DeviceReduceKernelINS2_10policy_hubIdyN4cuda3std3__44plusIdEEE10Policy1000EN6thrust24THRUST_300001_SM_1000_NS6detail15normal_iteratorINSD_10device_ptrIdEEEEyS9_dNS7_10__identityEEEvT0_PT3_T1_NS0_13GridEvenShareISN_EET2_T4__param_4[1],
	.param .align 1 .b8 _ZN3cub18CUB_300001_SM_10006detail6reduce18DeviceReduceKernelINS2_10policy_hubIdyN4cuda3std3__44plusIdEEE10Policy1000EN6thrust24THRUST_300001_SM_1000_NS6detail15normal_iteratorINSD_10device_ptrIdEEEEyS9_dNS7_10__identityEEEvT0_PT3_T1_NS0_13GridEvenShareISN_EET2_T4__param_5[1]
)
.maxntid 512
{
	.reg .pred 	%p<65>;
	.reg .b16 	%rs<4>;
	.reg .b32 	%r<280>;
	.reg .b64 	%rd<107>;
	.reg .b64 	%fd<344>;
	// demoted variable
	.shared .align 8 .b8 _ZZN3cub18CUB_300001_SM_10006detail6reduce18DeviceReduceKernelINS2_10policy_hubIdyN4cuda3std3__44plusIdEEE10Policy1000EN6thrust24THRUST_300001_SM_1000_NS6detail15normal_iteratorINSD_10device_ptrIdEEEEyS9_dNS7_10__identityEEEvT0_PT3_T1_NS0_13GridEvenShareISN_EET2_T4_E12temp_storage[152];
	ld.param.u64 	%rd1, [_ZN3cub18CUB_300001_SM_10006detail6reduce18DeviceReduceKernelINS2_10policy_hubIdyN4cuda3std3__44plusIdEEE10Policy1000EN6thrust24THRUST_300001_SM_1000_NS6detail15normal_iteratorINSD_10device_ptrIdEEEEyS9_dNS7_10__identityEEEvT0_PT3_T1_NS0_13GridEvenShareISN_EET2_T4__param_3+32];
	ld.param.u32 	%r1, [_ZN3cub18CUB_300001_SM_10006detail6reduce18DeviceReduceKernelINS2_10policy_hubIdyN4cuda3std3__44plusIdEEE10Policy1000EN6thrust24THRUST_300001_SM_1000_NS6detail15normal_iteratorINSD_10device_ptrIdEEEEyS9_dNS7_10__identityEEEvT0_PT3_T1_NS0_13GridEvenShareISN_EET2_T4__param_3+40];
	ld.param.u64 	%rd26, [_ZN3cub18CUB_300001_SM_10006detail6reduce18DeviceReduceKernelINS2_10policy_hubIdyN4cuda3std3__44plusIdEEE10Policy1000EN6thrust24THRUST_300001_SM_1000_NS6detail15normal_iteratorINSD_10device_ptrIdEEEEyS9_dNS7_10__identityEEEvT0_PT3_T1_NS0_13GridEvenShareISN_EET2_T4__param_0];
	cvta.to.global.u64 	%rd2, %rd26;
	mov.u32 	%r2, %ctaid.x;
	mul.lo.s32 	%r50, %r1, 3584;
	cvt.s64.s32 	%rd3, %r50;
	mul.lo.s32 	%r51, %r2, 3584;
	cvt.u64.u32 	%rd4, %r51;
	sub.s64 	%rd5, %rd1, %rd4;
	setp.gt.u64 	%p1, %rd5, 3583;
	@%p1 bra 	$L__BB18_25;
	cvt.u32.u64 	%r136, %rd4;
	cvt.u32.u64 	%r3, %rd1;
	sub.s32 	%r4, %r3, %r136;
	mov.u32 	%r5, %tid.x;
	setp.ge.s32 	%p23, %r5, %r4;
	mov.f64 	%fd332, 0d0000000000000000;
	mov.u32 	%r267, %r5;
	@%p23 bra 	$L__BB18_3;
	add.s32 	%r138, %r136, %r5;
	mul.wide.u32 	%rd60, %r138, 8;
	add.s64 	%rd61, %rd2, %rd60;
	ld.global.f64 	%fd332, [%rd61];
	add.s32 	%r267, %r5, 512;
$L__BB18_3:
	setp.ge.s32 	%p24, %r267, %r4;
	@%p24 bra 	$L__BB18_16;
	not.b32 	%r140, %r267;
	add.s32 	%r141, %r140, %r3;
	sub.s32 	%r142, %r141, %r136;
	shr.u32 	%r143, %r142, 9;
	add.s32 	%r8, %r143, 1;
	and.b32  	%r9, %r8, 15;
	setp.lt.u32 	%p25, %r142, 7680;
	@%p25 bra 	$L__BB18_7;
	and.b32  	%r144, %r8, 16777200;
	neg.s32 	%r265, %r144;
	mul.wide.u32 	%rd62, %r2, 28672;
	mul.wide.u32 	%rd63, %r267, 8;
	add.s64 	%rd64, %rd62, %rd63;
	add.s64 	%rd65, %rd64, %rd2;
	add.s64 	%rd101, %rd65, 32768;
$L__BB18_6:
	.pragma "nounroll";
	ld.global.f64 	%fd167, [%rd101+-32768];
	add.f64 	%fd168, %fd332, %fd167;
	ld.global.f64 	%fd169, [%rd101+-28672];
	add.f64 	%fd170, %fd168, %fd169;
	ld.global.f64 	%fd171, [%rd101+-24576];
	add.f64 	%fd172, %fd170, %fd171;
	ld.global.f64 	%fd173, [%rd101+-20480];
	add.f64 	%fd174, %fd172, %fd173;
	ld.global.f64 	%fd175, [%rd101+-16384];
	add.f64 	%fd176, %fd174, %fd175;
	ld.global.f64 	%fd177, [%rd101+-12288];
	add.f64 	%fd178, %fd176, %fd177;
	ld.global.f64 	%fd179, [%rd101+-8192];
	add.f64 	%fd180, %fd178, %fd179;
	ld.global.f64 	%fd181, [%rd101+-4096];
	add.f64 	%fd182, %fd180, %fd181;
	ld.global.f64 	%fd183, [%rd101];
	add.f64 	%fd184, %fd182, %fd183;
	ld.global.f64 	%fd185, [%rd101+4096];
	add.f64 	%fd186, %fd184, %fd185;
	ld.global.f64 	%fd187, [%rd101+8192];
	add.f64 	%fd188, %fd186, %fd187;
	ld.global.f64 	%fd189, [%rd101+12288];
	add.f64 	%fd190, %fd188, %fd189;
	ld.global.f64 	%fd191, [%rd101+16384];
	add.f64 	%fd192, %fd190, %fd191;
	ld.global.f64 	%fd193, [%rd101+20480];
	add.f64 	%fd194, %fd192, %fd193;
	ld.global.f64 	%fd195, [%rd101+24576];
	add.f64 	%fd196, %fd194, %fd195;
	ld.global.f64 	%fd197, [%rd101+28672];
	add.f64 	%fd332, %fd196, %fd197;
	add.s32 	%r267, %r267, 8192;
	add.s32 	%r265, %r265, 16;
	add.s64 	%rd101, %rd101, 65536;
	setp.ne.s32 	%p26, %r265, 0;
	@%p26 bra 	$L__BB18_6;
$L__BB18_7:
	setp.eq.s32 	%p27, %r9, 0;
	@%p27 bra 	$L__BB18_16;
	and.b32  	%r16, %r8, 7;
	setp.lt.u32 	%p28, %r9, 8;
	@%p28 bra 	$L__BB18_10;
	cvt.s64.s32 	%rd66, %r267;
	add.s64 	%rd67, %rd66, %rd4;
	shl.b64 	%rd68, %rd67, 3;
	add.s64 	%rd69, %rd2, %rd68;
	ld.global.f64 	%fd199, [%rd69];
	add.f64 	%fd200, %fd332, %fd199;
	ld.global.f64 	%fd201, [%rd69+4096];
	add.f64 	%fd202, %fd200, %fd201;
	ld.global.f64 	%fd203, [%rd69+8192];
	add.f64 	%fd204, %fd202, %fd203;
	ld.global.f64 	%fd205, [%rd69+12288];
	add.f64 	%fd206, %fd204, %fd205;
	ld.global.f64 	%fd207, [%rd69+16384];
	add.f64 	%fd208, %fd206, %fd207;
	ld.global.f64 	%fd209, [%rd69+20480];
	add.f64 	%fd210, %fd208, %fd209;
	ld.global.f64 	%fd211, [%rd69+24576];
	add.f64 	%fd212, %fd210, %fd211;
	ld.global.f64 	%fd213, [%rd69+28672];
	add.f64 	%fd332, %fd212, %fd213;
	add.s32 	%r267, %r267, 4096;
$L__BB18_10:
	setp.eq.s32 	%p29, %r16, 0;
	@%p29 bra 	$L__BB18_16;
	and.b32  	%r19, %r8, 3;
	setp.lt.u32 	%p30, %r16, 4;
	@%p30 bra 	$L__BB18_13;
	cvt.s64.s32 	%rd70, %r267;
	add.s64 	%rd71, %rd70, %rd4;
	shl.b64 	%rd72, %rd71, 3;
	add.s64 	%rd73, %rd2, %rd72;
	ld.global.f64 	%fd215, [%rd73];
	add.f64 	%fd216, %fd332, %fd215;
	ld.global.f64 	%fd217, [%rd73+4096];
	add.f64 	%fd218, %fd216, %fd217;
	ld.global.f64 	%fd219, [%rd73+8192];
	add.f64 	%fd220, %fd218, %fd219;
	ld.global.f64 	%fd221, [%rd73+12288];
	add.f64 	%fd332, %fd220, %fd221;
	add.s32 	%r267, %r267, 2048;
$L__BB18_13:
	setp.eq.s32 	%p31, %r19, 0;
	@%p31 bra 	$L__BB18_16;
	mul.wide.u32 	%rd74, %r2, 28672;
	add.s64 	%rd9, %rd2, %rd74;
	neg.s32 	%r270, %r19;
$L__BB18_15:
	.pragma "nounroll";
	mul.wide.s32 	%rd75, %r267, 8;
	add.s64 	%rd76, %rd9, %rd75;
	ld.global.f64 	%fd222, [%rd76];
	add.f64 	%fd332, %fd332, %fd222;
	add.s32 	%r267, %r267, 512;
	add.s32 	%r270, %r270, 1;
	setp.ne.s32 	%p32, %r270, 0;
	@%p32 bra 	$L__BB18_15;
$L__BB18_16:
	setp.lt.s32 	%p33, %r4, 512;
	@%p33 bra 	$L__BB18_21;
	// begin inline asm
	mov.u32 %r208, %laneid;
	// end inline asm
	mov.b64 	%rd87, %fd332;
	mov.b64 	{%r210, %r215}, %rd87;
	mov.b32 	%r216, 1;
	mov.b32 	%r257, 31;
	mov.b32 	%r258, -1;
	// begin inline asm
	shfl.sync.down.b32 %r209, %r210, %r216, %r257, %r258;
	// end inline asm
	// begin inline asm
	shfl.sync.down.b32 %r214, %r215, %r216, %r257, %r258;
	// end inline asm
	mov.b64 	%rd88, {%r209, %r214};
	mov.b64 	%fd281, %rd88;
	setp.gt.s32 	%p57, %r208, 30;
	add.f64 	%fd282, %fd332, %fd281;
	selp.f64 	%fd283, %fd332, %fd282, %p57;
	mov.b64 	%rd89, %fd283;
	mov.b64 	{%r220, %r225}, %rd89;
	mov.b32 	%r226, 2;
	// begin inline asm
	shfl.sync.down.b32 %r219, %r220, %r226, %r257, %r258;
	// end inline asm
	// begin inline asm
	shfl.sync.down.b32 %r224, %r225, %r226, %r257, %r258;
	// end inline asm
	mov.b64 	%rd90, {%r219, %r224};
	mov.b64 	%fd284, %rd90;
	setp.gt.s32 	%p58, %r208, 29;
	add.f64 	%fd285, %fd283, %fd284;
	selp.f64 	%fd286, %fd283, %fd285, %p58;
	mov.b64 	%rd91, %fd286;
	mov.b64 	{%r230, %r235}, %rd91;
	mov.b32 	%r236, 4;
	// begin inline asm
	shfl.sync.down.b32 %r229, %r230, %r236, %r257, %r258;
	// end inline asm
	// begin inline asm
	shfl.sync.down.b32 %r234, %r235, %r236, %r257, %r258;
	// end inline asm
	mov.b64 	%rd92, {%r229, %r234};
	mov.b64 	%fd287, %rd92;
	setp.gt.s32 	%p59, %r208, 27;
	add.f64 	%fd288, %fd286, %fd287;
	selp.f64 	%fd289, %fd286, %fd288, %p59;
	mov.b64 	%rd93, %fd289;
	mov.b64 	{%r240, %r245}, %rd93;
	mov.b32 	%r246, 8;
	// begin inline asm
	shfl.sync.down.b32 %r239, %r240, %r246, %r257, %r258;
	// end inline asm
	// begin inline asm
	shfl.sync.down.b32 %r244, %r245, %r246, %r257, %r258;
	// end inline asm
	mov.b64 	%rd94, {%r239, %r244};
	mov.b64 	%fd290, %rd94;
	setp.gt.s32 	%p60, %r208, 23;
	add.f64 	%fd291, %fd289, %fd290;
	selp.f64 	%fd292, %fd289, %fd291, %p60;
	mov.b64 	%rd95, %fd292;
	mov.b64 	{%r250, %r255}, %rd95;
	mov.b32 	%r256, 16;
	// begin inline asm
	shfl.sync.down.b32 %r249, %r250, %r256, %r257, %r258;
	// end inline asm
	// begin inline asm
	shfl.sync.down.b32 %r254, %r255, %r256, %r257, %r258;
	// end inline asm
	mov.b64 	%rd96, {%r249, %r254};
	mov.b64 	%fd293, %rd96;
	setp.gt.s32 	%p61, %r208, 15;
	add.f64 	%fd16, %fd292, %fd293;
	selp.f64 	%fd343, %fd292, %fd16, %p61;
	setp.ne.s32 	%p62, %r208, 0;
	@%p62 bra 	$L__BB18_19;
	shr.u32 	%r259, %r5, 2;
	and.b32  	%r260, %r259, 248;
	mov.u32 	%r261, _ZZN3cub18CUB_300001_SM_10006detail6reduce18DeviceReduceKernelINS2_10policy_hubIdyN4cuda3std3__44plusIdEEE10Policy1000EN6thrust24THRUST_300001_SM_1000_NS6detail15normal_iteratorINSD_10device_ptrIdEEEEyS9_dNS7_10__identityEEEvT0_PT3_T1_NS0_13GridEvenShareISN_EET2_T4_E12temp_storage;
	add.s32 	%r262, %r261, %r260;
	st.shared.f64 	[%r262+16], %fd16;
$L__BB18_19:
	bar.sync 	0;
	setp.ne.s32 	%p63, %r5, 0;
	@%p63 bra 	$L__BB18_46;
	ld.shared.f64 	%fd294, [_ZZN3cub18CUB_300001_SM_10006detail6reduce18DeviceReduceKernelINS2_10policy_hubIdyN4cuda3std3__44plusIdEEE10Policy1000EN6thrust24THRUST_300001_SM_1000_NS6detail15normal_iteratorINSD_10device_ptrIdEEEEyS9_dNS7_10__identityEEEvT0_PT3_T1_NS0_13GridEvenShareISN_EET2_T4_E12temp_storage+24];
	add.f64 	%fd295, %fd343, %fd294;
	ld.shared.f64 	%fd296, [_ZZN3cub18CUB_300001_SM_10006detail6reduce18DeviceReduceKernelINS2_10policy_hubIdyN4cuda3std3__44plusIdEEE10Policy1000EN6thrust24THRUST_300001_SM_1000_NS6detail15normal_iteratorINSD_10device_ptrIdEEEEyS9_dNS7_10__identityEEEvT0_PT3_T1_NS0_13GridEvenShareISN_EET2_T4_E12temp_storage+32];
	add.f64 	%fd297, %fd295, %fd296;
	ld.shared.f64 	%fd298, [_ZZN3cub18CUB_300001_SM_10006detail6reduce18DeviceReduceKernelINS2_10policy_hubIdyN4cuda3std3__44plusIdEEE10Policy1000EN6thrust24THRUST_300001_SM_1000_NS6detail15normal_iteratorINSD_10device_ptrIdEEEEyS9_dNS7_10__identityEEEvT0_PT3_T1_NS0_13GridEvenShareISN_EET2_T4_E12temp_storage+40];
	add.f64 	%fd299, %fd297, %fd298;
	ld.shared.f64 	%fd300, [_ZZN3cub18CUB_300001_SM_10006detail6reduce18DeviceReduceKernelINS2_10policy_hubIdyN4cuda3std3__44plusIdEEE10Policy1000EN6thrust24THRUST_300001_SM_1000_NS6detail15normal_iteratorINSD_10device_ptrIdEEEEyS9_dNS7_10__identityEEEvT0_PT3_T1_NS0_13GridEvenShareISN_EET2_T4_E12temp_storage+48];
	add.f64 	%fd301, %fd299, %fd300;
	ld.shared.f64 	%fd302, [_ZZN3cub18CUB_300001_SM_10006detail6reduce18DeviceReduceKernelINS2_10policy_hubIdyN4cuda3std3__44plusIdEEE10Policy1000EN6thrust24THRUST_300001_SM_1000_NS6detail15normal_iteratorINSD_10device_ptrIdEEEEyS9_dNS7_10__identityEEEvT0_PT3_T1_NS0_13GridEvenShareISN_EET2_T4_E12temp_storage+56];
	add.f64 	%fd303, %fd301, %fd302;
	ld.shared.f64 	%fd304, [_ZZN3cub18CUB_300001_SM_10006detail6reduce18DeviceReduceKernelINS2_10policy_hubIdyN4cuda3std3__44plusIdEEE10Policy1000EN6thrust24THRUST_300001_SM_1000_NS6detail15normal_iteratorINSD_10device_ptrIdEEEEyS9_dNS7_10__identityEEEvT0_PT3_T1_NS0_13GridEvenShareISN_EET2_T4_E12temp_storage+64];
	add.f64 	%fd305, %fd303, %fd304;
	ld.shared.f64 	%fd306, [_ZZN3cub18CUB_300001_SM_10006detail6reduce18DeviceReduceKernelINS2_10policy_hubIdyN4cuda3std3__44plusIdEEE10Policy1000EN6thrust24THRUST_300001_SM_1000_NS6detail15normal_iteratorINSD_10device_ptrIdEEEEyS9_dNS7_10__identityEEEvT0_PT3_T1_NS0_13GridEvenShareISN_EET2_T4_E12temp_storage+72];
	add.f64 	%fd307, %fd305, %fd306;
	ld.shared.f64 	%fd308, [_ZZN3cub18CUB_300001_SM_10006detail6reduce18DeviceReduceKernelINS2_10policy_hubIdyN4cuda3std3__44plusIdEEE10Policy1000EN6thrust24THRUST_300001_SM_1000_NS6detail15normal_iteratorINSD_10device_ptrIdEEEEyS9_dNS7_10__identityEEEvT0_PT3_T1_NS0_13GridEvenShareISN_EET2_T4_E12temp_storage+80];
	add.f64 	%fd309, %fd307, %fd308;
	ld.shared.f64 	%fd310, [_ZZN3cub18CUB_300001_SM_10006detail6reduce18DeviceReduceKernelINS2_10policy_hubIdyN4cuda3std3__44plusIdEEE10Policy1000EN6thrust24THRUST_300001_SM_1000_NS6detail15normal_iteratorINSD_10device_ptrIdEEEEyS9_dNS7_10__identityEEEvT0_PT3_T1_NS0_13GridEvenShareISN_EET2_T4_E12temp_storage+88];
	add.f64 	%fd311, %fd309, %fd310;
	ld.shared.f64 	%fd312, [_ZZN3cub18CUB_300001_SM_10006detail6reduce18DeviceReduceKernelINS2_10policy_hubIdyN4cuda3std3__44plusIdEEE10Policy1000EN6thrust24THRUST_300001_SM_1000_NS6detail15normal_iteratorINSD_10device_ptrIdEEEEyS9_dNS7_10__identityEEEvT0_PT3_T1_NS0_13GridEvenShareISN_EET2_T4_E12temp_storage+96];
	add.f64 	%fd313, %fd311, %fd312;
	ld.shared.f64 	%fd314, [_ZZN3cub18CUB_300001_SM_10006detail6reduce18DeviceReduceKernelINS2_10policy_hubIdyN4cuda3std3__44plusIdEEE10Policy1000EN6thrust24THRUST_300001_SM_1000_NS6detail15normal_iteratorINSD_10device_ptrIdEEEEyS9_dNS7_10__identityEEEvT0_PT3_T1_NS0_13GridEvenShareISN_EET2_T4_E12temp_storage+104];
	add.f64 	%fd315, %fd313, %fd314;
	ld.shared.f64 	%fd316, [_ZZN3cub18CUB_300001_SM_10006detail6reduce18DeviceReduceKernelINS2_10policy_hubIdyN4cuda3std3__44plusIdEEE10Policy1000EN6thrust24THRUST_300001_SM_1000_NS6detail15normal_iteratorINSD_10device_ptrIdEEEEyS9_dNS7_10__identityEEEvT0_PT3_T1_NS0_13GridEvenShareISN_EET2_T4_E12temp_storage+112];
	add.f64 	%fd317, %fd315, %fd316;
	ld.shared.f64 	%fd318, [_ZZN3cub18CUB_300001_SM_10006detail6reduce18DeviceReduceKernelINS2_10policy_hubIdyN4cuda3std3__44plusIdEEE10Policy1000EN6thrust24THRUST_300001_SM_1000_NS6detail15normal_iteratorINSD_10device_ptrIdEEEEyS9_dNS7_10__identityEEEvT0_PT3_T1_NS0_13GridEvenShareISN_EET2_T4_E12temp_storage+120];
	add.f64 	%fd319, %fd317, %fd318;
	ld.shared.f64 	%fd320, [_ZZN3cub18CUB_300001_SM_10006detail6reduce18DeviceReduceKernelINS2_10policy_hubIdyN4cuda3std3__44plusIdEEE10Policy1000EN6thrust24THRUST_300001_SM_1000_NS6detail15normal_iteratorINSD_10device_ptrIdEEEEyS9_dNS7_10__identityEEEvT0_PT3_T1_NS0_13GridEvenShareISN_EET2_T4_E12temp_storage+128];
	add.f64 	%fd321, %fd319, %fd320;
	ld.shared.f64 	%fd322, [_ZZN3cub18CUB_300001_SM_10006detail6reduce18DeviceReduceKernelINS2_10policy_hubIdyN4cuda3std3__44plusIdEEE10Policy1000EN6thrust24THRUST_300001_SM_1000_NS6detail15normal_iteratorINSD_10device_ptrIdEEEEyS9_dNS7_10__identityEEEvT0_PT3_T1_NS0_13GridEvenShareISN_EET2_T4_E12temp_storage+136];
	add.f64 	%fd343, %fd321, %fd322;
	bra.uni 	$L__BB18_46;
$L__BB18_21:
	// begin inline asm
	mov.u32 %r145, %laneid;
	// end inline asm
	and.b32  	%r196, %r5, 992;
	add.s32 	%r197, %r196, 32;
	setp.gt.s32 	%p34, %r197, %r4;
	not.b32 	%r198, %r196;
	add.s32 	%r199, %r4, %r198;
	selp.b32 	%r194, %r199, 31, %p34;
	mov.b64 	%rd77, %fd332;
	mov.b64 	{%r147, %r152}, %rd77;
	mov.b32 	%r153, 1;
	mov.b32 	%r195, -1;
	// begin inline asm
	shfl.sync.down.b32 %r146, %r147, %r153, %r194, %r195;
	// end inline asm
	// begin inline asm
	shfl.sync.down.b32 %r151, %r152, %r153, %r194, %r195;
	// end inline asm
	mov.b64 	%rd78, {%r146, %r151};
	mov.b64 	%fd223, %rd78;
	setp.lt.s32 	%p35, %r145, %r194;
	add.f64 	%fd224, %fd332, %fd223;
	selp.f64 	%fd225, %fd224, %fd332, %p35;
	mov.b64 	%rd79, %fd225;
	mov.b64 	{%r157, %r162}, %rd79;
	mov.b32 	%r163, 2;
	// begin inline asm
	shfl.sync.down.b32 %r156, %r157, %r163, %r194, %r195;
	// end inline asm
	// begin inline asm
	shfl.sync.down.b32 %r161, %r162, %r163, %r194, %r195;
	// end inline asm
	mov.b64 	%rd80, {%r156, %r161};
	mov.b64 	%fd226, %rd80;
	add.s32 	%r200, %r145, 2;
	setp.gt.s32 	%p36, %r200, %r194;
	add.f64 	%fd227, %fd225, %fd226;
	selp.f64 	%fd228, %fd225, %fd227, %p36;
	mov.b64 	%rd81, %fd228;
	mov.b64 	{%r167, %r172}, %rd81;
	mov.b32 	%r173, 4;
	// begin inline asm
	shfl.sync.down.b32 %r166, %r167, %r173, %r194, %r195;
	// end inline asm
	// begin inline asm
	shfl.sync.down.b32 %r171, %r172, %r173, %r194, %r195;
	// end inline asm
	mov.b64 	%rd82, {%r166, %r171};
	mov.b64 	%fd229, %rd82;
	add.s32 	%r201, %r145, 4;
	setp.gt.s32 	%p37, %r201, %r194;
	add.f64 	%fd230, %fd228, %fd229;
	selp.f64 	%fd231, %fd228, %fd230, %p37;
	mov.b64 	%rd83, %fd231;
	mov.b64 	{%r177, %r182}, %rd83;
	mov.b32 	%r183, 8;
	// begin inline asm
	shfl.sync.down.b32 %r176, %r177, %r183, %r194, %r195;
	// end inline asm
	// begin inline asm
	shfl.sync.down.b32 %r181, %r182, %r183, %r194, %r195;
	// end inline asm
	mov.b64 	%rd84, {%r176, %r181};
	mov.b64 	%fd232, %rd84;
	add.s32 	%r202, %r145, 8;
	setp.gt.s32 	%p38, %r202, %r194;
	add.f64 	%fd233, %fd231, %fd232;
	selp.f64 	%fd234, %fd231, %fd233, %p38;
	mov.b64 	%rd85, %fd234;
	mov.b64 	{%r187, %r192}, %rd85;
	mov.b32 	%r193, 16;
	// begin inline asm
	shfl.sync.down.b32 %r186, %r187, %r193, %r194, %r195;
	// end inline asm
	// begin inline asm
	shfl.sync.down.b32 %r191, %r192, %r193, %r194, %r195;
	// end inline asm
	mov.b64 	%rd86, {%r186, %r191};
	mov.b64 	%fd235, %rd86;
	add.s32 	%r203, %r145, 16;
	setp.gt.s32 	%p39, %r203, %r194;
	add.f64 	%fd236, %fd234, %fd235;
	selp.f64 	%fd343, %fd234, %fd236, %p39;
	setp.ne.s32 	%p40, %r145, 0;
	@%p40 bra 	$L__BB18_23;
	shr.u32 	%r204, %r5, 2;
	and.b32  	%r205, %r204, 248;
	mov.u32 	%r206, _ZZN3cub18CUB_300001_SM_10006detail6reduce18DeviceReduceKernelINS2_10policy_hubIdyN4cuda3std3__44plusIdEEE10Policy1000EN6thrust24THRUST_300001_SM_1000_NS6detail15normal_iteratorINSD_10device_ptrIdEEEEyS9_dNS7_10__identityEEEvT0_PT3_T1_NS0_13GridEvenShareISN_EET2_T4_E12temp_storage;
	add.s32 	%r207, %r206, %r205;
	st.shared.f64 	[%r207+16], %fd343;
$L__BB18_23:
	bar.sync 	0;
	setp.ne.s32 	%p41, %r5, 0;
	@%p41 bra 	$L__BB18_46;
	setp.gt.s32 	%p42, %r4, 32;
	ld.shared.f64 	%fd237, [_ZZN3cub18CUB_300001_SM_10006detail6reduce18DeviceReduceKernelINS2_10policy_hubIdyN4cuda3std3__44plusIdEEE10Policy1000EN6thrust24THRUST_300001_SM_1000_NS6detail15normal_iteratorINSD_10device_ptrIdEEEEyS9_dNS7_10__identityEEEvT0_PT3_T1_NS0_13GridEvenShareISN_EET2_T4_E12temp_storage+24];
	add.f64 	%fd238, %fd343, %fd237;
	selp.f64 	%fd239, %fd238, %fd343, %p42;
	setp.gt.s32 	%p43, %r4, 64;
	ld.shared.f64 	%fd240, [_ZZN3cub18CUB_300001_SM_10006detail6reduce18DeviceReduceKernelINS2_10policy_hubIdyN4cuda3std3__44plusIdEEE10Policy1000EN6thrust24THRUST_300001_SM_1000_NS6detail15normal_iteratorINSD_10device_ptrIdEEEEyS9_dNS7_10__identityEEEvT0_PT3_T1_NS0_13GridEvenShareISN_EET2_T4_E12temp_storage+32];
	add.f64 	%fd241, %fd240, %fd239;
	selp.f64 	%fd242, %fd241, %fd239, %p43;
	setp.gt.s32 	%p44, %r4, 96;
	ld.shared.f64 	%fd243, [_ZZN3cub18CUB_300001_SM_10006detail6reduce18DeviceReduceKernelINS2_10policy_hubIdyN4cuda3std3__44plusIdEEE10Policy1000EN6thrust24THRUST_300001_SM_1000_NS6detail15normal_iteratorINSD_10device_ptrIdEEEEyS9_dNS7_10__identityEEEvT0_PT3_T1_NS0_13GridEvenShareISN_EET2_T4_E12temp_storage+40];
	add.f64 	%fd244, %fd243, %fd242;
	selp.f64 	%fd245, %fd244, %fd242, %p44;
	setp.gt.s32 	%p45, %r4, 128;
	ld.shared.f64 	%fd246, [_ZZN3cub18CUB_300001_SM_10006detail6reduce18DeviceReduceKernelINS2_10policy_hubIdyN4cuda3std3__44plusIdEEE10Policy1000EN6thrust24THRUST_300001_SM_1000_NS6detail15normal_iteratorINSD_10device_ptrIdEEEEyS9_dNS7_10__identityEEEvT0_PT3_T1_NS0_13GridEvenShareISN_EET2_T4_E12temp_storage+48];
	add.f64 	%fd247, %fd246, %fd245;
	selp.f64 	%fd248, %fd247, %fd245, %p45;
	setp.gt.s32 	%p46, %r4, 160;
	ld.shared.f64 	%fd249, [_ZZN3cub18CUB_300001_SM_10006detail6reduce18DeviceReduceKernelINS2_10policy_hubIdyN4cuda3std3__44plusIdEEE10Policy1000EN6thrust24THRUST_300001_SM_1000_NS6detail15normal_iteratorINSD_10device_ptrIdEEEEyS9_dNS7_10__identityEEEvT0_PT3_T1_NS0_13GridEvenShareISN_EET2_T4_E12temp_storage+56];
	add.f64 	%fd250, %fd249, %fd248;
	selp.f64 	%fd251, %fd250, %fd248, %p46;
	setp.gt.s32 	%p47, %r4, 192;
	ld.shared.f64 	%fd252, [_ZZN3cub18CUB_300001_SM_10006detail6reduce18DeviceReduceKernelINS2_10policy_hubIdyN4cuda3std3__44plusIdEEE10Policy1000EN6thrust24THRUST_300001_SM_1000_NS6detail15normal_iteratorINSD_10device_ptrIdEEEEyS9_dNS7_10__identityEEEvT0_PT3_T1_NS0_13GridEvenShareISN_EET2_T4_E12temp_storage+64];
	add.f64 	%fd253, %fd252, %fd251;
	selp.f64 	%fd254, %fd253, %fd251, %p47;
	setp.gt.s32 	%p48, %r4, 224;
	ld.shared.f64 	%fd255, [_ZZN3cub18CUB_300001_SM_10006detail6reduce18DeviceReduceKernelINS2_10policy_hubIdyN4cuda3std3__44plusIdEEE10Policy1000EN6thrust24THRUST_300001_SM_1000_NS6detail15normal_iteratorINSD_10device_ptrIdEEEEyS9_dNS7_10__identityEEEvT0_PT3_T1_NS0_13GridEvenShareISN_EET2_T4_E12temp_storage+72];
	add.f64 	%fd256, %fd255, %fd254;
	selp.f64 	%fd257, %fd256, %fd254, %p48;
	setp.gt.s32 	%p49, %r4, 256;
	ld.shared.f64 	%fd258, [_ZZN3cub18CUB_300001_SM_10006detail6reduce18DeviceReduceKernelINS2_10policy_hubIdyN4cuda3std3__44plusIdEEE10Policy1000EN6thrust24THRUST_300001_SM_1000_NS6detail15normal_iteratorINSD_10device_ptrIdEEEEyS9_dNS7_10__identityEEEvT0_PT3_T1_NS0_13GridEvenShareISN_EET2_T4_E12temp_storage+80];
	add.f64 	%fd259, %fd258, %fd257;
	selp.f64 	%fd260, %fd259, %fd257, %p49;
	setp.gt.s32 	%p50, %r4, 288;
	ld.shared.f64 	%fd261, [_ZZN3cub18CUB_300001_SM_10006detail6reduce18DeviceReduceKernelINS2_10policy_hubIdyN4cuda3std3__44plusIdEEE10Policy1000EN6thrust24THRUST_300001_SM_1000_NS6detail15normal_iteratorINSD_10device_ptrIdEEEEyS9_dNS7_10__identityEEEvT0_PT3_T1_NS0_13GridEvenShareISN_EET2_T4_E12temp_storage+88];
	add.f64 	%fd262, %fd261, %fd260;
	selp.f64 	%fd263, %fd262, %fd260, %p50;
	setp.gt.s32 	%p51, %r4, 320;
	ld.shared.f64 	%fd264, [_ZZN3cub18CUB_300001_SM_10006detail6reduce18DeviceReduceKernelINS2_10policy_hubIdyN4cuda3std3__44plusIdEEE10Policy1000EN6thrust24THRUST_300001_SM_1000_NS6detail15normal_iteratorINSD_10device_ptrIdEEEEyS9_dNS7_10__identityEEEvT0_PT3_T1_NS0_13GridEvenShareISN_EET2_T4_E12temp_storage+96];
	add.f64 	%fd265, %fd264, %fd263;
	selp.f64 	%fd266, %fd265, %fd263, %p51;
	setp.gt.s32 	%p52, %r4, 352;
	ld.shared.f64 	%fd267, [_ZZN3cub18CUB_300001_SM_10006detail6reduce18DeviceReduceKernelINS2_10policy_hubIdyN4cuda3std3__44plusIdEEE10Policy1000EN6thrust24THRUST_300001_SM_1000_NS6detail15normal_iteratorINSD_10device_ptrIdEEEEyS9_dNS7_10__identityEEEvT0_PT3_T1_NS0_13GridEvenShareISN_EET2_T4_E12temp_storage+104];
	add.f64 	%fd268, %fd267, %fd266;
	selp.f64 	%fd269, %fd268, %fd266, %p52;
	setp.gt.s32 	%p53, %r4, 384;
	ld.shared.f64 	%fd270, [_ZZN3cub18CUB_300001_SM_10006detail6reduce18DeviceReduceKernelINS2_10policy_hubIdyN4cuda3std3__44plusIdEEE10Policy1000EN6thrust24THRUST_300001_SM_1000_NS6detail15normal_iteratorINSD_10device_ptrIdEEEEyS9_dNS7_10__identityEEEvT0_PT3_T1_NS0_13GridEvenShareISN_EET2_T4_E12temp_storage+112];
	add.f64 	%fd271, %fd270, %fd269;
	selp.f64 	%fd272, %fd271, %fd269, %p53;
	setp.gt.s32 	%p54, %r4, 416;
	ld.shared.f64 	%fd273, [_ZZN3cub18CUB_300001_SM_10006detail6reduce18DeviceReduceKernelINS2_10policy_hubIdyN4cuda3std3__44plusIdEEE10Policy1000EN6thrust24THRUST_300001_SM_1000_NS6detail15normal_iteratorINSD_10device_ptrIdEEEEyS9_dNS7_10__identityEEEvT0_PT3_T1_NS0_13GridEvenShareISN_EET2_T4_E12temp_storage+120];
	add.f64 	%fd274, %fd273, %fd272;
	selp.f64 	%fd275, %fd274, %fd272, %p54;
	setp.gt.s32 	%p55, %r4, 448;
	ld.shared.f64 	%fd276, [_ZZN3cub18CUB_300001_SM_10006detail6reduce18DeviceReduceKernelINS2_10policy_hubIdyN4cuda3std3__44plusIdEEE10Policy1000EN6thrust24THRUST_300001_SM_1000_NS6detail15normal_iteratorINSD_10device_ptrIdEEEEyS9_dNS7_10__identityEEEvT0_PT3_T1_NS0_13GridEvenShareISN_EET2_T4_E12temp_storage+128];
	add.f64 	%fd277, %fd276, %fd275;
	selp.f64 	%fd278, %fd277, %fd275, %p55;
	setp.gt.s32 	%p56, %r4, 480;
	ld.shared.f64 	%fd279, [_ZZN3cub18CUB_300001_SM_10006detail6reduce18DeviceReduceKernelINS2_10policy_hubIdyN4cuda3std3__44plusIdEEE10Policy1000EN6thrust24THRUST_300001_SM_1000_NS6detail15normal_iteratorINSD_10device_ptrIdEEEEyS9_dNS7_10__identityEEEvT0_PT3_T1_NS0_13GridEvenShareISN_EET2_T4_E12temp_storage+136];
	add.f64 	%fd280, %fd279, %fd278;
	selp.f64 	%fd343, %fd280, %fd278, %p56;
	bra.uni 	$L__BB18_46;
$L__BB18_25:
	cvt.u32.u64 	%r52, %rd4;
	mov.u32 	%r27, %tid.x;
	add.s32 	%r53, %r52, %r27;
	mul.wide.u32 	%rd27, %r53, 8;
	add.s64 	%rd28, %rd2, %rd27;
	ld.global.f64 	%fd41, [%rd28];
	ld.global.f64 	%fd42, [%rd28+4096];
	ld.global.f64 	%fd43, [%rd28+8192];
	ld.global.f64 	%fd44, [%rd28+12288];
	ld.global.f64 	%fd45, [%rd28+16384];
	ld.global.f64 	%fd46, [%rd28+20480];
	ld.global.f64 	%fd47, [%rd28+24576];
	add.f64 	%fd48, %fd41, %fd42;
	add.f64 	%fd49, %fd48, %fd43;
	add.f64 	%fd50, %fd49, %fd44;
	add.f64 	%fd51, %fd50, %fd45;
	add.f64 	%fd52, %fd51, %fd46;
	add.f64 	%fd342, %fd52, %fd47;
	setp.lt.u64 	%p2, %rd5, %rd3;
	@%p2 bra 	$L__BB18_42;
	cvt.u32.u64 	%r55, %rd3;
	cvt.u64.u32 	%rd10, %r27;
	add.s64 	%rd103, %rd4, %rd3;
	cvt.u32.u64 	%r28, %rd1;
	not.b32 	%r57, %r27;
	add.s32 	%r58, %r57, %r28;
	sub.s32 	%r59, %r58, %r55;
	sub.s32 	%r272, %r59, %r52;
	add.s64 	%rd29, %rd103, %rd10;
	shl.b64 	%rd30, %rd29, 3;
	add.s64 	%rd31, %rd30, %rd2;
	add.s64 	%rd102, %rd31, 32768;
	mov.b32 	%r273, 0;
	mov.u64 	%rd104, %rd4;
$L__BB18_27:
	cvt.s64.s32 	%rd16, %r50;
	add.s64 	%rd104, %rd104, %rd16;
	add.s64 	%rd32, %rd1, -3584;
	setp.gt.u64 	%p3, %rd104, %rd32;
	@%p3 bra 	$L__BB18_29;
	mul.lo.s32 	%r61, %r1, 3584;
	cvt.s64.s32 	%rd33, %r61;
	add.s64 	%rd34, %rd104, %rd10;
	shl.b64 	%rd35, %rd34, 3;
	add.s64 	%rd36, %rd2, %rd35;
	ld.global.f64 	%fd53, [%rd36];
	ld.global.f64 	%fd54, [%rd36+4096];
	ld.global.f64 	%fd55, [%rd36+8192];
	ld.global.f64 	%fd56, [%rd36+12288];
	ld.global.f64 	%fd57, [%rd36+16384];
	ld.global.f64 	%fd58, [%rd36+20480];
	ld.global.f64 	%fd59, [%rd36+24576];
	add.f64 	%fd60, %fd342, %fd53;
	add.f64 	%fd61, %fd60, %fd54;
	add.f64 	%fd62, %fd61, %fd55;
	add.f64 	%fd63, %fd62, %fd56;
	add.f64 	%fd64, %fd63, %fd57;
	add.f64 	%fd65, %fd64, %fd58;
	add.f64 	%fd342, %fd65, %fd59;
	sub.s64 	%rd37, %rd1, %rd104;
	setp.lt.u64 	%p4, %rd37, %rd33;
	add.s32 	%r273, %r273, 1;
	add.s64 	%rd103, %rd103, %rd33;
	sub.s32 	%r272, %r272, %r61;
	mul.wide.s32 	%rd38, %r61, 8;
	add.s64 	%rd102, %rd102, %rd38;
	@%p4 bra 	$L__BB18_42;
	bra.uni 	$L__BB18_27;
$L__BB18_29:
	setp.le.u64 	%p5, %rd1, %rd104;
	cvt.u32.u64 	%r62, %rd104;
	cvt.u32.u64 	%r63, %rd1;
	sub.s32 	%r64, %r63, %r62;
	setp.ge.s32 	%p6, %r27, %r64;
	or.pred  	%p7, %p5, %p6;
	@%p7 bra 	$L__BB18_42;
	cvt.u32.u64 	%r66, %rd16;
	cvt.u32.u64 	%r67, %rd4;
	not.b32 	%r68, %r27;
	add.s32 	%r69, %r68, %r28;
	add.s32 	%r70, %r66, %r67;
	sub.s32 	%r71, %r69, %r70;
	mul.lo.s32 	%r72, %r1, %r273;
	mad.lo.s32 	%r73, %r72, -3584, %r71;
	shr.u32 	%r74, %r73, 9;
	add.s32 	%r34, %r74, 1;
	and.b32  	%r35, %r34, 15;
	setp.lt.u32 	%p8, %r73, 7680;
	mov.u32 	%r276, %r27;
	@%p8 bra 	$L__BB18_33;
	shr.u32 	%r75, %r272, 9;
	add.s32 	%r76, %r75, 1;
	and.b32  	%r77, %r76, 16777200;
	neg.s32 	%r274, %r77;
	mov.u32 	%r276, %r27;
$L__BB18_32:
	.pragma "nounroll";
	ld.global.f64 	%fd67, [%rd102+-32768];
	add.f64 	%fd68, %fd342, %fd67;
	ld.global.f64 	%fd69, [%rd102+-28672];
	add.f64 	%fd70, %fd68, %fd69;
	ld.global.f64 	%fd71, [%rd102+-24576];
	add.f64 	%fd72, %fd70, %fd71;
	ld.global.f64 	%fd73, [%rd102+-20480];
	add.f64 	%fd74, %fd72, %fd73;
	ld.global.f64 	%fd75, [%rd102+-16384];
	add.f64 	%fd76, %fd74, %fd75;
	ld.global.f64 	%fd77, [%rd102+-12288];
	add.f64 	%fd78, %fd76, %fd77;
	ld.global.f64 	%fd79, [%rd102+-8192];
	add.f64 	%fd80, %fd78, %fd79;
	ld.global.f64 	%fd81, [%rd102+-4096];
	add.f64 	%fd82, %fd80, %fd81;
	ld.global.f64 	%fd83, [%rd102];
	add.f64 	%fd84, %fd82, %fd83;
	ld.global.f64 	%fd85, [%rd102+4096];
	add.f64 	%fd86, %fd84, %fd85;
	ld.global.f64 	%fd87, [%rd102+8192];
	add.f64 	%fd88, %fd86, %fd87;
	ld.global.f64 	%fd89, [%rd102+12288];
	add.f64 	%fd90, %fd88, %fd89;
	ld.global.f64 	%fd91, [%rd102+16384];
	add.f64 	%fd92, %fd90, %fd91;
	ld.global.f64 	%fd93, [%rd102+20480];
	add.f64 	%fd94, %fd92, %fd93;
	ld.global.f64 	%fd95, [%rd102+24576];
	add.f64 	%fd96, %fd94, %fd95;
	ld.global.f64 	%fd97, [%rd102+28672];
	add.f64 	%fd342, %fd96, %fd97;
	add.s32 	%r276, %r276, 8192;
	add.s32 	%r274, %r274, 16;
	add.s64 	%rd102, %rd102, 65536;
	setp.ne.s32 	%p9, %r274, 0;
	@%p9 bra 	$L__BB18_32;
$L__BB18_33:
	setp.eq.s32 	%p10, %r35, 0;
	@%p10 bra 	$L__BB18_42;
	and.b32  	%r42, %r34, 7;
	setp.lt.u32 	%p11, %r35, 8;
	@%p11 bra 	$L__BB18_36;
	cvt.u64.u32 	%rd39, %r276;
	add.s64 	%rd40, %rd104, %rd39;
	shl.b64 	%rd41, %rd40, 3;
	add.s64 	%rd42, %rd2, %rd41;
	ld.global.f64 	%fd99, [%rd42];
	add.f64 	%fd100, %fd342, %fd99;
	ld.global.f64 	%fd101, [%rd42+4096];
	add.f64 	%fd102, %fd100, %fd101;
	ld.global.f64 	%fd103, [%rd42+8192];
	add.f64 	%fd104, %fd102, %fd103;
	ld.global.f64 	%fd105, [%rd42+12288];
	add.f64 	%fd106, %fd104, %fd105;
	ld.global.f64 	%fd107, [%rd42+16384];
	add.f64 	%fd108, %fd106, %fd107;
	ld.global.f64 	%fd109, [%rd42+20480];
	add.f64 	%fd110, %fd108, %fd109;
	ld.global.f64 	%fd111, [%rd42+24576];
	add.f64 	%fd112, %fd110, %fd111;
	ld.global.f64 	%fd113, [%rd42+28672];
	add.f64 	%fd342, %fd112, %fd113;
	add.s32 	%r276, %r276, 4096;
$L__BB18_36:
	setp.eq.s32 	%p12, %r42, 0;
	@%p12 bra 	$L__BB18_42;
	setp.lt.u32 	%p13, %r42, 4;
	@%p13 bra 	$L__BB18_39;
	cvt.u64.u32 	%rd43, %r276;
	add.s64 	%rd44, %rd104, %rd43;
	shl.b64 	%rd45, %rd44, 3;
	add.s64 	%rd46, %rd2, %rd45;
	ld.global.f64 	%fd115, [%rd46];
	add.f64 	%fd116, %fd342, %fd115;
	ld.global.f64 	%fd117, [%rd46+4096];
	add.f64 	%fd118, %fd116, %fd117;
	ld.global.f64 	%fd119, [%rd46+8192];
	add.f64 	%fd120, %fd118, %fd119;
	ld.global.f64 	%fd121, [%rd46+12288];
	add.f64 	%fd342, %fd120, %fd121;
	add.s32 	%r276, %r276, 2048;
$L__BB18_39:
	and.b32  	%r78, %r34, 3;
	setp.eq.s32 	%p14, %r78, 0;
	@%p14 bra 	$L__BB18_42;
	cvt.u64.u32 	%rd47, %r276;
	add.s64 	%rd48, %rd47, %rd103;
	shl.b64 	%rd49, %rd48, 3;
	add.s64 	%rd106, %rd2, %rd49;
	cvt.u16.u32 	%rs1, %r272;
	shr.u16 	%rs2, %rs1, 9;
	add.s16 	%rs3, %rs2, 1;
	cvt.u32.u16 	%r79, %rs3;
	and.b32  	%r80, %r79, 3;
	neg.s32 	%r279, %r80;
$L__BB18_41:
	.pragma "nounroll";
	ld.global.f64 	%fd122, [%rd106];
	add.f64 	%fd342, %fd342, %fd122;
	add.s64 	%rd106, %rd106, 4096;
	add.s32 	%r279, %r279, 1;
	setp.ne.s32 	%p15, %r279, 0;
	@%p15 bra 	$L__BB18_41;
$L__BB18_42:
	// begin inline asm
	mov.u32 %r81, %laneid;
	// end inline asm
	mov.b64 	%rd50, %fd342;
	mov.b64 	{%r83, %r88}, %rd50;
	mov.b32 	%r89, 1;
	mov.b32 	%r130, 31;
	mov.b32 	%r131, -1;
	// begin inline asm
	shfl.sync.down.b32 %r82, %r83, %r89, %r130, %r131;
	// end inline asm
	// begin inline asm
	shfl.sync.down.b32 %r87, %r88, %r89, %r130, %r131;
	// end inline asm
	mov.b64 	%rd51, {%r82, %r87};
	mov.b64 	%fd123, %rd51;
	setp.gt.s32 	%p16, %r81, 30;
	add.f64 	%fd124, %fd342, %fd123;
	selp.f64 	%fd125, %fd342, %fd124, %p16;
	mov.b64 	%rd52, %fd125;
	mov.b64 	{%r93, %r98}, %rd52;
	mov.b32 	%r99, 2;
	// begin inline asm
	shfl.sync.down.b32 %r92, %r93, %r99, %r130, %r131;
	// end inline asm
	// begin inline asm
	shfl.sync.down.b32 %r97, %r98, %r99, %r130, %r131;
	// end inline asm
	mov.b64 	%rd53, {%r92, %r97};
	mov.b64 	%fd126, %rd53;
	setp.gt.s32 	%p17, %r81, 29;
	add.f64 	%fd127, %fd125, %fd126;
	selp.f64 	%fd128, %fd125, %fd127, %p17;
	mov.b64 	%rd54, %fd128;
	mov.b64 	{%r103, %r108}, %rd54;
	mov.b32 	%r109, 4;
	// begin inline asm
	shfl.sync.down.b32 %r102, %r103, %r109, %r130, %r131;
	// end inline asm
	// begin inline asm
	shfl.sync.down.b32 %r107, %r108, %r109, %r130, %r131;
	// end inline asm
	mov.b64 	%rd55, {%r102, %r107};
	mov.b64 	%fd129, %rd55;
	setp.gt.s32 	%p18, %r81, 27;
	add.f64 	%fd130, %fd128, %fd129;
	selp.f64 	%fd131, %fd128, %fd130, %p18;
	mov.b64 	%rd56, %fd131;
	mov.b64 	{%r113, %r118}, %rd56;
	mov.b32 	%r119, 8;
	// begin inline asm
	shfl.sync.down.b32 %r112, %r113, %r119, %r130, %r131;
	// end inline asm
	// begin inline asm
	shfl.sync.down.b32 %r117, %r118, %r119, %r130, %r131;
	// end inline asm
	mov.b64 	%rd57, {%r112, %r117};
	mov.b64 	%fd132, %rd57;
	setp.gt.s32 	%p19, %r81, 23;
	add.f64 	%fd133, %fd131, %fd132;
	selp.f64 	%fd134, %fd131, %fd133, %p19;
	mov.b64 	%rd58, %fd134;
	mov.b64 	{%r123, %r128}, %rd58;
	mov.b32 	%r129, 16;
	// begin inline asm
	shfl.sync.down.b32 %r122, %r123, %r129, %r130, %r131;
	// end inline asm
	// begin inline asm
	shfl.sync.down.b32 %r127, %r128, %r129, %r130, %r131;
	// end inline asm
	mov.b64 	%rd59, {%r122, %r127};
	mov.b64 	%fd135, %rd59;
	setp.gt.s32 	%p20, %r81, 15;
	add.f64 	%fd37, %fd134, %fd135;
	selp.f64 	%fd343, %fd134, %fd37, %p20;
	setp.ne.s32 	%p21, %r81, 0;
	@%p21 bra 	$L__BB18_44;
	shr.u32 	%r132, %r27, 2;
	and.b32  	%r133, %r132, 248;
	mov.u32 	%r134, _ZZN3cub18CUB_300001_SM_10006detail6reduce18DeviceReduceKernelINS2_10policy_hubIdyN4cuda3std3__44plusIdEEE10Policy1000EN6thrust24THRUST_300001_SM_1000_NS6detail15normal_iteratorINSD_10device_ptrIdEEEEyS9_dNS7_10__identityEEEvT0_PT3_T1_NS0_13GridEvenShareISN_EET2_T4_E12temp_storage;
	add.s32 	%r135, %r134, %r133;
	st.shared.f64 	[%r135+16], %fd37;
$L__BB18_44:
	bar.sync 	0;
	setp.ne.s32 	%p22, %r27, 0;
	@%p22 bra 	$L__BB18_46;
	ld.shared.f64 	%fd136, [_ZZN3cub18CUB_300001_SM_10006detail6reduce18DeviceReduceKernelINS2_10policy_hubIdyN4cuda3std3__44plusIdEEE10Policy1000EN6thrust24THRUST_300001_SM_1000_NS6detail15normal_iteratorINSD_10device_ptrIdEEEEyS9_dNS7_10__identityEEEvT0_PT3_T1_NS0_13GridEvenShareISN_EET2_T4_E12temp_storage+24];
	add.f64 	%fd137, %fd343, %fd136;
	ld.shared.f64 	%fd138, [_ZZN3cub18CUB_300001_SM_10006detail6reduce18DeviceReduceKernelINS2_10policy_hubIdyN4cuda3std3__44plusIdEEE10Policy1000EN6thrust24THRUST_300001_SM_1000_NS6detail15normal_iteratorINSD_10device_ptrIdEEEEyS9_dNS7_10__identityEEEvT0_PT3_T1_NS0_13GridEvenShareISN_EET2_T4_E12temp_storage+32];
	add.f64 	%fd139, %fd137, %fd138;
	ld.shared.f64 	%fd140, [_ZZN3cub18CUB_300001_SM_10006detail6reduce18DeviceReduceKernelINS2_10policy_hubIdyN4cuda3std3__44plusIdEEE10Policy1000EN6thrust24THRUST_300001_SM_1000_NS6detail15normal_iteratorINSD_10device_ptrIdEEEEyS9_dNS7_10__identityEEEvT0_PT3_T1_NS0_13GridEvenShareISN_EET2_T4_E12temp_storage+40];
	add.f64 	%fd141, %fd139, %fd140;
	ld.shared.f64 	%fd142, [_ZZN3cub18CUB_300001_SM_10006detail6reduce18DeviceReduceKernelINS2_10policy_hubIdyN4cuda3std3__44plusIdEEE10Policy1000EN6thrust24THRUST_300001_SM_1000_NS6detail15normal_iteratorINSD_10device_ptrIdEEEEyS9_dNS7_10__identityEEEvT0_PT3_T1_NS0_13GridEvenShareISN_EET2_T4_E12temp_storage+48];
	add.f64 	%fd143, %fd141, %fd142;
	ld.shared.f64 	%fd144, [_ZZN3cub18CUB_300001_SM_10006detail6reduce18DeviceReduceKernelINS2_10policy_hubIdyN4cuda3std3__44plusIdEEE10Policy1000EN6thrust24THRUST_300001_SM_1000_NS6detail15normal_iteratorINSD_10device_ptrIdEEEEyS9_dNS7_10__identityEEEvT0_PT3_T1_NS0_13GridEvenShareISN_EET2_T4_E12temp_storage+56];
	add.f64 	%fd145, %fd143, %fd144;
	ld.shared.f64 	%fd146, [_ZZN3cub18CUB_300001_SM_10006detail6reduce18DeviceReduceKernelINS2_10policy_hubIdyN4cuda3std3__44plusIdEEE10Policy1000EN6thrust24THRUST_300001_SM_1000_NS6detail15normal_iteratorINSD_10device_ptrIdEEEEyS9_dNS7_10__identityEEEvT0_PT3_T1_NS0_13GridEvenShareISN_EET2_T4_E12temp_storage+64];
	add.f64 	%fd147, %fd145, %fd146;
	ld.shared.f64 	%fd148, [_ZZN3cub18CUB_300001_SM_10006detail6reduce18DeviceReduceKernelINS2_10policy_hubIdyN4cuda3std3__44plusIdEEE10Policy1000EN6thrust24THRUST_300001_SM_1000_NS6detail15normal_iteratorINSD_10device_ptrIdEEEEyS9_dNS7_10__identityEEEvT0_PT3_T1_NS0_13GridEvenShareISN_EET2_T4_E12temp_storage+72];
	add.f64 	%fd149, %fd147, %fd148;
	ld.shared.f64 	%fd150, [_ZZN3cub18CUB_300001_SM_10006detail6reduce18DeviceReduceKernelINS2_10policy_hubIdyN4cuda3std3__44plusIdEEE10Policy1000EN6thrust24THRUST_300001_SM_1000_NS6detail15normal_iteratorINSD_10device_ptrIdEEEEyS9_dNS7_10__identityEEEvT0_PT3_T1_NS0_13GridEvenShareISN_EET2_T4_E12temp_storage+80];
	add.f64 	%fd151, %fd149, %fd150;
	ld.shared.f64 	%fd152, [_ZZN3cub18CUB_300001_SM_10006detail6reduce18DeviceReduceKernelINS2_10policy_hubIdyN4cuda3std3__44plusIdEEE10Policy1000EN6thrust24THRUST_300001_SM_1000_NS6detail15normal_iteratorINSD_10device_ptrIdEEEEyS9_dNS7_10__identityEEEvT0_PT3_T1_NS0_13GridEvenShareISN_EET2_T4_E12temp_storage+88];
	add.f64 	%fd153, %fd151, %fd152;
	ld.shared.f64 	%fd154, [_ZZN3cub18CUB_300001_SM_10006detail6reduce18DeviceReduceKernelINS2_10policy_hubIdyN4cuda3std3__44plusIdEEE10Policy1000EN6thrust24THRUST_300001_SM_1000_NS6detail15normal_iteratorINSD_10device_ptrIdEEEEyS9_dNS7_10__identityEEEvT0_PT3_T1_NS0_13GridEvenShareISN_EET2_T4_E12temp_storage+96];
	add.f64 	%fd155, %fd153, %fd154;
	ld.shared.f64 	%fd156, [_ZZN3cub18CUB_300001_SM_10006detail6reduce18DeviceReduceKernelINS2_10policy_hubIdyN4cuda3std3__44plusIdEEE10Policy1000EN6thrust24THRUST_300001_SM_1000_NS6detail15normal_iteratorINSD_10device_ptrIdEEEEyS9_dNS7_10__identityEEEvT0_PT3_T1_NS0_13GridEvenShareISN_EET2_T4_E12temp_storage+104];
	add.f64 	%fd157, %fd155, %fd156;
	ld.shared.f64 	%fd158, [_ZZN3cub18CUB_300001_SM_10006detail6reduce18DeviceReduceKernelINS2_10policy_hubIdyN4cuda3std3__44plusIdEEE10Policy1000EN6thrust24THRUST_300001_SM_1000_NS6detail15normal_iteratorINSD_10device_ptrIdEEEEyS9_dNS7_10__identityEEEvT0_PT3_T1_NS0_13GridEvenShareISN_EET2_T4_E12temp_storage+112];
	add.f64 	%fd159, %fd157, %fd158;
	ld.shared.f64 	%fd160, [_ZZN3cub18CUB_300001_SM_10006detail6reduce18DeviceReduceKernelINS2_10policy_hubIdyN4cuda3std3__44plusIdEEE10Policy1000EN6thrust24THRUST_300001_SM_1000_NS6detail15normal_iteratorINSD_10device_ptrIdEEEEyS9_dNS7_10__identityEEEvT0_PT3_T1_NS0_13GridEvenShareISN_EET2_T4_E12temp_storage+120];
	add.f64 	%fd161, %fd159, %fd160;
	ld.shared.f64 	%fd162, [_ZZN3cub18CUB_300001_SM_10006detail6reduce18DeviceReduceKernelINS2_10policy_hubIdyN4cuda3std3__44plusIdEEE10Policy1000EN6thrust24THRUST_300001_SM_1000_NS6detail15normal_iteratorINSD_10device_ptrIdEEEEyS9_dNS7_10__identityEEEvT0_PT3_T1_NS0_13GridEvenShareISN_EET2_T4_E12temp_storage+128];
	add.f64 	%fd163, %fd161, %fd162;
	ld.shared.f64 	%fd164, [_ZZN3cub18CUB_300001_SM_10006detail6reduce18DeviceReduceKernelINS2_10policy_hubIdyN4cuda3std3__44plusIdEEE10Policy1000EN6thrust24THRUST_300001_SM_1000_NS6detail15normal_iteratorINSD_10device_ptrIdEEEEyS9_dNS7_10__identityEEEvT0_PT3_T1_NS0_13GridEvenShareISN_EET2_T4_E12temp_storage+136];
	add.f64 	%fd343, %fd163, %fd164;
$L__BB18_46:
	mov.u32 	%r263, %tid.x;
	setp.ne.s32 	%p64, %r263, 0;
	@%p64 bra 	$L__BB18_48;
	ld.param.u64 	%rd100, [_ZN3cub18CUB_300001_SM_10006detail6reduce18DeviceReduceKernelINS2_10policy_hubIdyN4cuda3std3__44plusIdEEE10Policy1000EN6thrust24THRUST_300001_SM_1000_NS6detail15normal_iteratorINSD_10device_ptrIdEEEEyS9_dNS7_10__identityEEEvT0_PT3_T1_NS0_13GridEvenShareISN_EET2_T4__param_1];
	cvta.to.global.u64 	%rd97, %rd100;
	mul.wide.u32 	%rd98, %r2, 8;
	add.s64 	%rd99, %rd97, %rd98;
	st.global.f64 	[%rd99], %fd343;
$L__BB18_48:
	ret;

}
	// .globl	_ZN3cub18CUB_300001_SM_10006detail6reduce28DeviceReduceSingleTileKernelINS2_10policy_hubIdyN4cuda3std3__44plusIdEEE10Policy1000EPdSC_iS9_ddNS7_10__identityEEEvT0_T1_T2_T3_T4_T6_
.visible .entry _ZN3cub18CUB_300001_SM_10006detail6reduce28DeviceReduceSingleTileKernelINS2_10policy_hubIdyN4cuda3std3__44plusIdEEE10Policy1000EPdSC_iS9_ddNS7_10__identityEEEvT0_T1_T2_T3_T4_T6_(
	.param .u64 .ptr .align 1 _ZN3cub18CUB_300001_SM_10006detail6reduce28DeviceReduceSingleTileKernelINS2_10policy_hubIdyN4cuda3std3__44plusIdEEE10Policy1000EPdSC_iS9_ddNS7_10__identityEEEvT0_T1_T2_T3_T4_T6__param_0,
	.param .u64 .ptr .align 1 _ZN3cub18CUB_300001_SM_10006detail6reduce28DeviceReduceSingleTileKernelINS2_10policy_hubIdyN4cuda3std3__44plusIdEEE10Policy1000EPdSC_iS9_ddNS7_10__identityEEEvT0_T1_T2_T3_T4_T6__param_1,
	.param .u32 _ZN3cub18CUB_300001_SM_10006detail6reduce28DeviceReduceSingleTileKernelINS2_10policy_hubIdyN4cuda3std3__44plusIdEEE10Policy1000EPdSC_iS9_ddNS7_10__identityEEEvT0_T1_T2_T3_T4_T6__param_2,
	.param .align 1 .b8 _ZN3cub18CUB_300001_SM_10006detail6reduce28DeviceReduceSingleTileKernelINS2_10policy_hubIdyN4cuda3std3__44plusIdEEE10Policy1000EPdSC_iS9_ddNS7_10__identityEEEvT0_T1_T2_T3_T4_T6__param_3[1],
	.param .f64 _ZN3cub18CUB_300001_SM_10006detail6reduce28DeviceReduceSingleTileKernelINS2_10policy_hubIdyN4cuda3std3__44plusIdEEE10Policy1000EPdSC_iS9_ddNS7_10__identityEEEvT0_T1_T2_T3_T4_T6__param_4,
	.param .align 1 .b8 _ZN3cub18CUB_300001_SM_10006detail6reduce28DeviceReduceSingleTileKernelINS2_10policy_hubIdyN4cuda3std3__44plusIdEEE10Policy1000EPdSC_iS9_ddNS7_10__identityEEEvT0_T1_T2_T3_T4_T6__param_5[1]
)
.maxntid 512
.minnctapersm 1
{
	.reg .pred 	%p<58>;
	.reg .b32 	%r<238>;
	.reg .b64 	%rd<104>;
	.reg .b64 	%fd<232>;
	// demoted variable
	.shared .align 8 .b8 _ZZN3cub18CUB_300001_SM_10006detail6reduce28DeviceReduceSingleTileKernelINS2_10policy_hubIdyN4cuda3std3__44plusIdEEE10Policy1000EPdSC_iS9_ddNS7_10__identityEEEvT0_T1_T2_T3_T4_T6_E12temp_storage[152];
	ld.param.u64 	%rd8, [_ZN3cub18CUB_300001_SM_10006detail6reduce28DeviceReduceSingleTileKernelINS2_10policy_hubIdyN4cuda3std3__44plusIdEEE10Policy1000EPdSC_iS9_ddNS7_10__identityEEEvT0_T1_T2_T3_T4_T6__param_0];
	ld.param.u64 	%rd9, [_ZN3cub18CUB_300001_SM_10006detail6reduce28DeviceReduceSingleTileKernelINS2_10policy_hubIdyN4cuda3std3__44plusIdEEE10Policy1000EPdSC_iS9_ddNS7_10__identityEEEvT0_T1_T2_T3_T4_T6__param_1];
	ld.param.u32 	%r34, [_ZN3cub18CUB_300001_SM_10006detail6reduce28DeviceReduceSingleTileKernelINS2_10policy_hubIdyN4cuda3std3__44plusIdEEE10Policy1000EPdSC_iS9_ddNS7_10__identityEEEvT0_T1_T2_T3_T4_T6__param_2];
	ld.param.f64 	%fd30, [_ZN3cub18CUB_300001_SM_10006detail6reduce28DeviceReduceSingleTileKernelINS2_10policy_hubIdyN4cuda3std3__44plusIdEEE10Policy1000EPdSC_iS9_ddNS7_10__identityEEEvT0_T1_T2_T3_T4_T6__param_4];
	cvta.to.global.u64 	%rd1, %rd9;
	setp.ne.s32 	%p1, %r34, 0;
	@%p1 bra 	$L__BB19_3;
	mov.u32 	%r224, %tid.x;
	setp.ne.s32 	%p57, %r224, 0;
	@%p57 bra 	$L__BB19_39;
	st.global.f64 	[%rd1], %fd30;
	bra.uni 	$L__BB19_39;
$L__BB19_3:
	setp.gt.s32 	%p2, %r34, 3583;
	@%p2 bra 	$L__BB19_21;
	mov.u32 	%r1, %tid.x;
	setp.ge.s32 	%p19, %r1, %r34;
	mov.f64 	%fd223, 0d0000000000000000;
	mov.u32 	%r228, %r1;
	@%p19 bra 	$L__BB19_6;
	mul.wide.u32 	%rd69, %r1, 8;
	add.s64 	%rd68, %rd8, %rd69;
	// begin inline asm
	ld.global.nc.u64 %rd67, [%rd68];
	// end inline asm
	mov.b64 	%fd223, %rd67;
	add.s32 	%r228, %r1, 512;
$L__BB19_6:
	setp.ge.s32 	%p20, %r228, %r34;
	@%p20 bra 	$L__BB19_12;
	not.b32 	%r100, %r228;
	add.s32 	%r4, %r34, %r100;
	and.b32  	%r101, %r4, 1536;
	setp.eq.s32 	%p21, %r101, 1536;
	@%p21 bra 	$L__BB19_10;
	mul.wide.u32 	%rd70, %r228, 8;
	add.s64 	%rd102, %rd8, %rd70;
	shr.u32 	%r102, %r4, 9;
	add.s32 	%r103, %r102, 1;
	and.b32  	%r104, %r103, 3;
	neg.s32 	%r226, %r104;
$L__BB19_9:
	.pragma "nounroll";
	// begin inline asm
	ld.global.nc.u64 %rd71, [%rd102];
	// end inline asm
	mov.b64 	%fd109, %rd71;
	add.f64 	%fd223, %fd223, %fd109;
	add.s32 	%r228, %r228, 512;
	add.s64 	%rd102, %rd102, 4096;
	add.s32 	%r226, %r226, 1;
	setp.ne.s32 	%p22, %r226, 0;
	@%p22 bra 	$L__BB19_9;
$L__BB19_10:
	setp.lt.u32 	%p23, %r4, 1536;
	@%p23 bra 	$L__BB19_12;
$L__BB19_11:
	mul.wide.s32 	%rd81, %r228, 8;
	add.s64 	%rd74, %rd8, %rd81;
	// begin inline asm
	ld.global.nc.u64 %rd73, [%rd74];
	// end inline asm
	mov.b64 	%fd110, %rd73;
	add.f64 	%fd111, %fd223, %fd110;
	add.s64 	%rd76, %rd74, 4096;
	// begin inline asm
	ld.global.nc.u64 %rd75, [%rd76];
	// end inline asm
	mov.b64 	%fd112, %rd75;
	add.f64 	%fd113, %fd111, %fd112;
	add.s64 	%rd78, %rd74, 8192;
	// begin inline asm
	ld.global.nc.u64 %rd77, [%rd78];
	// end inline asm
	mov.b64 	%fd114, %rd77;
	add.f64 	%fd115, %fd113, %fd114;
	add.s64 	%rd80, %rd74, 12288;
	// begin inline asm
	ld.global.nc.u64 %rd79, [%rd80];
	// end inline asm
	mov.b64 	%fd116, %rd79;
	add.f64 	%fd223, %fd115, %fd116;
	add.s32 	%r228, %r228, 2048;
	setp.lt.s32 	%p24, %r228, %r34;
	@%p24 bra 	$L__BB19_11;
$L__BB19_12:
	setp.lt.s32 	%p25, %r34, 512;
	@%p25 bra 	$L__BB19_17;
	// begin inline asm
	mov.u32 %r168, %laneid;
	// end inline asm
	mov.b64 	%rd92, %fd223;
	mov.b64 	{%r170, %r175}, %rd92;
	mov.b32 	%r176, 1;
	mov.b32 	%r217, 31;
	mov.b32 	%r218, -1;
	// begin inline asm
	shfl.sync.down.b32 %r169, %r170, %r176, %r217, %r218;
	// end inline asm
	// begin inline asm
	shfl.sync.down.b32 %r174, %r175, %r176, %r217, %r218;
	// end inline asm
	mov.b64 	%rd93, {%r169, %r174};
	mov.b64 	%fd175, %rd93;
	setp.gt.s32 	%p49, %r168, 30;
	add.f64 	%fd176, %fd223, %fd175;
	selp.f64 	%fd177, %fd223, %fd176, %p49;
	mov.b64 	%rd94, %fd177;
	mov.b64 	{%r180, %r185}, %rd94;
	mov.b32 	%r186, 2;
	// begin inline asm
	shfl.sync.down.b32 %r179, %r180, %r186, %r217, %r218;
	// end inline asm
	// begin inline asm
	shfl.sync.down.b32 %r184, %r185, %r186, %r217, %r218;
	// end inline asm
	mov.b64 	%rd95, {%r179, %r184};
	mov.b64 	%fd178, %rd95;
	setp.gt.s32 	%p50, %r168, 29;
	add.f64 	%fd179, %fd177, %fd178;
	selp.f64 	%fd180, %fd177, %fd179, %p50;
	mov.b64 	%rd96, %fd180;
	mov.b64 	{%r190, %r195}, %rd96;
	mov.b32 	%r196, 4;
	// begin inline asm
	shfl.sync.down.b32 %r189, %r190, %r196, %r217, %r218;
	// end inline asm
	// begin inline asm
	shfl.sync.down.b32 %r194, %r195, %r196, %r217, %r218;
	// end inline asm
	mov.b64 	%rd97, {%r189, %r194};
	mov.b64 	%fd181, %rd97;
	setp.gt.s32 	%p51, %r168, 27;
	add.f64 	%fd182, %fd180, %fd181;
	selp.f64 	%fd183, %fd180, %fd182, %p51;
	mov.b64 	%rd98, %fd183;
	mov.b64 	{%r200, %r205}, %rd98;
	mov.b32 	%r206, 8;
	// begin inline asm
	shfl.sync.down.b32 %r199, %r200, %r206, %r217, %r218;
	// end inline asm
	// begin inline asm
	shfl.sync.down.b32 %r204, %r205, %r206, %r217, %r218;
	// end inline asm
	mov.b64 	%rd99, {%r199, %r204};
	mov.b64 	%fd184, %rd99;
	setp.gt.s32 	%p52, %r168, 23;
	add.f64 	%fd185, %fd183, %fd184;
	selp.f64 	%fd186, %fd183, %fd185, %p52;
	mov.b64 	%rd100, %fd186;
	mov.b64 	{%r210, %r215}, %rd100;
	mov.b32 	%r216, 16;
	// begin inline asm
	shfl.sync.down.b32 %r209, %r210, %r216, %r217, %r218;
	// end inline asm
	// begin inline asm
	shfl.sync.down.b32 %r214, %r215, %r216, %r217, %r218;
	// end inline asm
	mov.b64 	%rd101, {%r209, %r214};
	mov.b64 	%fd187, %rd101;
	setp.gt.s32 	%p53, %r168, 15;
	add.f64 	%fd10, %fd186, %fd187;
	selp.f64 	%fd231, %fd186, %fd10, %p53;
	setp.ne.s32 	%p54, %r168, 0;
	@%p54 bra 	$L__BB19_15;
	shr.u32 	%r219, %r1, 2;
	and.b32  	%r220, %r219, 248;
	mov.u32 	%r221, _ZZN3cub18CUB_300001_SM_10006detail6reduce28DeviceReduceSingleTileKernelINS2_10policy_hubIdyN4cuda3std3__44plusIdEEE10Policy1000EPdSC_iS9_ddNS7_10__identityEEEvT0_T1_T2_T3_T4_T6_E12temp_storage;
	add.s32 	%r222, %r221, %r220;
	st.shared.f64 	[%r222+16], %fd10;
$L__BB19_15:
	bar.sync 	0;
	setp.ne.s32 	%p55, %r1, 0;
	@%p55 bra 	$L__BB19_37;
	ld.shared.f64 	%fd188, [_ZZN3cub18CUB_300001_SM_10006detail6reduce28DeviceReduceSingleTileKernelINS2_10policy_hubIdyN4cuda3std3__44plusIdEEE10Policy1000EPdSC_iS9_ddNS7_10__identityEEEvT0_T1_T2_T3_T4_T6_E12temp_storage+24];
	add.f64 	%fd189, %fd231, %fd188;
	ld.shared.f64 	%fd190, [_ZZN3cub18CUB_300001_SM_10006detail6reduce28DeviceReduceSingleTileKernelINS2_10policy_hubIdyN4cuda3std3__44plusIdEEE10Policy1000EPdSC_iS9_ddNS7_10__identityEEEvT0_T1_T2_T3_T4_T6_E12temp_storage+32];
	add.f64 	%fd191, %fd189, %fd190;
	ld.shared.f64 	%fd192, [_ZZN3cub18CUB_300001_SM_10006detail6reduce28DeviceReduceSingleTileKernelINS2_10policy_hubIdyN4cuda3std3__44plusIdEEE10Policy1000EPdSC_iS9_ddNS7_10__identityEEEvT0_T1_T2_T3_T4_T6_E12temp_storage+40];
	add.f64 	%fd193, %fd191, %fd192;
	ld.shared.f64 	%fd194, [_ZZN3cub18CUB_300001_SM_10006detail6reduce28DeviceReduceSingleTileKernelINS2_10policy_hubIdyN4cuda3std3__44plusIdEEE10Policy1000EPdSC_iS9_ddNS7_10__identityEEEvT0_T1_T2_T3_T4_T6_E12temp_storage+48];
	add.f64 	%fd195, %fd193, %fd194;
	ld.shared.f64 	%fd196, [_ZZN3cub18CUB_300001_SM_10006detail6reduce28DeviceReduceSingleTileKernelINS2_10policy_hubIdyN4cuda3std3__44plusIdEEE10Policy1000EPdSC_iS9_ddNS7_10__identityEEEvT0_T1_T2_T3_T4_T6_E12temp_storage+56];
	add.f64 	%fd197, %fd195, %fd196;
	ld.shared.f64 	%fd198, [_ZZN3cub18CUB_300001_SM_10006detail6reduce28DeviceReduceSingleTileKernelINS2_10policy_hubIdyN4cuda3std3__44plusIdEEE10Policy1000EPdSC_iS9_ddNS7_10__identityEEEvT0_T1_T2_T3_T4_T6_E12temp_storage+64];
	add.f64 	%fd199, %fd197, %fd198;
	ld.shared.f64 	%fd200, [_ZZN3cub18CUB_300001_SM_10006detail6reduce28DeviceReduceSingleTileKernelINS2_10policy_hubIdyN4cuda3std3__44plusIdEEE10Policy1000EPdSC_iS9_ddNS7_10__identityEEEvT0_T1_T2_T3_T4_T6_E12temp_storage+72];
	add.f64 	%fd201, %fd199, %fd200;
	ld.shared.f64 	%fd202, [_ZZN3cub18CUB_300001_SM_10006detail6reduce28DeviceReduceSingleTileKernelINS2_10policy_hubIdyN4cuda3std3__44plusIdEEE10Policy1000EPdSC_iS9_ddNS7_10__identityEEEvT0_T1_T2_T3_T4_T6_E12temp_storage+80];
	add.f64 	%fd203, %fd201, %fd202;
	ld.shared.f64 	%fd204, [_ZZN3cub18CUB_300001_SM_10006detail6reduce28DeviceReduceSingleTileKernelINS2_10policy_hubIdyN4cuda3std3__44plusIdEEE10Policy1000EPdSC_iS9_ddNS7_10__identityEEEvT0_T1_T2_T3_T4_T6_E12temp_storage+88];
	add.f64 	%fd205, %fd203, %fd204;
	ld.shared.f64 	%fd206, [_ZZN3cub18CUB_300001_SM_10006detail6reduce28DeviceReduceSingleTileKernelINS2_10policy_hubIdyN4cuda3std3__44plusIdEEE10Policy1000EPdSC_iS9_ddNS7_10__identityEEEvT0_T1_T2_T3_T4_T6_E12temp_storage+96];
	add.f64 	%fd207, %fd205, %fd206;
	ld.shared.f64 	%fd208, [_ZZN3cub18CUB_300001_SM_10006detail6reduce28DeviceReduceSingleTileKernelINS2_10policy_hubIdyN4cuda3std3__44plusIdEEE10Policy1000EPdSC_iS9_ddNS7_10__identityEEEvT0_T1_T2_T3_T4_T6_E12temp_storage+104];
	add.f64 	%fd209, %fd207, %fd208;
	ld.shared.f64 	%fd210, [_ZZN3cub18CUB_300001_SM_10006detail6reduce28DeviceReduceSingleTileKernelINS2_10policy_hubIdyN4cuda3std3__44plusIdEEE10Policy1000EPdSC_iS9_ddNS7_10__identityEEEvT0_T1_T2_T3_T4_T6_E12temp_storage+112];
	add.f64 	%fd211, %fd209, %fd210;
	ld.shared.f64 	%fd212, [_ZZN3cub18CUB_300001_SM_10006detail6reduce28DeviceReduceSingleTileKernelINS2_10policy_hubIdyN4cuda3std3__44plusIdEEE10Policy1000EPdSC_iS9_ddNS7_10__identityEEEvT0_T1_T2_T3_T4_T6_E12temp_storage+120];
	add.f64 	%fd213, %fd211, %fd212;
	ld.shared.f64 	%fd214, [_ZZN3cub18CUB_300001_SM_10006detail6reduce28DeviceReduceSingleTileKernelINS2_10policy_hubIdyN4cuda3std3__44plusIdEEE10Policy1000EPdSC_iS9_ddNS7_10__identityEEEvT0_T1_T2_T3_T4_T6_E12temp_storage+128];
	add.f64 	%fd215, %fd213, %fd214;
	ld.shared.f64 	%fd216, [_ZZN3cub18CUB_300001_SM_10006detail6reduce28DeviceReduceSingleTileKernelINS2_10policy_hubIdyN4cuda3std3__44plusIdEEE10Policy1000EPdSC_iS9_ddNS7_10__identityEEEvT0_T1_T2_T3_T4_T6_E12temp_storage+136];
	add.f64 	%fd231, %fd215, %fd216;
	bra.uni 	$L__BB19_37;
$L__BB19_17:
	// begin inline asm
	mov.u32 %r105, %laneid;
	// end inline asm
	and.b32  	%r156, %r1, 992;
	add.s32 	%r157, %r156, 32;
	setp.gt.s32 	%p26, %r157, %r34;
	not.b32 	%r158, %r156;
	add.s32 	%r159, %r34, %r158;
	selp.b32 	%r154, %r159, 31, %p26;
	mov.b64 	%rd82, %fd223;
	mov.b64 	{%r107, %r112}, %rd82;
	mov.b32 	%r113, 1;
	mov.b32 	%r155, -1;
	// begin inline asm
	shfl.sync.down.b32 %r106, %r107, %r113, %r154, %r155;
	// end inline asm
	// begin inline asm
	shfl.sync.down.b32 %r111, %r112, %r113, %r154, %r155;
	// end inline asm
	mov.b64 	%rd83, {%r106, %r111};
	mov.b64 	%fd117, %rd83;
	setp.lt.s32 	%p27, %r105, %r154;
	add.f64 	%fd118, %fd223, %fd117;
	selp.f64 	%fd119, %fd118, %fd223, %p27;
	mov.b64 	%rd84, %fd119;
	mov.b64 	{%r117, %r122}, %rd84;
	mov.b32 	%r123, 2;
	// begin inline asm
	shfl.sync.down.b32 %r116, %r117, %r123, %r154, %r155;
	// end inline asm
	// begin inline asm
	shfl.sync.down.b32 %r121, %r122, %r123, %r154, %r155;
	// end inline asm
	mov.b64 	%rd85, {%r116, %r121};
	mov.b64 	%fd120, %rd85;
	add.s32 	%r160, %r105, 2;
	setp.gt.s32 	%p28, %r160, %r154;
	add.f64 	%fd121, %fd119, %fd120;
	selp.f64 	%fd122, %fd119, %fd121, %p28;
	mov.b64 	%rd86, %fd122;
	mov.b64 	{%r127, %r132}, %rd86;
	mov.b32 	%r133, 4;
	// begin inline asm
	shfl.sync.down.b32 %r126, %r127, %r133, %r154, %r155;
	// end inline asm
	// begin inline asm
	shfl.sync.down.b32 %r131, %r132, %r133, %r154, %r155;
	// end inline asm
	mov.b64 	%rd87, {%r126, %r131};
	mov.b64 	%fd123, %rd87;
	add.s32 	%r161, %r105, 4;
	setp.gt.s32 	%p29, %r161, %r154;
	add.f64 	%fd124, %fd122, %fd123;
	selp.f64 	%fd125, %fd122, %fd124, %p29;
	mov.b64 	%rd88, %fd125;
	mov.b64 	{%r137, %r142}, %rd88;
	mov.b32 	%r143, 8;
	// begin inline asm
	shfl.sync.down.b32 %r136, %r137, %r143, %r154, %r155;
	// end inline asm
	// begin inline asm
	shfl.sync.down.b32 %r141, %r142, %r143, %r154, %r155;
	// end inline asm
	mov.b64 	%rd89, {%r136, %r141};
	mov.b64 	%fd126, %rd89;
	add.s32 	%r162, %r105, 8;
	setp.gt.s32 	%p30, %r162, %r154;
	add.f64 	%fd127, %fd125, %fd126;
	selp.f64 	%fd128, %fd125, %fd127, %p30;
	mov.b64 	%rd90, %fd128;
	mov.b64 	{%r147, %r152}, %rd90;
	mov.b32 	%r153, 16;
	// begin inline asm
	shfl.sync.down.b32 %r146, %r147, %r153, %r154, %r155;
	// end inline asm
	// begin inline asm
	shfl.sync.down.b32 %r151, %r152, %r153, %r154, %r155;
	// end inline asm
	mov.b64 	%rd91, {%r146, %r151};
	mov.b64 	%fd129, %rd91;
	add.s32 	%r163, %r105, 16;
	setp.gt.s32 	%p31, %r163, %r154;
	add.f64 	%fd130, %fd128, %fd129;
	selp.f64 	%fd231, %fd128, %fd130, %p31;
	setp.ne.s32 	%p32, %r105, 0;
	@%p32 bra 	$L__BB19_19;
	shr.u32 	%r164, %r1, 2;
	and.b32  	%r165, %r164, 248;
	mov.u32 	%r166, _ZZN3cub18CUB_300001_SM_10006detail6reduce28DeviceReduceSingleTileKernelINS2_10policy_hubIdyN4cuda3std3__44plusIdEEE10Policy1000EPdSC_iS9_ddNS7_10__identityEEEvT0_T1_T2_T3_T4_T6_E12temp_storage;
	add.s32 	%r167, %r166, %r165;
	st.shared.f64 	[%r167+16], %fd231;
$L__BB19_19:
	bar.sync 	0;
	setp.ne.s32 	%p33, %r1, 0;
	@%p33 bra 	$L__BB19_37;
	setp.gt.s32 	%p34, %r34, 32;
	ld.shared.f64 	%fd131, [_ZZN3cub18CUB_300001_SM_10006detail6reduce28DeviceReduceSingleTileKernelINS2_10policy_hubIdyN4cuda3std3__44plusIdEEE10Policy1000EPdSC_iS9_ddNS7_10__identityEEEvT0_T1_T2_T3_T4_T6_E12temp_storage+24];
	add.f64 	%fd132, %fd231, %fd131;
	selp.f64 	%fd133, %fd132, %fd231, %p34;
	setp.gt.s32 	%p35, %r34, 64;
	ld.shared.f64 	%fd134, [_ZZN3cub18CUB_300001_SM_10006detail6reduce28DeviceReduceSingleTileKernelINS2_10policy_hubIdyN4cuda3std3__44plusIdEEE10Policy1000EPdSC_iS9_ddNS7_10__identityEEEvT0_T1_T2_T3_T4_T6_E12temp_storage+32];
	add.f64 	%fd135, %fd134, %fd133;
	selp.f64 	%fd136, %fd135, %fd133, %p35;
	setp.gt.s32 	%p36, %r34, 96;
	ld.shared.f64 	%fd137, [_ZZN3cub18CUB_300001_SM_10006detail6reduce28DeviceReduceSingleTileKernelINS2_10policy_hubIdyN4cuda3std3__44plusIdEEE10Policy1000EPdSC_iS9_ddNS7_10__identityEEEvT0_T1_T2_T3_T4_T6_E12temp_storage+40];
	add.f64 	%fd138, %fd137, %fd136;
	selp.f64 	%fd139, %fd138, %fd136, %p36;
	setp.gt.s32 	%p37, %r34, 128;
	ld.shared.f64 	%fd140, [_ZZN3cub18CUB_300001_SM_10006detail6reduce28DeviceReduceSingleTileKernelINS2_10policy_hubIdyN4cuda3std3__44plusIdEEE10Policy1000EPdSC_iS9_ddNS7_10__identityEEEvT0_T1_T2_T3_T4_T6_E12temp_storage+48];
	add.f64 	%fd141, %fd140, %fd139;
	selp.f64 	%fd142, %fd141, %fd139, %p37;
	setp.gt.s32 	%p38, %r34, 160;
	ld.shared.f64 	%fd143, [_ZZN3cub18CUB_300001_SM_10006detail6reduce28DeviceReduceSingleTileKernelINS2_10policy_hubIdyN4cuda3std3__44plusIdEEE10Policy1000EPdSC_iS9_ddNS7_10__identityEEEvT0_T1_T2_T3_T4_T6_E12temp_storage+56];
	add.f64 	%fd144, %fd143, %fd142;
	selp.f64 	%fd145, %fd144, %fd142, %p38;
	setp.gt.s32 	%p39, %r34, 192;
	ld.shared.f64 	%fd146, [_ZZN3cub18CUB_300001_SM_10006detail6reduce28DeviceReduceSingleTileKernelINS2_10policy_hubIdyN4cuda3std3__44plusIdEEE10Policy1000EPdSC_iS9_ddNS7_10__identityEEEvT0_T1_T2_T3_T4_T6_E12temp_storage+64];
	add.f64 	%fd147, %fd146, %fd145;
	selp.f64 	%fd148, %fd147, %fd145, %p39;
	setp.gt.s32 	%p40, %r34, 224;
	ld.shared.f64 	%fd149, [_ZZN3cub18CUB_300001_SM_10006detail6reduce28DeviceReduceSingleTileKernelINS2_10policy_hubIdyN4cuda3std3__44plusIdEEE10Policy1000EPdSC_iS9_ddNS7_10__identityEEEvT0_T1_T2_T3_T4_T6_E12temp_storage+72];
	add.f64 	%fd150, %fd149, %fd148;
	selp.f64 	%fd151, %fd150, %fd148, %p40;
	setp.gt.s32 	%p41, %r34, 256;
	ld.shared.f64 	%fd152, [_ZZN3cub18CUB_300001_SM_10006detail6reduce28DeviceReduceSingleTileKernelINS2_10policy_hubIdyN4cuda3std3__44plusIdEEE10Policy1000EPdSC_iS9_ddNS7_10__identityEEEvT0_T1_T2_T3_T4_T6_E12temp_storage+80];
	add.f64 	%fd153, %fd152, %fd151;
	selp.f64 	%fd154, %fd153, %fd151, %p41;
	setp.gt.s32 	%p42, %r34, 288;
	ld.shared.f64 	%fd155, [_ZZN3cub18CUB_300001_SM_10006detail6reduce28DeviceReduceSingleTileKernelINS2_10policy_hubIdyN4cuda3std3__44plusIdEEE10Policy1000EPdSC_iS9_ddNS7_10__identityEEEvT0_T1_T2_T3_T4_T6_E12temp_storage+88];
	add.f64 	%fd156, %fd155, %fd154;
	selp.f64 	%fd157, %fd156, %fd154, %p42;
	setp.gt.s32 	%p43, %r34, 320;
	ld.shared.f64 	%fd158, [_ZZN3cub18CUB_300001_SM_10006detail6reduce28DeviceReduceSingleTileKernelINS2_10policy_hubIdyN4cuda3std3__44plusIdEEE10Policy1000EPdSC_iS9_ddNS7_10__identityEEEvT0_T1_T2_T3_T4_T6_E12temp_storage+96];
	add.f64 	%fd159, %fd158, %fd157;
	selp.f64 	%fd160, %fd159, %fd157, %p43;
	setp.gt.s32 	%p44, %r34, 352;
	ld.shared.f64 	%fd161, [_ZZN3cub18CUB_300001_SM_10006detail6reduce28DeviceReduceSingleTileKernelINS2_10policy_hubIdyN4cuda3std3__44plusIdEEE10Policy1000EPdSC_iS9_ddNS7_10__identityEEEvT0_T1_T2_T3_T4_T6_E12temp_storage+104];
	add.f64 	%fd162, %fd161, %fd160;
	selp.f64 	%fd163, %fd162, %fd160, %p44;
	setp.gt.s32 	%p45, %r34, 384;
	ld.shared.f64 	%fd164, [_ZZN3cub18CUB_300001_SM_10006detail6reduce28DeviceReduceSingleTileKernelINS2_10policy_hubIdyN4cuda3std3__44plusIdEEE10Policy1000EPdSC_iS9_ddNS7_10__identityEEEvT0_T1_T2_T3_T4_T6_E12temp_storage+112];
	add.f64 	%fd165, %fd164, %fd163;
	selp.f64 	%fd166, %fd165, %fd163, %p45;
	setp.gt.s32 	%p46, %r34, 416;
	ld.shared.f64 	%fd167, [_ZZN3cub18CUB_300001_SM_10006detail6reduce28DeviceReduceSingleTileKernelINS2_10policy_hubIdyN4cuda3std3__44plusIdEEE10Policy1000EPdSC_iS9_ddNS7_10__identityEEEvT0_T1_T2_T3_T4_T6_E12temp_storage+120];
	add.f64 	%fd168, %fd167, %fd166;
	selp.f64 	%fd169, %fd168, %fd166, %p46;
	setp.gt.s32 	%p47, %r34, 448;
	ld.shared.f64 	%fd170, [_ZZN3cub18CUB_300001_SM_10006detail6reduce28DeviceReduceSingleTileKernelINS2_10policy_hubIdyN4cuda3std3__44plusIdEEE10Policy1000EPdSC_iS9_ddNS7_10__identityEEEvT0_T1_T2_T3_T4_T6_E12temp_storage+128];
	add.f64 	%fd171, %fd170, %fd169;
	selp.f64 	%fd172, %fd171, %fd169, %p47;
	setp.gt.s32 	%p48, %r34, 480;
	ld.shared.f64 	%fd173, [_ZZN3cub18CUB_300001_SM_10006detail6reduce28DeviceReduceSingleTileKernelINS2_10policy_hubIdyN4cuda3std3__44plusIdEEE10Policy1000EPdSC_iS9_ddNS7_10__identityEEEvT0_T1_T2_T3_T4_T6_E12temp_storage+136];
	add.f64 	%fd174, %fd173, %fd172;
	selp.f64 	%fd231, %fd174, %fd172, %p48;
	bra.uni 	$L__BB19_37;
$L__BB19_21:
	mov.u32 	%r13, %tid.x;
	mul.wide.u32 	%rd24, %r13, 8;
	add.s64 	%rd11, %rd8, %rd24;
	// begin inline asm
	ld.global.nc.u64 %rd10, [%rd11];
	// end inline asm
	mov.b64 	%fd31, %rd10;
	add.s64 	%rd13, %rd11, 4096;
	// begin inline asm
	ld.global.nc.u64 %rd12, [%rd13];
	// end inline asm
	mov.b64 	%fd32, %rd12;
	add.s64 	%rd15, %rd11, 8192;
	// begin inline asm
	ld.global.nc.u64 %rd14, [%rd15];
	// end inline asm
	mov.b64 	%fd33, %rd14;
	add.s64 	%rd17, %rd11, 12288;
	// begin inline asm
	ld.global.nc.u64 %rd16, [%rd17];
	// end inline asm
	mov.b64 	%fd34, %rd16;
	add.s64 	%rd19, %rd11, 16384;
	// begin inline asm
	ld.global.nc.u64 %rd18, [%rd19];
	// end inline asm
	mov.b64 	%fd35, %rd18;
	add.s64 	%rd21, %rd11, 20480;
	// begin inline asm
	ld.global.nc.u64 %rd20, [%rd21];
	// end inline asm
	mov.b64 	%fd36, %rd20;
	add.s64 	%rd23, %rd11, 24576;
	// begin inline asm
	ld.global.nc.u64 %rd22, [%rd23];
	// end inline asm
	mov.b64 	%fd37, %rd22;
	add.f64 	%fd38, %fd31, %fd32;
	add.f64 	%fd39, %fd38, %fd33;
	add.f64 	%fd40, %fd39, %fd34;
	add.f64 	%fd41, %fd40, %fd35;
	add.f64 	%fd42, %fd41, %fd36;
	add.f64 	%fd230, %fd42, %fd37;
	setp.lt.u32 	%p3, %r34, 7168;
	mov.b32 	%r231, 3584;
	@%p3 bra 	$L__BB19_25;
	add.s32 	%r14, %r34, -3584;
	mov.b32 	%r231, 3584;
$L__BB19_23:
	add.s32 	%r37, %r231, %r13;
	mul.wide.u32 	%rd39, %r37, 8;
	add.s64 	%rd26, %rd8, %rd39;
	// begin inline asm
	ld.global.nc.u64 %rd25, [%rd26];
	// end inline asm
	mov.b64 	%fd43, %rd25;
	add.s64 	%rd28, %rd26, 4096;
	// begin inline asm
	ld.global.nc.u64 %rd27, [%rd28];
	// end inline asm
	mov.b64 	%fd44, %rd27;
	add.s64 	%rd30, %rd26, 8192;
	// begin inline asm
	ld.global.nc.u64 %rd29, [%rd30];
	// end inline asm
	mov.b64 	%fd45, %rd29;
	add.s64 	%rd32, %rd26, 12288;
	// begin inline asm
	ld.global.nc.u64 %rd31, [%rd32];
	// end inline asm
	mov.b64 	%fd46, %rd31;
	add.s64 	%rd34, %rd26, 16384;
	// begin inline asm
	ld.global.nc.u64 %rd33, [%rd34];
	// end inline asm
	mov.b64 	%fd47, %rd33;
	add.s64 	%rd36, %rd26, 20480;
	// begin inline asm
	ld.global.nc.u64 %rd35, [%rd36];
	// end inline asm
	mov.b64 	%fd48, %rd35;
	add.s64 	%rd38, %rd26, 24576;
	// begin inline asm
	ld.global.nc.u64 %rd37, [%rd38];
	// end inline asm
	mov.b64 	%fd49, %rd37;
	add.f64 	%fd50, %fd230, %fd43;
	add.f64 	%fd51, %fd50, %fd44;
	add.f64 	%fd52, %fd51, %fd45;
	add.f64 	%fd53, %fd52, %fd46;
	add.f64 	%fd54, %fd53, %fd47;
	add.f64 	%fd55, %fd54, %fd48;
	add.f64 	%fd230, %fd55, %fd49;
	sub.s32 	%r38, %r34, %r231;
	setp.lt.s32 	%p4, %r38, 3584;
	@%p4 bra 	$L__BB19_33;
	add.s32 	%r231, %r231, 3584;
	setp.le.s32 	%p5, %r231, %r14;
	@%p5 bra 	$L__BB19_23;
$L__BB19_25:
	setp.le.s32 	%p6, %r34, %r231;
	@%p6 bra 	$L__BB19_33;
	sub.s32 	%r18, %r34, %r231;
	setp.ge.s32 	%p7, %r13, %r18;
	@%p7 bra 	$L__BB19_33;
	not.b32 	%r39, %r13;
	add.s32 	%r40, %r34, %r39;
	sub.s32 	%r19, %r40, %r231;
	and.b32  	%r41, %r19, 1536;
	setp.eq.s32 	%p8, %r41, 1536;
	mov.u32 	%r235, %r13;
	@%p8 bra 	$L__BB19_30;
	add.s32 	%r233, %r13, %r231;
	shr.u32 	%r42, %r19, 9;
	add.s32 	%r43, %r42, 1;
	and.b32  	%r44, %r43, 3;
	neg.s32 	%r232, %r44;
	mov.u32 	%r235, %r13;
$L__BB19_29:
	.pragma "nounroll";
	mul.wide.u32 	%rd42, %r233, 8;
	add.s64 	%rd41, %rd8, %rd42;
	// begin inline asm
	ld.global.nc.u64 %rd40, [%rd41];
	// end inline asm
	mov.b64 	%fd57, %rd40;
	add.f64 	%fd230, %fd230, %fd57;
	add.s32 	%r235, %r235, 512;
	add.s32 	%r233, %r233, 512;
	add.s32 	%r232, %r232, 1;
	setp.ne.s32 	%p9, %r232, 0;
	@%p9 bra 	$L__BB19_29;
$L__BB19_30:
	setp.lt.u32 	%p10, %r19, 1536;
	@%p10 bra 	$L__BB19_33;
	cvt.u64.u32 	%rd43, %r235;
	cvt.u64.u32 	%rd44, %r231;
	add.s64 	%rd45, %rd43, %rd44;
	shl.b64 	%rd46, %rd45, 3;
	add.s64 	%rd47, %rd46, %rd8;
	add.s64 	%rd103, %rd47, 8192;
	add.s32 	%r236, %r235, %r231;
$L__BB19_32:
	mul.wide.u32 	%rd56, %r236, 8;
	add.s64 	%rd49, %rd8, %rd56;
	// begin inline asm
	ld.global.nc.u64 %rd48, [%rd49];
	// end inline asm
	mov.b64 	%fd58, %rd48;
	add.f64 	%fd59, %fd230, %fd58;
	add.s64 	%rd51, %rd103, -4096;
	// begin inline asm
	ld.global.nc.u64 %rd50, [%rd51];
	// end inline asm
	mov.b64 	%fd60, %rd50;
	add.f64 	%fd61, %fd59, %fd60;
	// begin inline asm
	ld.global.nc.u64 %rd52, [%rd103];
	// end inline asm
	mov.b64 	%fd62, %rd52;
	add.f64 	%fd63, %fd61, %fd62;
	add.s64 	%rd55, %rd103, 4096;
	// begin inline asm
	ld.global.nc.u64 %rd54, [%rd55];
	// end inline asm
	mov.b64 	%fd64, %rd54;
	add.f64 	%fd230, %fd63, %fd64;
	add.s32 	%r235, %r235, 2048;
	add.s64 	%rd103, %rd103, 16384;
	add.s32 	%r236, %r236, 2048;
	setp.lt.s32 	%p11, %r235, %r18;
	@%p11 bra 	$L__BB19_32;
$L__BB19_33:
	// begin inline asm
	mov.u32 %r45, %laneid;
	// end inline asm
	mov.b64 	%rd57, %fd230;
	mov.b64 	{%r47, %r52}, %rd57;
	mov.b32 	%r53, 1;
	mov.b32 	%r94, 31;
	mov.b32 	%r95, -1;
	// begin inline asm
	shfl.sync.down.b32 %r46, %r47, %r53, %r94, %r95;
	// end inline asm
	// begin inline asm
	shfl.sync.down.b32 %r51, %r52, %r53, %r94, %r95;
	// end inline asm
	mov.b64 	%rd58, {%r46, %r51};
	mov.b64 	%fd65, %rd58;
	setp.gt.s32 	%p12, %r45, 30;
	add.f64 	%fd66, %fd230, %fd65;
	selp.f64 	%fd67, %fd230, %fd66, %p12;
	mov.b64 	%rd59, %fd67;
	mov.b64 	{%r57, %r62}, %rd59;
	mov.b32 	%r63, 2;
	// begin inline asm
	shfl.sync.down.b32 %r56, %r57, %r63, %r94, %r95;
	// end inline asm
	// begin inline asm
	shfl.sync.down.b32 %r61, %r62, %r63, %r94, %r95;
	// end inline asm
	mov.b64 	%rd60, {%r56, %r61};
	mov.b64 	%fd68, %rd60;
	setp.gt.s32 	%p13, %r45, 29;
	add.f64 	%fd69, %fd67, %fd68;
	selp.f64 	%fd70, %fd67, %fd69, %p13;
	mov.b64 	%rd61, %fd70;
	mov.b64 	{%r67, %r72}, %rd61;
	mov.b32 	%r73, 4;
	// begin inline asm
	shfl.sync.down.b32 %r66, %r67, %r73, %r94, %r95;
	// end inline asm
	// begin inline asm
	shfl.sync.down.b32 %r71, %r72, %r73, %r94, %r95;
	// end inline asm
	mov.b64 	%rd62, {%r66, %r71};
	mov.b64 	%fd71, %rd62;
	setp.gt.s32 	%p14, %r45, 27;
	add.f64 	%fd72, %fd70, %fd71;
	selp.f64 	%fd73, %fd70, %fd72, %p14;
	mov.b64 	%rd63, %fd73;
	mov.b64 	{%r77, %r82}, %rd63;
	mov.b32 	%r83, 8;
	// begin inline asm
	shfl.sync.down.b32 %r76, %r77, %r83, %r94, %r95;
	// end inline asm
	// begin inline asm
	shfl.sync.down.b32 %r81, %r82, %r83, %r94, %r95;
	// end inline asm
	mov.b64 	%rd64, {%r76, %r81};
	mov.b64 	%fd74, %rd64;
	setp.gt.s32 	%p15, %r45, 23;
	add.f64 	%fd75, %fd73, %fd74;
	selp.f64 	%fd76, %fd73, %fd75, %p15;
	mov.b64 	%rd65, %fd76;
	mov.b64 	{%r87, %r92}, %rd65;
	mov.b32 	%r93, 16;
	// begin inline asm
	shfl.sync.down.b32 %r86, %r87, %r93, %r94, %r95;
	// end inline asm
	// begin inline asm
	shfl.sync.down.b32 %r91, %r92, %r93, %r94, %r95;
	// end inline asm
	mov.b64 	%rd66, {%r86, %r91};
	mov.b64 	%fd77, %rd66;
	setp.gt.s32 	%p16, %r45, 15;
	add.f64 	%fd26, %fd76, %fd77;
	selp.f64 	%fd231, %fd76, %fd26, %p16;
	setp.ne.s32 	%p17, %r45, 0;
	@%p17 bra 	$L__BB19_35;
	shr.u32 	%r96, %r13, 2;
	and.b32  	%r97, %r96, 248;
	mov.u32 	%r98, _ZZN3cub18CUB_300001_SM_10006detail6reduce28DeviceReduceSingleTileKernelINS2_10policy_hubIdyN4cuda3std3__44plusIdEEE10Policy1000EPdSC_iS9_ddNS7_10__identityEEEvT0_T1_T2_T3_T4_T6_E12temp_storage;
	add.s32 	%r99, %r98, %r97;
	st.shared.f64 	[%r99+16], %fd26;
$L__BB19_35:
	bar.sync 	0;
	setp.ne.s32 	%p18, %r13, 0;
	@%p18 bra 	$L__BB19_37;
	ld.shared.f64 	%fd78, [_ZZN3cub18CUB_300001_SM_10006detail6reduce28DeviceReduceSingleTileKernelINS2_10policy_hubIdyN4cuda3std3__44plusIdEEE10Policy1000EPdSC_iS9_ddNS7_10__identityEEEvT0_T1_T2_T3_T4_T6_E12temp_storage+24];
	add.f64 	%fd79, %fd231, %fd78;
	ld.shared.f64 	%fd80, [_ZZN3cub18CUB_300001_SM_10006detail6reduce28DeviceReduceSingleTileKernelINS2_10policy_hubIdyN4cuda3std3__44plusIdEEE10Policy1000EPdSC_iS9_ddNS7_10__identityEEEvT0_T1_T2_T3_T4_T6_E12temp_storage+32];
	add.f64 	%fd81, %fd79, %fd80;
	ld.shared.f64 	%fd82, [_ZZN3cub18CUB_300001_SM_10006detail6reduce28DeviceReduceSingleTileKernelINS2_10policy_hubIdyN4cuda3std3__44plusIdEEE10Policy1000EPdSC_iS9_ddNS7_10__identityEEEvT0_T1_T2_T3_T4_T6_E12temp_storage+40];
	add.f64 	%fd83, %fd81, %fd82;
	ld.shared.f64 	%fd84, [_ZZN3cub18CUB_300001_SM_10006detail6reduce28DeviceReduceSingleTileKernelINS2_10policy_hubIdyN4cuda3std3__44plusIdEEE10Policy1000EPdSC_iS9_ddNS7_10__identityEEEvT0_T1_T2_T3_T4_T6_E12temp_storage+48];
	add.f64 	%fd85, %fd83, %fd84;
	ld.shared.f64 	%fd86, [_ZZN3cub18CUB_300001_SM_10006detail6reduce28DeviceReduceSingleTileKernelINS2_10policy_hubIdyN4cuda3std3__44plusIdEEE10Policy1000EPdSC_iS9_ddNS7_10__identityEEEvT0_T1_T2_T3_T4_T6_E12temp_storage+56];
	add.f64 	%fd87, %fd85, %fd86;
	ld.shared.f64 	%fd88, [_ZZN3cub18CUB_300001_SM_10006detail6reduce28DeviceReduceSingleTileKernelINS2_10policy_hubIdyN4cuda3std3__44plusIdEEE10Policy1000EPdSC_iS9_ddNS7_10__identityEEEvT0_T1_T2_T3_T4_T6_E12temp_storage+64];
	add.f64 	%fd89, %fd87, %fd88;
	ld.shared.f64 	%fd90, [_ZZN3cub18CUB_300001_SM_10006detail6reduce28DeviceReduceSingleTileKernelINS2_10policy_hubIdyN4cuda3std3__44plusIdEEE10Policy1000EPdSC_iS9_ddNS7_10__identityEEEvT0_T1_T2_T3_T4_T6_E12temp_storage+72];
	add.f64 	%fd91, %fd89, %fd90;
	ld.shared.f64 	%fd92, [_ZZN3cub18CUB_300001_SM_10006detail6reduce28DeviceReduceSingleTileKernelINS2_10policy_hubIdyN4cuda3std3__44plusIdEEE10Policy1000EPdSC_iS9_ddNS7_10__identityEEEvT0_T1_T2_T3_T4_T6_E12temp_storage+80];
	add.f64 	%fd93, %fd91, %fd92;
	ld.shared.f64 	%fd94, [_ZZN3cub18CUB_300001_SM_10006detail6reduce28DeviceReduceSingleTileKernelINS2_10policy_hubIdyN4cuda3std3__44plusIdEEE10Policy1000EPdSC_iS9_ddNS7_10__identityEEEvT0_T1_T2_T3_T4_T6_E12temp_storage+88];
	add.f64 	%fd95, %fd93, %fd94;
	ld.shared.f64 	%fd96, [_ZZN3cub18CUB_300001_SM_10006detail6reduce28DeviceReduceSingleTileKernelINS2_10policy_hubIdyN4cuda3std3__44plusIdEEE10Policy1000EPdSC_iS9_ddNS7_10__identityEEEvT0_T1_T2_T3_T4_T6_E12temp_storage+96];
	add.f64 	%fd97, %fd95, %fd96;
	ld.shared.f64 	%fd98, [_ZZN3cub18CUB_300001_SM_10006detail6reduce28DeviceReduceSingleTileKernelINS2_10policy_hubIdyN4cuda3std3__44plusIdEEE10Policy1000EPdSC_iS9_ddNS7_10__identityEEEvT0_T1_T2_T3_T4_T6_E12temp_storage+104];
	add.f64 	%fd99, %fd97, %fd98;
	ld.shared.f64 	%fd100, [_ZZN3cub18CUB_300001_SM_10006detail6reduce28DeviceReduceSingleTileKernelINS2_10policy_hubIdyN4cuda3std3__44plusIdEEE10Policy1000EPdSC_iS9_ddNS7_10__identityEEEvT0_T1_T2_T3_T4_T6_E12temp_storage+112];
	add.f64 	%fd101, %fd99, %fd100;
	ld.shared.f64 	%fd102, [_ZZN3cub18CUB_300001_SM_10006detail6reduce28DeviceReduceSingleTileKernelINS2_10policy_hubIdyN4cuda3std3__44plusIdEEE10Policy1000EPdSC_iS9_ddNS7_10__identityEEEvT0_T1_T2_T3_T4_T6_E12temp_storage+120];
	add.f64 	%fd103, %fd101, %fd102;
	ld.shared.f64 	%fd104, [_ZZN3cub18CUB_300001_SM_10006detail6reduce28DeviceReduceSingleTileKernelINS2_10policy_hubIdyN4cuda3std3__44plusIdEEE10Policy1000EPdSC_iS9_ddNS7_10__identityEEEvT0_T1_T2_T3_T4_T6_E12temp_storage+128];
	add.f64 	%fd105, %fd103, %fd104;
	ld.shared.f64 	%fd106, [_ZZN3cub18CUB_300001_SM_10006detail6reduce28DeviceReduceSingleTileKernelINS2_10policy_hubIdyN4cuda3std3__44plusIdEEE10Policy1000EPdSC_iS9_ddNS7_10__identityEEEvT0_T1_T2_T3_T4_T6_E12temp_storage+136];
	add.f64 	%fd231, %fd105, %fd106;
$L__BB19_37:
	mov.u32 	%r223, %tid.x;
	setp.ne.s32 	%p56, %r223, 0;
	@%p56 bra 	$L__BB19_39;
	add.f64 	%fd217, %fd30, %fd231;
	st.global.f64 	[%rd1], %fd217;
$L__BB19_39:
	ret;

}
.func  (.param .b64 func_retval0) __internal_accurate_pow(
	.param .b64 __internal_accurate_pow_param_0,
	.param .b64 __internal_accurate_pow_param_1
)
{
	.reg .pred 	%p<8>;
	.reg .b32 	%r<49>;
	.reg .b32 	%f<3>;
	.reg .b64 	%fd<109>;

	ld.param.f64 	%fd10, [__internal_accurate_pow_param_0];
	ld.param.f64 	%fd11, [__internal_accurate_pow_param_1];
	{
	.reg .b32 %temp; 
	mov.b64 	{%temp, %r46}, %fd10;
	}
	{
	.reg .b32 %temp; 
	mov.b64 	{%r45, %temp}, %fd10;
	}
	shr.u32 	%r47, %r46, 20;
	setp.gt.u32 	%p1, %r46, 1048575;
	@%p1 bra 	$L__BB20_2;
	mul.f64 	%fd12, %fd10, 0d4350000000000000;
	{
	.reg .b32 %temp; 
	mov.b64 	{%temp, %r46}, %fd12;
	}
	{
	.reg .b32 %temp; 
	mov.b64 	{%r45, %temp}, %fd12;
	}
	shr.u32 	%r16, %r46, 20;
	add.s32 	%r47, %r16, -54;
$L__BB20_2:
	add.s32 	%r48, %r47, -1023;
	and.b32  	%r17, %r46, -2146435073;
	or.b32  	%r18, %r17, 1072693248;
	mov.b64 	%fd107, {%r45, %r18};
	setp.lt.u32 	%p2, %r18, 1073127583;
	@%p2 bra 	$L__BB20_4;
	{
	.reg .b32 %temp; 
	mov.b64 	{%r19, %temp}, %fd107;
	}
	{
	.reg .b32 %temp; 
	mov.b64 	{%temp, %r20}, %fd107;
	}
	add.s32 	%r21, %r20, -1048576;
	mov.b64 	%fd107, {%r19, %r21};
	add.s32 	%r48, %r47, -1022;
$L__BB20_4:
	add.f64 	%fd13, %fd107, 0dBFF0000000000000;
	add.f64 	%fd14, %fd107, 0d3FF0000000000000;
	rcp.approx.ftz.f64 	%fd15, %fd14;
	neg.f64 	%fd16, %fd14;
	fma.rn.f64 	%fd17, %fd16, %fd15, 0d3FF0000000000000;
	fma.rn.f64 	%fd18, %fd17, %fd17, %fd17;
	fma.rn.f64 	%fd19, %fd18, %fd15, %fd15;
	mul.f64 	%fd20, %fd13, %fd19;
	fma.rn.f64 	%fd21, %fd13, %fd19, %fd20;
	mul.f64 	%fd22, %fd21, %fd21;
	fma.rn.f64 	%fd23, %fd22, 0d3EB0F5FF7D2CAFE2, 0d3ED0F5D241AD3B5A;
	fma.rn.f64 	%fd24, %fd23, %fd22, 0d3EF3B20A75488A3F;
	fma.rn.f64 	%fd25, %fd24, %fd22, 0d3F1745CDE4FAECD5;
	fma.rn.f64 	%fd26, %fd25, %fd22, 0d3F3C71C7258A578B;
	fma.rn.f64 	%fd27, %fd26, %fd22, 0d3F6249249242B910;
	fma.rn.f64 	%fd28, %fd27, %fd22, 0d3F89999999999DFB;
	sub.f64 	%fd29, %fd13, %fd21;
	add.f64 	%fd30, %fd29, %fd29;
	neg.f64 	%fd31, %fd21;
	fma.rn.f64 	%fd32, %fd31, %fd13, %fd30;
	mul.f64 	%fd33, %fd19, %fd32;
	fma.rn.f64 	%fd34, %fd22, %fd28, 0d3FB5555555555555;
	mov.f64 	%fd35, 0d3FB5555555555555;
	sub.f64 	%fd36, %fd35, %fd34;
	fma.rn.f64 	%fd37, %fd22, %fd28, %fd36;
	add.f64 	%fd38, %fd37, 0dBC46A4CB00B9E7B0;
	add.f64 	%fd39, %fd34, %fd38;
	sub.f64 	%fd40, %fd34, %fd39;
	add.f64 	%fd41, %fd38, %fd40;
	mul.rn.f64 	%fd42, %fd21, %fd21;
	neg.f64 	%fd43, %fd42;
	fma.rn.f64 	%fd44, %fd21, %fd21, %fd43;
	{
	.reg .b32 %temp; 
	mov.b64 	{%r22, %temp}, %fd33;
	}
	{
	.reg .b32 %temp; 
	mov.b64 	{%temp, %r23}, %fd33;
	}
	add.s32 	%r24, %r23, 1048576;
	mov.b64 	%fd45, {%r22, %r24};
	fma.rn.f64 	%fd46, %fd21, %fd45, %fd44;
	mul.rn.f64 	%fd47, %fd42, %fd21;
	neg.f64 	%fd48, %fd47;
	fma.rn.f64 	%fd49, %fd42, %fd21, %fd48;
	fma.rn.f64 	%fd50, %fd42, %fd33, %fd49;
	fma.rn.f64 	%fd51, %fd46, %fd21, %fd50;
	mul.rn.f64 	%fd52, %fd39, %fd47;
	neg.f64 	%fd53, %fd52;
	fma.rn.f64 	%fd54, %fd39, %fd47, %fd53;
	fma.rn.f64 	%fd55, %fd39, %fd51, %fd54;
	fma.rn.f64 	%fd56, %fd41, %fd47, %fd55;
	add.f64 	%fd57, %fd52, %fd56;
	sub.f64 	%fd58, %fd52, %fd57;
	add.f64 	%fd59, %fd56, %fd58;
	add.f64 	%fd60, %fd21, %fd57;
	sub.f64 	%fd61, %fd21, %fd60;
	add.f64 	%fd62, %fd57, %fd61;
	add.f64 	%fd63, %fd59, %fd62;
	add.f64 	%fd64, %fd33, %fd63;
	add.f64 	%fd65, %fd60, %fd64;
	sub.f64 	%fd66, %fd60, %fd65;
	add.f64 	%fd67, %fd64, %fd66;
	xor.b32  	%r25, %r48, -2147483648;
	mov.b32 	%r26, 1127219200;
	mov.b64 	%fd68, {%r25, %r26};
	mov.b32 	%r27, -2147483648;
	mov.b64 	%fd69, {%r27, %r26};
	sub.f64 	%fd70, %fd68, %fd69;
	fma.rn.f64 	%fd71, %fd70, 0d3FE62E42FEFA39EF, %fd65;
	fma.rn.f64 	%fd72, %fd70, 0dBFE62E42FEFA39EF, %fd71;
	sub.f64 	%fd73, %fd72, %fd65;
	sub.f64 	%fd74, %fd67, %fd73;
	fma.rn.f64 	%fd75, %fd70, 0d3C7ABC9E3B39803F, %fd74;
	add.f64 	%fd76, %fd71, %fd75;
	sub.f64 	%fd77, %fd71, %fd76;
	add.f64 	%fd78, %fd75, %fd77;
	{
	.reg .b32 %temp; 
	mov.b64 	{%temp, %r28}, %fd11;
	}
	{
	.reg .b32 %temp; 
	mov.b64 	{%r29, %temp}, %fd11;
	}
	shl.b32 	%r30, %r28, 1;
	setp.gt.u32 	%p3, %r30, -33554433;
	and.b32  	%r31, %r28, -15728641;
	selp.b32 	%r32, %r31, %r28, %p3;
	mov.b64 	%fd79, {%r29, %r32};
	mul.rn.f64 	%fd80, %fd76, %fd79;
	neg.f64 	%fd81, %fd80;
	fma.rn.f64 	%fd82, %fd76, %fd79, %fd81;
	fma.rn.f64 	%fd83, %fd78, %fd79, %fd82;
	add.f64 	%fd4, %fd80, %fd83;
	sub.f64 	%fd84, %fd80, %fd4;
	add.f64 	%fd5, %fd83, %fd84;
	fma.rn.f64 	%fd85, %fd4, 0d3FF71547652B82FE, 0d4338000000000000;
	{
	.reg .b32 %temp; 
	mov.b64 	{%r13, %temp}, %fd85;
	}
	mov.f64 	%fd86, 0dC338000000000000;
	add.rn.f64 	%fd87, %fd85, %fd86;
	fma.rn.f64 	%fd88, %fd87, 0dBFE62E42FEFA39EF, %fd4;
	fma.rn.f64 	%fd89, %fd87, 0dBC7ABC9E3B39803F, %fd88;
	fma.rn.f64 	%fd90, %fd89, 0d3E5ADE1569CE2BDF, 0d3E928AF3FCA213EA;
	fma.rn.f64 	%fd91, %fd90, %fd89, 0d3EC71DEE62401315;
	fma.rn.f64 	%fd92, %fd91, %fd89, 0d3EFA01997C89EB71;
	fma.rn.f64 	%fd93, %fd92, %fd89, 0d3F2A01A014761F65;
	fma.rn.f64 	%fd94, %fd93, %fd89, 0d3F56C16C1852B7AF;
	fma.rn.f64 	%fd95, %fd94, %fd89, 0d3F81111111122322;
	fma.rn.f64 	%fd96, %fd95, %fd89, 0d3FA55555555502A1;
	fma.rn.f64 	%fd97, %fd96, %fd89, 0d3FC5555555555511;
	fma.rn.f64 	%fd98, %fd97, %fd89, 0d3FE000000000000B;
	fma.rn.f64 	%fd99, %fd98, %fd89, 0d3FF0000000000000;
	fma.rn.f64 	%fd100, %fd99, %fd89, 0d3FF0000000000000;
	{
	.reg .b32 %temp; 
	mov.b64 	{%r14, %temp}, %fd100;
	}
	{
	.reg .b32 %temp; 
	mov.b64 	{%temp, %r15}, %fd100;
	}
	shl.b32 	%r33, %r13, 20;
	add.s32 	%r34, %r33, %r15;
	mov.b64 	%fd108, {%r14, %r34};
	{
	.reg .b32 %temp; 
	mov.b64 	{%temp, %r35}, %fd4;
	}
	mov.b32 	%f2, %r35;
	abs.f32 	%f1, %f2;
	setp.lt.f32 	%p4, %f1, 0f4086232B;
	@%p4 bra 	$L__BB20_7;
	setp.lt.f64 	%p5, %fd4, 0d0000000000000000;
	add.f64 	%fd101, %fd4, 0d7FF0000000000000;
	selp.f64 	%fd108, 0d0000000000000000, %fd101, %p5;
	setp.geu.f32 	%p6, %f1, 0f40874800;
	@%p6 bra 	$L__BB20_7;
	shr.u32 	%r36, %r13, 31;
	add.s32 	%r37, %r13, %r36;
	shr.s32 	%r38, %r37, 1;
	shl.b32 	%r39, %r38, 20;
	add.s32 	%r40, %r15, %r39;
	mov.b64 	%fd102, {%r14, %r40};
	sub.s32 	%r41, %r13, %r38;
	shl.b32 	%r42, %r41, 20;
	add.s32 	%r43, %r42, 1072693248;
	mov.b32 	%r44, 0;
	mov.b64 	%fd103, {%r44, %r43};
	mul.f64 	%fd108, %fd103, %fd102;
$L__BB20_7:
	abs.f64 	%fd104, %fd108;
	setp.eq.f64 	%p7, %fd104, 0d7FF0000000000000;
	fma.rn.f64 	%fd105, %fd108, %fd5, %fd108;
	selp.f64 	%fd106, %fd108, %fd105, %p7;
	st.param.f64 	[func_retval0], %fd106;
	ret;

}


// ===== COMPILED SASS (sm_100) =====

	.target	sm_100

	.elftype	@"ET_EXEC"


//--------------------- .note.nv.tkinfo           --------------------------
	.section	.note.nv.tkinfo,"",@"SHT_NOTE"
	.sectionflags	@"SHF_NOTE_NV_TKINFO"
	.tkinfo
        /*0018*/ 	.word	0x00000002
        /*0030*/ 	.string	""
        /*0030*/ 	.string	"ptxas"
        /*0030*/ 	.string	"Cuda compilation tools, release 13.0, V13.0.88"
        /*0030*/ 	.string	"Build cuda_13.0.r13.0/compiler.36424714_0"
        /*0030*/ 	.string	"-arch sm_100 -m 64 "



//--------------------- .note.nv.cuinfo           --------------------------
	.section	.note.nv.cuinfo,"",@"SHT_NOTE"
	.sectionflags	@"SHF_NOTE_NV_CUINFO"
        /*0018*/ 	.short	0x0002
        /*001a*/ 	.short	0x0064
        /*001c*/ 	.short	0x0082
	.zero		2


//--------------------- .nv.info                  --------------------------
	.section	.nv.info,"",@"SHT_CUDA_INFO"
	.align	4


	//----- nvinfo : EIATTR_REGCOUNT
	.align		4
        /*0000*/ 	.byte	0x04, 0x2f
        /*0002*/ 	.short	(.L_56 - .L_55)
	.align		4
.L_55:
        /*0004*/ 	.word	index@(_Z9gen_gammaPdS_S_iP17curandStateXORWOWdS_)
        /*0008*/ 	.word	0x00000038


	//----- nvinfo : EIATTR_FRAME_SIZE
	.align		4
.L_56:
        /*000c*/ 	.byte	0x04, 0x11
        /*000e*/ 	.short	(.L_58 - .L_57)
	.align		4
.L_57:
        /*0010*/ 	.word	index@($_Z9gen_gammaPdS_S_iP17curandStateXORWOWdS_$__internal_accurate_pow)
        /*0014*/ 	.word	0x00000000


	//----- nvinfo : EIATTR_FRAME_SIZE
	.align		4
.L_58:
        /*0018*/ 	.byte	0x04, 0x11
        /*001a*/ 	.short	(.L_60 - .L_59)
	.align		4
.L_59:
        /*001c*/ 	.word	index@($__internal_19_$__cuda_sm20_sqrt_rn_f32_slowpath)
        /*0020*/ 	.word	0x00000000


	//----- nvinfo : EIATTR_FRAME_SIZE
	.align		4
.L_60:
        /*0024*/ 	.byte	0x04, 0x11
        /*0026*/ 	.short	(.L_62 - .L_61)
	.align		4
.L_61:
        /*0028*/ 	.word	index@($__internal_18_$__cuda_sm20_dsqrt_rn_f64_mediumpath_v1)
        /*002c*/ 	.word	0x00000000


	//----- nvinfo : EIATTR_FRAME_SIZE
	.align		4
.L_62:
        /*0030*/ 	.byte	0x04, 0x11
        /*0032*/ 	.short	(.L_64 - .L_63)
	.align		4
.L_63:
        /*0034*/ 	.word	index@($__internal_17_$__cuda_sm20_div_rn_f64_full)
        /*0038*/ 	.word	0x00000000


	//----- nvinfo : EIATTR_FRAME_SIZE
	.align		4
.L_64:
        /*003c*/ 	.byte	0x04, 0x11
        /*003e*/ 	.short	(.L_66 - .L_65)
	.align		4
.L_65:
        /*0040*/ 	.word	index@($__internal_16_$__cuda_sm20_dblrcp_rn_slowpath_v3)
        /*0044*/ 	.word	0x00000000


	//----- nvinfo : EIATTR_FRAME_SIZE
	.align		4
.L_66:
        /*0048*/ 	.byte	0x04, 0x11
        /*004a*/ 	.short	(.L_68 - .L_67)
	.align		4
.L_67:
        /*004c*/ 	.word	index@(_Z9gen_gammaPdS_S_iP17curandStateXORWOWdS_)
        /*0050*/ 	.word	0x00000000


	//----- nvinfo : EIATTR_REGCOUNT
	.align		4
.L_68:
        /*0054*/ 	.byte	0x04, 0x2f
        /*0056*/ 	.short	(.L_70 - .L_69)
	.align		4
.L_69:
        /*0058*/ 	.word	index@(_Z7c_gammadPdS_iP17curandStateXORWOW)
        /*005c*/ 	.word	0x00000030


	//----- nvinfo : EIATTR_FRAME_SIZE
	.align		4
.L_70:
        /*0060*/ 	.byte	0x04, 0x11
        /*0062*/ 	.short	(.L_72 - .L_71)
	.align		4
.L_71:
        /*0064*/ 	.word	index@($_Z7c_gammadPdS_iP17curandStateXORWOW$__internal_accurate_pow)
        /*0068*/ 	.word	0x00000000


	//----- nvinfo : EIATTR_FRAME_SIZE
	.align		4
.L_72:
        /*006c*/ 	.byte	0x04, 0x11
        /*006e*/ 	.short	(.L_74 - .L_73)
	.align		4
.L_73:
        /*0070*/ 	.word	index@($__internal_15_$__cuda_sm20_sqrt_rn_f32_slowpath)
        /*0074*/ 	.word	0x00000000


	//----- nvinfo : EIATTR_FRAME_SIZE
	.align		4
.L_74:
        /*0078*/ 	.byte	0x04, 0x11
        /*007a*/ 	.short	(.L_76 - .L_75)
	.align		4
.L_75:
        /*007c*/ 	.word	index@($__internal_14_$__cuda_sm20_dsqrt_rn_f64_mediumpath_v1)
        /*0080*/ 	.word	0x00000000


	//----- nvinfo : EIATTR_FRAME_SIZE
	.align		4
.L_76:
        /*0084*/ 	.byte	0x04, 0x11
        /*0086*/ 	.short	(.L_78 - .L_77)
	.align		4
.L_77:
        /*0088*/ 	.word	index@($__internal_13_$__cuda_sm20_div_rn_f64_full)
        /*008c*/ 	.word	0x00000000


	//----- nvinfo : EIATTR_FRAME_SIZE
	.align		4
.L_78:
        /*0090*/ 	.byte	0x04, 0x11
        /*0092*/ 	.short	(.L_80 - .L_79)
	.align		4
.L_79:
        /*0094*/ 	.word	index@($__internal_12_$__cuda_sm20_dblrcp_rn_slowpath_v3)
        /*0098*/ 	.word	0x00000000


	//----- nvinfo : EIATTR_FRAME_SIZE
	.align		4
.L_80:
        /*009c*/ 	.byte	0x04, 0x11
        /*009e*/ 	.short	(.L_82 - .L_81)
	.align		4
.L_81:
        /*00a0*/ 	.word	index@(_Z7c_gammadPdS_iP17curandStateXORWOW)
        /*00a4*/ 	.word	0x00000000


	//----- nvinfo : EIATTR_REGCOUNT
	.align		4
.L_82:
        /*00a8*/ 	.byte	0x04, 0x2f
        /*00aa*/ 	.short	(.L_84 - .L_83)
	.align		4
.L_83:
        /*00ac*/ 	.word	index@(_Z6calacpPdS_S_S_S_S_iS_S_S_S_P17curandStateXORWOWdS_)
        /*00b0*/ 	.word	0x0000003a


	//----- nvinfo : EIATTR_FRAME_SIZE
	.align		4
.L_84:
        /*00b4*/ 	.byte	0x04, 0x11
        /*00b6*/ 	.short	(.L_86 - .L_85)
	.align		4
.L_85:
        /*00b8*/ 	.word	index@($_Z6calacpPdS_S_S_S_S_iS_S_S_S_P17curandStateXORWOWdS_$__internal_accurate_pow)
        /*00bc*/ 	.word	0x00000000


	//----- nvinfo : EIATTR_FRAME_SIZE
	.align		4
.L_86:
        /*00c0*/ 	.byte	0x04, 0x11
        /*00c2*/ 	.short	(.L_88 - .L_87)
	.align		4
.L_87:
        /*00c4*/ 	.word	index@($__internal_11_$__cuda_sm20_div_rn_f64_full)
        /*00c8*/ 	.word	0x00000000


	//----- nvinfo : EIATTR_FRAME_SIZE
	.align		4
.L_88:
        /*00cc*/ 	.byte	0x04, 0x11
        /*00ce*/ 	.short	(.L_90 - .L_89)
	.align		4
.L_89:
        /*00d0*/ 	.word	index@($__internal_10_$__cuda_sm20_dblrcp_rn_slowpath_v3)
        /*00d4*/ 	.word	0x00000000


	//----- nvinfo : EIATTR_FRAME_SIZE
	.align		4
.L_90:
        /*00d8*/ 	.byte	0x04, 0x11
        /*00da*/ 	.short	(.L_92 - .L_91)
	.align		4
.L_91:
        /*00dc*/ 	.word	index@(_Z6calacpPdS_S_S_S_S_iS_S_S_S_P17curandStateXORWOWdS_)
        /*00e0*/ 	.word	0x00000000


	//----- nvinfo : EIATTR_REGCOUNT
	.align		4
.L_92:
        /*00e4*/ 	.byte	0x04, 0x2f
        /*00e6*/ 	.short	(.L_94 - .L_93)
	.align		4
.L_93:
        /*00e8*/ 	.word	index@(_Z8calalphaPdS_S_S_S_S_S_ddddiS_S_S_S_S_S_)
        /*00ec*/ 	.word	0x00000022


	//----- nvinfo : EIATTR_FRAME_SIZE
	.align		4
.L_94:
        /*00f0*/ 	.byte	0x04, 0x11
        /*00f2*/ 	.short	(.L_96 - .L_95)
	.align		4
.L_95:
        /*00f4*/ 	.word	index@($_Z8calalphaPdS_S_S_S_S_S_ddddiS_S_S_S_S_S_$__internal_accurate_pow)
        /*00f8*/ 	.word	0x00000000


	//----- nvinfo : EIATTR_FRAME_SIZE
	.align		4
.L_96:
        /*00fc*/ 	.byte	0x04, 0x11
        /*00fe*/ 	.short	(.L_98 - .L_97)
	.align		4
.L_97:
        /*0100*/ 	.word	index@($__internal_9_$__cuda_sm20_div_rn_f64_full)
        /*0104*/ 	.word	0x00000000


	//----- nvinfo : EIATTR_FRAME_SIZE
	.align		4
.L_98:
        /*0108*/ 	.byte	0x04, 0x11
        /*010a*/ 	.short	(.L_100 - .L_99)
	.align		4
.L_99:
        /*010c*/ 	.word	index@(_Z8calalphaPdS_S_S_S_S_S_ddddiS_S_S_S_S_S_)
        /*0110*/ 	.word	0x00000000


	//----- nvinfo : EIATTR_REGCOUNT
	.align		4
.L_100:
        /*0114*/ 	.byte	0x04, 0x2f
        /*0116*/ 	.short	(.L_102 - .L_101)
	.align		4
.L_101:
        /*0118*/ 	.word	index@(_Z4calmPdS_S_S_S_S_S_S_S_S_S_S_S_S_i)
        /*011c*/ 	.word	0x00000026


	//----- nvinfo : EIATTR_FRAME_SIZE
	.align		4
.L_102:
        /*0120*/ 	.byte	0x04, 0x11
        /*0122*/ 	.short	(.L_104 - .L_103)
	.align		4
.L_103:
        /*0124*/ 	.word	index@($_Z4calmPdS_S_S_S_S_S_S_S_S_S_S_S_S_i$__internal_accurate_pow)
        /*0128*/ 	.word	0x00000000


	//----- nvinfo : EIATTR_FRAME_SIZE
	.align		4
.L_104:
        /*012c*/ 	.byte	0x04, 0x11
        /*012e*/ 	.short	(.L_106 - .L_105)
	.align		4
.L_105:
        /*0130*/ 	.word	index@($__internal_8_$__cuda_sm20_div_rn_f64_full)
        /*0134*/ 	.word	0x00000000


	//----- nvinfo : EIATTR_FRAME_SIZE
	.align		4
.L_106:
        /*0138*/ 	.byte	0x04, 0x11
        /*013a*/ 	.short	(.L_108 - .L_107)
	.align		4
.L_107:
        /*013c*/ 	.word	index@(_Z4calmPdS_S_S_S_S_S_S_S_S_S_S_S_S_i)
        /*0140*/ 	.word	0x00000000


	//----- nvinfo : EIATTR_REGCOUNT
	.align		4
.L_108:
        /*0144*/ 	.byte	0x04, 0x2f
        /*0146*/ 	.short	(.L_110 - .L_109)
	.align		4
.L_109:
        /*0148*/ 	.word	index@(_Z5setupP17curandStateXORWOWi)
        /*014c*/ 	.word	0x0000001f


	//----- nvinfo : EIATTR_FRAME_SIZE
	.align		4
.L_110:
        /*0150*/ 	.byte	0x04, 0x11
        /*0152*/ 	.short	(.L_112 - .L_111)
	.align		4
.L_111:
        /*0154*/ 	.word	index@(_Z5setupP17curandStateXORWOWi)
        /*0158*/ 	.word	0x00000000


	//----- nvinfo : EIATTR_REGCOUNT
	.align		4
.L_112:
        /*015c*/ 	.byte	0x04, 0x2f
        /*015e*/ 	.short	(.L_114 - .L_113)
	.align		4
.L_113:
        /*0160*/ 	.word	index@(_Z5ccopyPdS_S_S_S_S_ii)
        /*0164*/ 	.word	0x00000010


	//----- nvinfo : EIATTR_FRAME_SIZE
	.align		4
.L_114:
        /*0168*/ 	.byte	0x04, 0x11
        /*016a*/ 	.short	(.L_116 - .L_115)
	.align		4
.L_115:
        /*016c*/ 	.word	index@(_Z5ccopyPdS_S_S_S_S_ii)
        /*0170*/ 	.word	0x00000000


	//----- nvinfo : EIATTR_REGCOUNT
	.align		4
.L_116:
        /*0174*/ 	.byte	0x04, 0x2f
        /*0176*/ 	.short	(.L_118 - .L_117)
	.align		4
.L_117:
        /*0178*/ 	.word	index@(_Z6g_sampPdS_S_iP17curandStateXORWOW)
        /*017c*/ 	.word	0x00000036


	//----- nvinfo : EIATTR_FRAME_SIZE
	.align		4
.L_118:
        /*0180*/ 	.byte	0x04, 0x11
        /*0182*/ 	.short	(.L_120 - .L_119)
	.align		4
.L_119:
        /*0184*/ 	.word	index@($_Z6g_sampPdS_S_iP17curandStateXORWOW$__internal_accurate_pow)
        /*0188*/ 	.word	0x00000000


	//----- nvinfo : EIATTR_FRAME_SIZE
	.align		4
.L_120:
        /*018c*/ 	.byte	0x04, 0x11
        /*018e*/ 	.short	(.L_122 - .L_121)
	.align		4
.L_121:
        /*0190*/ 	.word	index@($__internal_7_$__cuda_sm20_sqrt_rn_f32_slowpath)
        /*0194*/ 	.word	0x00000000


	//----- nvinfo : EIATTR_FRAME_SIZE
	.align		4
.L_122:
        /*0198*/ 	.byte	0x04, 0x11
        /*019a*/ 	.short	(.L_124 - .L_123)
	.align		4
.L_123:
        /*019c*/ 	.word	index@($__internal_6_$__cuda_sm20_dsqrt_rn_f64_mediumpath_v1)
        /*01a0*/ 	.word	0x00000000


	//----- nvinfo : EIATTR_FRAME_SIZE
	.align		4
.L_124:
        /*01a4*/ 	.byte	0x04, 0x11
        /*01a6*/ 	.short	(.L_126 - .L_125)
	.align		4
.L_125:
        /*01a8*/ 	.word	index@($__internal_5_$__cuda_sm20_div_rn_f64_full)
        /*01ac*/ 	.word	0x00000000


	//----- nvinfo : EIATTR_FRAME_SIZE
	.align		4
.L_126:
        /*01b0*/ 	.byte	0x04, 0x11
        /*01b2*/ 	.short	(.L_128 - .L_127)
	.align		4
.L_127:
        /*01b4*/ 	.word	index@($__internal_4_$__cuda_sm20_dblrcp_rn_slowpath_v3)
        /*01b8*/ 	.word	0x00000000


	//----- nvinfo : EIATTR_FRAME_SIZE
	.align		4
.L_128:
        /*01bc*/ 	.byte	0x04, 0x11
        /*01be*/ 	.short	(.L_130 - .L_129)
	.align		4
.L_129:
        /*01c0*/ 	.word	index@(_Z6g_sampPdS_S_iP17curandStateXORWOW)
        /*01c4*/ 	.word	0x00000000


	//----- nvinfo : EIATTR_REGCOUNT
	.align		4
.L_130:
        /*01c8*/ 	.byte	0x04, 0x2f
        /*01ca*/ 	.short	(.L_132 - .L_131)
	.align		4
.L_131:
        /*01cc*/ 	.word	index@(_Z3dchddddddPdS_S_S_S_)
        /*01d0*/ 	.word	0x0000002c


	//----- nvinfo : EIATTR_FRAME_SIZE
	.align		4
.L_132:
        /*01d4*/ 	.byte	0x04, 0x11
        /*01d6*/ 	.short	(.L_134 - .L_133)
	.align		4
.L_133:
        /*01d8*/ 	.word	index@($_Z3dchddddddPdS_S_S_S_$__internal_accurate_pow)
        /*01dc*/ 	.word	0x00000000


	//----- nvinfo : EIATTR_FRAME_SIZE
	.align		4
.L_134:
        /*01e0*/ 	.byte	0x04, 0x11
        /*01e2*/ 	.short	(.L_136 - .L_135)
	.align		4
.L_135:
        /*01e4*/ 	.word	index@($__internal_3_$__cuda_sm20_div_rn_f64_full)
        /*01e8*/ 	.word	0x00000000


	//----- nvinfo : EIATTR_FRAME_SIZE
	.align		4
.L_136:
        /*01ec*/ 	.byte	0x04, 0x11
        /*01ee*/ 	.short	(.L_138 - .L_137)
	.align		4
.L_137:
        /*01f0*/ 	.word	index@($__internal_2_$__cuda_sm20_dblrcp_rn_slowpath_v3)
        /*01f4*/ 	.word	0x00000000


	//----- nvinfo : EIATTR_FRAME_SIZE
	.align		4
.L_138:
        /*01f8*/ 	.byte	0x04, 0x11
        /*01fa*/ 	.short	(.L_140 - .L_139)
	.align		4
.L_139:
        /*01fc*/ 	.word	index@(_Z3dchddddddPdS_S_S_S_)
        /*0200*/ 	.word	0x00000000


	//----- nvinfo : EIATTR_REGCOUNT
	.align		4
.L_140:
        /*0204*/ 	.byte	0x04, 0x2f
        /*0206*/ 	.short	(.L_142 - .L_141)
	.align		4
.L_141:
        /*0208*/ 	.word	index@(_ZN3cub18CUB_300001_SM_10006detail11EmptyKernelIvEEvv)
        /*020c*/ 	.word	0x00000004


	//----- nvinfo : EIATTR_FRAME_SIZE
	.align		4
.L_142:
        /*0210*/ 	.byte	0x04, 0x11
        /*0212*/ 	.short	(.L_144 - .L_143)
	.align		4
.L_143:
        /*0214*/ 	.word	index@(_ZN3cub18CUB_300001_SM_10006detail11EmptyKernelIvEEvv)
        /*0218*/ 	.word	0x00000000


	//----- nvinfo : EIATTR_REGCOUNT
	.align		4
.L_144:
        /*021c*/ 	.byte	0x04, 0x2f
        /*021e*/ 	.short	(.L_146 - .L_145)
	.align		4
.L_145:
        /*0220*/ 	.word	index@(_ZN3cub18CUB_300001_SM_10006detail8for_each13static_kernelINS2_12policy_hub_t12policy_500_tEmN6thrust24THRUST_300001_SM_1000_NS8cuda_cub20__uninitialized_fill7functorINS7_10device_ptrIdEEdEEEEvT0_T1_)
        /*0224*/ 	.word	0x00000009


	//----- nvinfo : EIATTR_FRAME_SIZE
	.align		4
.L_146:
        /*0228*/ 	.byte	0x04, 0x11
        /*022a*/ 	.short	(.L_148 - .L_147)
	.align		4
.L_147:
        /*022c*/ 	.word	index@(_ZN3cub18CUB_300001_SM_10006detail8for_each13static_kernelINS2_12policy_hub_t12policy_500_tEmN6thrust24THRUST_300001_SM_1000_NS8cuda_cub20__uninitialized_fill7functorINS7_10device_ptrIdEEdEEEEvT0_T1_)
        /*0230*/ 	.word	0x00000000


	//----- nvinfo : EIATTR_REGCOUNT
	.align		4
.L_148:
        /*0234*/ 	.byte	0x04, 0x2f
        /*0236*/ 	.short	(.L_150 - .L_149)
	.align		4
.L_149:
        /*0238*/ 	.word	index@(_ZN3cub18CUB_300001_SM_10006detail8for_each13static_kernelINS2_12policy_hub_t12policy_500_tElN6thrust24THRUST_300001_SM_1000_NS8cuda_cub6__fill7functorINS7_6detail15normal_iteratorINS7_10device_ptrIdEEEEdEEEEvT0_T1_)
        /*023c*/ 	.word	0x00000009


	//----- nvinfo : EIATTR_FRAME_SIZE
	.align		4
.L_150:
        /*0240*/ 	.byte	0x04, 0x11
        /*0242*/ 	.short	(.L_152 - .L_151)
	.align		4
.L_151:
        /*0244*/ 	.word	index@(_ZN3cub18CUB_300001_SM_10006detail8for_each13static_kernelINS2_12policy_hub_t12policy_500_tElN6thrust24THRUST_300001_SM_1000_NS8cuda_cub6__fill7functorINS7_6detail15normal_iteratorINS7_10device_ptrIdEEEEdEEEEvT0_T1_)
        /*0248*/ 	.word	0x00000000


	//----- nvinfo : EIATTR_REGCOUNT
	.align		4
.L_152:
        /*024c*/ 	.byte	0x04, 0x2f
        /*024e*/ 	.short	(.L_154 - .L_153)
	.align		4
.L_153:
        /*0250*/ 	.word	index@(_ZN3cub18CUB_300001_SM_10006detail8for_each13static_kernelINS2_12policy_hub_t12policy_500_tElNS2_12op_wrapper_tIl6alpresN6thrust24THRUST_300001_SM_1000_NS12zip_iteratorIN4cuda3std3__45tupleIJNS9_6detail15normal_iteratorINS9_10device_ptrIdEEEESJ_SJ_SJ_SJ_SJ_SJ_SJ_EEEEEEEEEvT0_T1_)
        /*0254*/ 	.word	0x00000032


	//----- nvinfo : EIATTR_FRAME_SIZE
	.align		4
.L_154:
        /*0258*/ 	.byte	0x04, 0x11
        /*025a*/ 	.short	(.L_156 - .L_155)
	.align		4
.L_155:
        /*025c*/ 	.word	index@($_ZN3cub18CUB_300001_SM_10006detail8for_each13static_kernelINS2_12policy_hub_t12policy_500_tElNS2_12op_wrapper_tIl6alpresN6thrust24THRUST_300001_SM_1000_NS12zip_iteratorIN4cuda3std3__45tupleIJNS9_6detail15normal_iteratorINS9_10device_ptrIdEEEESJ_SJ_SJ_SJ_SJ_SJ_SJ_EEEEEEEEEvT0_T1_$__internal_accurate_pow)
        /*0260*/ 	.word	0x00000000


	//----- nvinfo : EIATTR_FRAME_SIZE
	.align		4
.L_156:
        /*0264*/ 	.byte	0x04, 0x11
        /*0266*/ 	.short	(.L_158 - .L_157)
	.align		4
.L_157:
        /*0268*/ 	.word	index@($__internal_1_$__cuda_sm20_div_rn_f64_full)
        /*026c*/ 	.word	0x00000000


	//----- nvinfo : EIATTR_FRAME_SIZE
	.align		4
.L_158:
        /*0270*/ 	.byte	0x04, 0x11
        /*0272*/ 	.short	(.L_160 - .L_159)
	.align		4
.L_159:
        /*0274*/ 	.word	index@(_ZN3cub18CUB_300001_SM_10006detail8for_each13static_kernelINS2_12policy_hub_t12policy_500_tElNS2_12op_wrapper_tIl6alpresN6thrust24THRUST_300001_SM_1000_NS12zip_iteratorIN4cuda3std3__45tupleIJNS9_6detail15normal_iteratorINS9_10device_ptrIdEEEESJ_SJ_SJ_SJ_SJ_SJ_SJ_EEEEEEEEEvT0_T1_)
        /*0278*/ 	.word	0x00000000


	//----- nvinfo : EIATTR_REGCOUNT
	.align		4
.L_160:
        /*027c*/ 	.byte	0x04, 0x2f
        /*027e*/ 	.short	(.L_162 - .L_161)
	.align		4
.L_161:
        /*0280*/ 	.word	index@(_ZN3cub18CUB_300001_SM_10006detail8for_each13static_kernelINS2_12policy_hub_t12policy_500_tElNS2_12op_wrapper_tIl9dirichletN6thrust24THRUST_300001_SM_1000_NS12zip_iteratorIN4cuda3std3__45tupleIJNS9_6detail15normal_iteratorINS9_10device_ptrIdEEEESJ_SJ_SJ_SJ_SJ_EEEEEEEEEvT0_T1_)
        /*0284*/ 	.word	0x00000024


	//----- nvinfo : EIATTR_FRAME_SIZE
	.align		4
.L_162:
        /*0288*/ 	.byte	0x04, 0x11
        /*028a*/ 	.short	(.L_164 - .L_163)
	.align		4
.L_163:
        /*028c*/ 	.word	index@($__internal_0_$__cuda_sm20_div_rn_f64_full)
        /*0290*/ 	.word	0x00000000


	//----- nvinfo : EIATTR_FRAME_SIZE
	.align		4
.L_164:
        /*0294*/ 	.byte	0x04, 0x11
        /*0296*/ 	.short	(.L_166 - .L_165)
	.align		4
.L_165:
        /*0298*/ 	.word	index@(_ZN3cub18CUB_300001_SM_10006detail8for_each13static_kernelINS2_12policy_hub_t12policy_500_tElNS2_12op_wrapper_tIl9dirichletN6thrust24THRUST_300001_SM_1000_NS12zip_iteratorIN4cuda3std3__45tupleIJNS9_6detail15normal_iteratorINS9_10device_ptrIdEEEESJ_SJ_SJ_SJ_SJ_EEEEEEEEEvT0_T1_)
        /*029c*/ 	.word	0x00000000


	//----- nvinfo : EIATTR_REGCOUNT
	.align		4
.L_166:
        /*02a0*/ 	.byte	0x04, 0x2f
        /*02a2*/ 	.short	(.L_168 - .L_167)
	.align		4
.L_167:
        /*02a4*/ 	.word	index@(_ZN3cub18CUB_300001_SM_10006detail6reduce28DeviceReduceSingleTileKernelINS2_10policy_hubIdjN4cuda3std3__44plusIdEEE10Policy1000EN6thrust24THRUST_300001_SM_1000_NS6detail15normal_iteratorINSD_10device_ptrIdEEEEPdjS9_ddNS7_10__identityEEEvT0_T1_T2_T3_T4_T6_)
        /*02a8*/ 	.word	0x0000002d


	//----- nvinfo : EIATTR_FRAME_SIZE
	.align		4
.L_168:
        /*02ac*/ 	.byte	0x04, 0x11
        /*02ae*/ 	.short	(.L_170 - .L_169)
	.align		4
.L_169:
        /*02b0*/ 	.word	index@(_ZN3cub18CUB_300001_SM_10006detail6reduce28DeviceReduceSingleTileKernelINS2_10policy_hubIdjN4cuda3std3__44plusIdEEE10Policy1000EN6thrust24THRUST_300001_SM_1000_NS6detail15normal_iteratorINSD_10device_ptrIdEEEEPdjS9_ddNS7_10__identityEEEvT0_T1_T2_T3_T4_T6_)
        /*02b4*/ 	.word	0x00000000


	//----- nvinfo : EIATTR_REGCOUNT
	.align		4
.L_170:
        /*02b8*/ 	.byte	0x04, 0x2f
        /*02ba*/ 	.short	(.L_172 - .L_171)
	.align		4
.L_171:
        /*02bc*/ 	.word	index@(_ZN3cub18CUB_300001_SM_10006detail6reduce18DeviceReduceKernelINS2_10policy_hubIdjN4cuda3std3__44plusIdEEE10Policy1000EN6thrust24THRUST_300001_SM_1000_NS6detail15normal_iteratorINSD_10device_ptrIdEEEEjS9_dNS7_10__identityEEEvT0_PT3_T1_NS0_13GridEvenShareISN_EET2_T4_)
        /*02c0*/ 	.word	0x00000020


	//----- nvinfo : EIATTR_FRAME_SIZE
	.align		4
.L_172:
        /*02c4*/ 	.byte	0x04, 0x11
        /*02c6*/ 	.short	(.L_174 - .L_173)
	.align		4
.L_173:
        /*02c8*/ 	.word	index@(_ZN3cub18CUB_300001_SM_10006detail6reduce18DeviceReduceKernelINS2_10policy_hubIdjN4cuda3std3__44plusIdEEE10Policy1000EN6thrust24THRUST_300001_SM_1000_NS6detail15normal_iteratorINSD_10device_ptrIdEEEEjS9_dNS7_10__identityEEEvT0_PT3_T1_NS0_13GridEvenShareISN_EET2_T4_)
        /*02cc*/ 	.word	0x00000000


	//----- nvinfo : EIATTR_REGCOUNT
	.align		4
.L_174:
        /*02d0*/ 	.byte	0x04, 0x2f
        /*02d2*/ 	.short	(.L_176 - .L_175)
	.align		4
.L_175:
        /*02d4*/ 	.word	index@(_ZN3cub18CUB_300001_SM_10006detail6reduce28DeviceReduceSingleTileKernelINS2_10policy_hubIdjN4cuda3std3__44plusIdEEE10Policy1000EPdSC_iS9_ddNS7_10__identityEEEvT0_T1_T2_T3_T4_T6_)
        /*02d8*/ 	.word	0x00000030


	//----- nvinfo : EIATTR_FRAME_SIZE
	.align		4
.L_176:
        /*02dc*/ 	.byte	0x04, 0x11
        /*02de*/ 	.short	(.L_178 - .L_177)
	.align		4
.L_177:
        /*02e0*/ 	.word	index@(_ZN3cub18CUB_300001_SM_10006detail6reduce28DeviceReduceSingleTileKernelINS2_10policy_hubIdjN4cuda3std3__44plusIdEEE10Policy1000EPdSC_iS9_ddNS7_10__identityEEEvT0_T1_T2_T3_T4_T6_)
        /*02e4*/ 	.word	0x00000000


	//----- nvinfo : EIATTR_REGCOUNT
	.align		4
.L_178:
        /*02e8*/ 	.byte	0x04, 0x2f
        /*02ea*/ 	.short	(.L_180 - .L_179)
	.align		4
.L_179:
        /*02ec*/ 	.word	index@(_ZN3cub18CUB_300001_SM_10006detail6reduce28DeviceReduceSingleTileKernelINS2_10policy_hubIdyN4cuda3std3__44plusIdEEE10Policy1000EN6thrust24THRUST_300001_SM_1000_NS6detail15normal_iteratorINSD_10device_ptrIdEEEEPdyS9_ddNS7_10__identityEEEvT0_T1_T2_T3_T4_T6_)
        /*02f0*/ 	.word	0x0000002e


	//----- nvinfo : EIATTR_FRAME_SIZE
	.align		4
.L_180:
        /*02f4*/ 	.byte	0x04, 0x11
        /*02f6*/ 	.short	(.L_182 - .L_181)
	.align		4
.L_181:
        /*02f8*/ 	.word	index@(_ZN3cub18CUB_300001_SM_10006detail6reduce28DeviceReduceSingleTileKernelINS2_10policy_hubIdyN4cuda3std3__44plusIdEEE10Policy1000EN6thrust24THRUST_300001_SM_1000_NS6detail15normal_iteratorINSD_10device_ptrIdEEEEPdyS9_ddNS7_10__identityEEEvT0_T1_T2_T3_T4_T6_)
        /*02fc*/ 	.word	0x00000000


	//----- nvinfo : EIATTR_REGCOUNT
	.align		4
.L_182:
        /*0300*/ 	.byte	0x04, 0x2f
        /*0302*/ 	.short	(.L_184 - .L_183)
	.align		4
.L_183:
        /*0304*/ 	.word	index@(_ZN3cub18CUB_300001_SM_10006detail6reduce18DeviceReduceKernelINS2_10policy_hubIdyN4cuda3std3__44plusIdEEE10Policy1000EN6thrust24THRUST_300001_SM_1000_NS6detail15normal_iteratorINSD_10device_ptrIdEEEEyS9_dNS7_10__identityEEEvT0_PT3_T1_NS0_13GridEvenShareISN_EET2_T4_)
        /*0308*/ 	.word	0x0000001d


	//----- nvinfo : EIATTR_FRAME_SIZE
	.align		4
.L_184:
        /*030c*/ 	.byte	0x04, 0x11
        /*030e*/ 	.short	(.L_186 - .L_185)
	.align		4
.L_185:
        /*0310*/ 	.word	index@(_ZN3cub18CUB_300001_SM_10006detail6reduce18DeviceReduceKernelINS2_10policy_hubIdyN4cuda3std3__44plusIdEEE10Policy1000EN6thrust24THRUST_300001_SM_1000_NS6detail15normal_iteratorINSD_10device_ptrIdEEEEyS9_dNS7_10__identityEEEvT0_PT3_T1_NS0_13GridEvenShareISN_EET2_T4_)
        /*0314*/ 	.word	0x00000000


	//----- nvinfo : EIATTR_REGCOUNT
	.align		4
.L_186:
        /*0318*/ 	.byte	0x04, 0x2f
        /*031a*/ 	.short	(.L_188 - .L_187)
	.align		4
.L_187:
        /*031c*/ 	.word	index@(_ZN3cub18CUB_300001_SM_10006detail6reduce28DeviceReduceSingleTileKernelINS2_10policy_hubIdyN4cuda3std3__44plusIdEEE10Policy1000EPdSC_iS9_ddNS7_10__identityEEEvT0_T1_T2_T3_T4_T6_)
        /*0320*/ 	.word	0x00000030


	//----- nvinfo : EIATTR_FRAME_SIZE
	.align		4
.L_188:
        /*0324*/ 	.byte	0x04, 0x11
        /*0326*/ 	.short	(.L_190 - .L_189)
	.align		4
.L_189:
        /*0328*/ 	.word	index@(_ZN3cub18CUB_300001_SM_10006detail6reduce28DeviceReduceSingleTileKernelINS2_10policy_hubIdyN4cuda3std3__44plusIdEEE10Policy1000EPdSC_iS9_ddNS7_10__identityEEEvT0_T1_T2_T3_T4_T6_)
        /*032c*/ 	.word	0x00000000


	//----- nvinfo : EIATTR_MIN_STACK_SIZE
	.align		4
.L_190:
        /*0330*/ 	.byte	0x04, 0x12
        /*0332*/ 	.short	(.L_192 - .L_191)
	.align		4
.L_191:
        /*0334*/ 	.word	index@(_ZN3cub18CUB_300001_SM_10006detail6reduce28DeviceReduceSingleTileKernelINS2_10policy_hubIdyN4cuda3std3__44plusIdEEE10Policy1000EPdSC_iS9_ddNS7_10__identityEEEvT0_T1_T2_T3_T4_T6_)
        /*0338*/ 	.word	0x00000000


	//----- nvinfo : EIATTR_MIN_STACK_SIZE
	.align		4
.L_192:
        /*033c*/ 	.byte	0x04, 0x12
        /*033e*/ 	.short	(.L_194 - .L_193)
	.align		4
.L_193:
        /*0340*/ 	.word	index@(_ZN3cub18CUB_300001_SM_10006detail6reduce18DeviceReduceKernelINS2_10policy_hubIdyN4cuda3std3__44plusIdEEE10Policy1000EN6thrust24THRUST_300001_SM_1000_NS6detail15normal_iteratorINSD_10device_ptrIdEEEEyS9_dNS7_10__identityEEEvT0_PT3_T1_NS0_13GridEvenShareISN_EET2_T4_)
        /*0344*/ 	.word	0x00000000


	//----- nvinfo : EIATTR_MIN_STACK_SIZE
	.align		4
.L_194:
        /*0348*/ 	.byte	0x04, 0x12
        /*034a*/ 	.short	(.L_196 - .L_195)
	.align		4
.L_195:
        /*034c*/ 	.word	index@(_ZN3cub18CUB_300001_SM_10006detail6reduce28DeviceReduceSingleTileKernelINS2_10policy_hubIdyN4cuda3std3__44plusIdEEE10Policy1000EN6thrust24THRUST_300001_SM_1000_NS6detail15normal_iteratorINSD_10device_ptrIdEEEEPdyS9_ddNS7_10__identityEEEvT0_T1_T2_T3_T4_T6_)
        /*0350*/ 	.word	0x00000000


	//----- nvinfo : EIATTR_MIN_STACK_SIZE
	.align		4
.L_196:
        /*0354*/ 	.byte	0x04, 0x12
        /*0356*/ 	.short	(.L_198 - .L_197)
	.align		4
.L_197:
        /*0358*/ 	.word	index@(_ZN3cub18CUB_300001_SM_10006detail6reduce28DeviceReduceSingleTileKernelINS2_10policy_hubIdjN4cuda3std3__44plusIdEEE10Policy1000EPdSC_iS9_ddNS7_10__identityEEEvT0_T1_T2_T3_T4_T6_)
        /*035c*/ 	.word	0x00000000


	//----- nvinfo : EIATTR_MIN_STACK_SIZE
	.align		4
.L_198:
        /*0360*/ 	.byte	0x04, 0x12
        /*0362*/ 	.short	(.L_200 - .L_199)
	.align		4
.L_199:
        /*0364*/ 	.word	index@(_ZN3cub18CUB_300001_SM_10006detail6reduce18DeviceReduceKernelINS2_10policy_hubIdjN4cuda3std3__44plusIdEEE10Policy1000EN6thrust24THRUST_300001_SM_1000_NS6detail15normal_iteratorINSD_10device_ptrIdEEEEjS9_dNS7_10__identityEEEvT0_PT3_T1_NS0_13GridEvenShareISN_EET2_T4_)
        /*0368*/ 	.word	0x00000000


	//----- nvinfo : EIATTR_MIN_STACK_SIZE
	.align		4
.L_200:
        /*036c*/ 	.byte	0x04, 0x12
        /*036e*/ 	.short	(.L_202 - .L_201)
	.align		4
.L_201:
        /*0370*/ 	.word	index@(_ZN3cub18CUB_300001_SM_10006detail6reduce28DeviceReduceSingleTileKernelINS2_10policy_hubIdjN4cuda3std3__44plusIdEEE10Policy1000EN6thrust24THRUST_300001_SM_1000_NS6detail15normal_iteratorINSD_10device_ptrIdEEEEPdjS9_ddNS7_10__identityEEEvT0_T1_T2_T3_T4_T6_)
        /*0374*/ 	.word	0x00000000


	//----- nvinfo : EIATTR_MIN_STACK_SIZE
	.align		4
.L_202:
        /*0378*/ 	.byte	0x04, 0x12
        /*037a*/ 	.short	(.L_204 - .L_203)
	.align		4
.L_203:
        /*037c*/ 	.word	index@(_ZN3cub18CUB_300001_SM_10006detail8for_each13static_kernelINS2_12policy_hub_t12policy_500_tElNS2_12op_wrapper_tIl9dirichletN6thrust24THRUST_300001_SM_1000_NS12zip_iteratorIN4cuda3std3__45tupleIJNS9_6detail15normal_iteratorINS9_10device_ptrIdEEEESJ_SJ_SJ_SJ_SJ_EEEEEEEEEvT0_T1_)
        /*0380*/ 	.word	0x00000000


	//----- nvinfo : EIATTR_MIN_STACK_SIZE
	.align		4
.L_204:
        /*0384*/ 	.byte	0x04, 0x12
        /*0386*/ 	.short	(.L_206 - .L_205)
	.align		4
.L_205:
        /*0388*/ 	.word	index@(_ZN3cub18CUB_300001_SM_10006detail8for_each13static_kernelINS2_12policy_hub_t12policy_500_tElNS2_12op_wrapper_tIl6alpresN6thrust24THRUST_300001_SM_1000_NS12zip_iteratorIN4cuda3std3__45tupleIJNS9_6detail15normal_iteratorINS9_10device_ptrIdEEEESJ_SJ_SJ_SJ_SJ_SJ_SJ_EEEEEEEEEvT0_T1_)
        /*038c*/ 	.word	0x00000000


	//----- nvinfo : EIATTR_MIN_STACK_SIZE
	.align		4
.L_206:
        /*0390*/ 	.byte	0x04, 0x12
        /*0392*/ 	.short	(.L_208 - .L_207)
	.align		4
.L_207:
        /*0394*/ 	.word	index@(_ZN3cub18CUB_300001_SM_10006detail8for_each13static_kernelINS2_12policy_hub_t12policy_500_tElN6thrust24THRUST_300001_SM_1000_NS8cuda_cub6__fill7functorINS7_6detail15normal_iteratorINS7_10device_ptrIdEEEEdEEEEvT0_T1_)
        /*0398*/ 	.word	0x00000000


	//----- nvinfo : EIATTR_MIN_STACK_SIZE
	.align		4
.L_208:
        /*039c*/ 	.byte	0x04, 0x12
        /*039e*/ 	.short	(.L_210 - .L_209)
	.align		4
.L_209:
        /*03a0*/ 	.word	index@(_ZN3cub18CUB_300001_SM_10006detail8for_each13static_kernelINS2_12policy_hub_t12policy_500_tEmN6thrust24THRUST_300001_SM_1000_NS8cuda_cub20__uninitialized_fill7functorINS7_10device_ptrIdEEdEEEEvT0_T1_)
        /*03a4*/ 	.word	0x00000000


	//----- nvinfo : EIATTR_MIN_STACK_SIZE
	.align		4
.L_210:
        /*03a8*/ 	.byte	0x04, 0x12
        /*03aa*/ 	.short	(.L_212 - .L_211)
	.align		4
.L_211:
        /*03ac*/ 	.word	index@(_ZN3cub18CUB_300001_SM_10006detail11EmptyKernelIvEEvv)
        /*03b0*/ 	.word	0x00000000


	//----- nvinfo : EIATTR_MIN_STACK_SIZE
	.align		4
.L_212:
        /*03b4*/ 	.byte	0x04, 0x12
        /*03b6*/ 	.short	(.L_214 - .L_213)
	.align		4
.L_213:
        /*03b8*/ 	.word	index@(_Z3dchddddddPdS_S_S_S_)
        /*03bc*/ 	.word	0x00000000


	//----- nvinfo : EIATTR_MIN_STACK_SIZE
	.align		4
.L_214:
        /*03c0*/ 	.byte	0x04, 0x12
        /*03c2*/ 	.short	(.L_216 - .L_215)
	.align		4
.L_215:
        /*03c4*/ 	.word	index@(_Z6g_sampPdS_S_iP17curandStateXORWOW)
        /*03c8*/ 	.word	0x00000000


	//----- nvinfo : EIATTR_MIN_STACK_SIZE
	.align		4
.L_216:
        /*03cc*/ 	.byte	0x04, 0x12
        /*03ce*/ 	.short	(.L_218 - .L_217)
	.align		4
.L_217:
        /*03d0*/ 	.word	index@(_Z5ccopyPdS_S_S_S_S_ii)
        /*03d4*/ 	.word	0x00000000


	//----- nvinfo : EIATTR_MIN_STACK_SIZE
	.align		4
.L_218:
        /*03d8*/ 	.byte	0x04, 0x12
        /*03da*/ 	.short	(.L_220 - .L_219)
	.align		4
.L_219:
        /*03dc*/ 	.word	index@(_Z5setupP17curandStateXORWOWi)
        /*03e0*/ 	.word	0x00000000


	//----- nvinfo : EIATTR_MIN_STACK_SIZE
	.align		4
.L_220:
        /*03e4*/ 	.byte	0x04, 0x12
        /*03e6*/ 	.short	(.L_222 - .L_221)
	.align		4
.L_221:
        /*03e8*/ 	.word	index@(_Z4calmPdS_S_S_S_S_S_S_S_S_S_S_S_S_i)
        /*03ec*/ 	.word	0x00000000


	//----- nvinfo : EIATTR_MIN_STACK_SIZE
	.align		4
.L_222:
        /*03f0*/ 	.byte	0x04, 0x12
        /*03f2*/ 	.short	(.L_224 - .L_223)
	.align		4
.L_223:
        /*03f4*/ 	.word	index@(_Z8calalphaPdS_S_S_S_S_S_ddddiS_S_S_S_S_S_)
        /*03f8*/ 	.word	0x00000000


	//----- nvinfo : EIATTR_MIN_STACK_SIZE
	.align		4
.L_224:
        /*03fc*/ 	.byte	0x04, 0x12
        /*03fe*/ 	.short	(.L_226 - .L_225)
	.align		4
.L_225:
        /*0400*/ 	.word	index@(_Z6calacpPdS_S_S_S_S_iS_S_S_S_P17curandStateXORWOWdS_)
        /*0404*/ 	.word	0x00000000


	//----- nvinfo : EIATTR_MIN_STACK_SIZE
	.align		4
.L_226:
        /*0408*/ 	.byte	0x04, 0x12
        /*040a*/ 	.short	(.L_228 - .L_227)
	.align		4
.L_227:
        /*040c*/ 	.word	index@(_Z7c_gammadPdS_iP17curandStateXORWOW)
        /*0410*/ 	.word	0x00000000


	//----- nvinfo : EIATTR_MIN_STACK_SIZE
	.align		4
.L_228:
        /*0414*/ 	.byte	0x04, 0x12
        /*0416*/ 	.short	(.L_230 - .L_229)
	.align		4
.L_229:
        /*0418*/ 	.word	index@(_Z9gen_gammaPdS_S_iP17curandStateXORWOWdS_)
        /*041c*/ 	.word	0x00000000
.L_230:


//--------------------- .nv.compat                --------------------------
	.section	.nv.compat,"",@"SHT_CUDA_COMPAT_INFO"
	.align	4
        /*0000*/ 	.byte	0x02, 0x09, 0x00, 0x00, 0x02, 0x02, 0x01, 0x00, 0x02, 0x05, 0x05, 0x00, 0x03, 0x07, 0x01, 0x01
        /*0010*/ 	.byte	0x02, 0x03, 0x00, 0x00, 0x02, 0x06, 0x01, 0x00, 0x04, 0x0b, 0x08, 0x00, 0x01, 0x00, 0x00, 0x00
        /*0020*/ 	.byte	0x00, 0x00, 0x00, 0x00


//--------------------- .nv.info._ZN3cub18CUB_300001_SM_10006detail6reduce28DeviceReduceSingleTileKernelINS2_10policy_hubIdyN4cuda3std3__44plusIdEEE10Policy1000EPdSC_iS9_ddNS7_10__identityEEEvT0_T1_T2_T3_T4_T6_ --------------------------
	.section	.nv.info._ZN3cub18CUB_300001_SM_10006detail6reduce28DeviceReduceSingleTileKernelINS2_10policy_hubIdyN4cuda3std3__44plusIdEEE10Policy1000EPdSC_iS9_ddNS7_10__identityEEEvT0_T1_T2_T3_T4_T6_,"",@"SHT_CUDA_INFO"
	.sectionflags	@""
	.align	4


	//----- nvinfo : EIATTR_CUDA_API_VERSION
	.align		4
        /*0000*/ 	.byte	0x04, 0x37
        /*0002*/ 	.short	(.L_232 - .L_231)
.L_231:
        /*0004*/ 	.word	0x00000082


	//----- nvinfo : EIATTR_KPARAM_INFO
	.align		4
.L_232:
        /*0008*/ 	.byte	0x04, 0x17
        /*000a*/ 	.short	(.L_234 - .L_233)
.L_233:
        /*000c*/ 	.word	0x00000000
        /*0010*/ 	.short	0x0005
        /*0012*/ 	.short	0x0020
        /*0014*/ 	.byte	0x00, 0xf0, 0x05, 0x00


	//----- nvinfo : EIATTR_KPARAM_INFO
	.align		4
.L_234:
        /*0018*/ 	.byte	0x04, 0x17
        /*001a*/ 	.short	(.L_236 - .L_235)
.L_235:
        /*001c*/ 	.word	0x00000000
        /*0020*/ 	.short	0x0004
        /*0022*/ 	.short	0x0018
        /*0024*/ 	.byte	0x00, 0xf0, 0x21, 0x00


	//----- nvinfo : EIATTR_KPARAM_INFO
	.align		4
.L_236:
        /*0028*/ 	.byte	0x04, 0x17
        /*002a*/ 	.short	(.L_238 - .L_237)
.L_237:
        /*002c*/ 	.word	0x00000000
        /*0030*/ 	.short	0x0003
        /*0032*/ 	.short	0x0014
        /*0034*/ 	.byte	0x00, 0xf0, 0x05, 0x00


	//----- nvinfo : EIATTR_KPARAM_INFO
	.align		4
.L_238:
        /*0038*/ 	.byte	0x04, 0x17
        /*003a*/ 	.short	(.L_240 - .L_239)
.L_239:
        /*003c*/ 	.word	0x00000000
        /*0040*/ 	.short	0x0002
        /*0042*/ 	.short	0x0010
        /*0044*/ 	.byte	0x00, 0xf0, 0x11, 0x00


	//----- nvinfo : EIATTR_KPARAM_INFO
	.align		4
.L_240:
        /*0048*/ 	.byte	0x04, 0x17
        /*004a*/ 	.short	(.L_242 - .L_241)
.L_241:
        /*004c*/ 	.word	0x00000000
        /*0050*/ 	.short	0x0001
        /*0052*/ 	.short	0x0008
        /*0054*/ 	.byte	0x00, 0xf5, 0x21, 0x00


	//----- nvinfo : EIATTR_KPARAM_INFO
	.align		4
.L_242:
        /*0058*/ 	.byte	0x04, 0x17
        /*005a*/ 	.short	(.L_244 - .L_243)
.L_243:
        /*005c*/ 	.word	0x00000000
        /*0060*/ 	.short	0x0000
        /*0062*/ 	.short	0x0000
        /*0064*/ 	.byte	0x00, 0xf5, 0x21, 0x00


	//----- nvinfo : EIATTR_SPARSE_MMA_MASK
	.align		4
.L_244:
        /*0068*/ 	.byte	0x03, 0x50
        /*006a*/ 	.short	0x0000


	//----- nvinfo : EIATTR_MAXREG_COUNT
	.align		4
        /*006c*/ 	.byte	0x03, 0x1b
        /*006e*/ 	.short	0x0080


	//----- nvinfo : EIATTR_NUM_BARRIERS
	.align		4
        /*0070*/ 	.byte	0x02, 0x4c
        /*0072*/ 	.byte	0x01
	.zero		1


	//----- nvinfo : EIATTR_MERCURY_ISA_VERSION
	.align		4
        /*0074*/ 	.byte	0x03, 0x5f
        /*0076*/ 	.short	0x0101


	//----- nvinfo : EIATTR_COOP_GROUP_MASK_REGIDS
	.align		4
        /*0078*/ 	.byte	0x04, 0x29
        /*007a*/ 	.short	(.L_246 - .L_245)


	//   ....[0]....
.L_245:
        /*007c*/ 	.word	0xffffffff


	//   ....[1]....
        /*0080*/ 	.word	0xffffffff


	//   ....[2]....
        /*0084*/ 	.word	0xffffffff


	//   ....[3]....
        /*0088*/ 	.word	0xffffffff


	//   ....[4]....
        /*008c*/ 	.word	0xffffffff


	//   ....[5]....
        /*0090*/ 	.word	0xffffffff


	//   ....[6]....
        /*0094*/ 	.word	0xffffffff


	//   ....[7]....
        /*0098*/ 	.word	0xffffffff


	//   ....[8]....
        /*009c*/ 	.word	0xffffffff


	//   ....[9]....
        /*00a0*/ 	.word	0xffffffff


	//   ....[10]....
        /*00a4*/ 	.word	0xffffffff


	//   ....[11]....
        /*00a8*/ 	.word	0xffffffff


	//   ....[12]....
        /*00ac*/ 	.word	0xffffffff


	//   ....[13]....
        /*00b0*/ 	.word	0xffffffff


	//   ....[14]....
        /*00b4*/ 	.word	0xffffffff


	//   ....[15]....
        /*00b8*/ 	.word	0xffffffff


	//   ....[16]....
        /*00bc*/ 	.word	0xffffffff


	//   ....[17]....
        /*00c0*/ 	.word	0xffffffff


	//   ....[18]....
        /*00c4*/ 	.word	0xffffffff


	//   ....[19]....
        /*00c8*/ 	.word	0xffffffff


	//   ....[20]....
        /*00cc*/ 	.word	0xffffffff


	//   ....[21]....
        /*00d0*/ 	.word	0xffffffff


	//   ....[22]....
        /*00d4*/ 	.word	0xffffffff


	//   ....[23]....
        /*00d8*/ 	.word	0xffffffff


	//   ....[24]....
        /*00dc*/ 	.word	0xffffffff


	//   ....[25]....
        /*00e0*/ 	.word	0xffffffff


	//   ....[26]....
        /*00e4*/ 	.word	0xffffffff


	//   ....[27]....
        /*00e8*/ 	.word	0xffffffff


	//   ....[28]....
        /*00ec*/ 	.word	0xffffffff


	//   ....[29]....
        /*00f0*/ 	.word	0xffffffff


	//----- nvinfo : EIATTR_COOP_GROUP_INSTR_OFFSETS
	.align		4
.L_246:
        /*00f4*/ 	.byte	0x04, 0x28
        /*00f6*/ 	.short	(.L_248 - .L_247)


	//   ....[0]....
.L_247:
        /*00f8*/ 	.word	0x00000960


	//   ....[1]....
        /*00fc*/ 	.word	0x00000970


	//   ....[2]....
        /*0100*/ 	.word	0x000009e0


	//   ....[3]....
        /*0104*/ 	.word	0x00000a10


	//   ....[4]....
        /*0108*/ 	.word	0x00000a70


	//   ....[5]....
        /*010c*/ 	.word	0x00000a80


	//   ....[6]....
        /*0110*/ 	.word	0x00000ae0


	//   ....[7]....
        /*0114*/ 	.word	0x00000af0


	//   ....[8]....
        /*0118*/ 	.word	0x00000b40


	//   ....[9]....
        /*011c*/ 	.word	0x00000b60


	//   ....[10]....
        /*0120*/ 	.word	0x00000e10


	//   ....[11]....
        /*0124*/ 	.word	0x00000e20


	//   ....[12]....
        /*0128*/ 	.word	0x00000eb0


	//   ....[13]....
        /*012c*/ 	.word	0x00000ed0


	//   ....[14]....
        /*0130*/ 	.word	0x00000f20


	//   ....[15]....
        /*0134*/ 	.word	0x00000f40


	//   ....[16]....
        /*0138*/ 	.word	0x00000f90


	//   ....[17]....
        /*013c*/ 	.word	0x00000fb0


	//   ....[18]....
        /*0140*/ 	.word	0x00001000


	//   ....[19]....
        /*0144*/ 	.word	0x00001030


	//   ....[20]....
        /*0148*/ 	.word	0x000020b0


	//   ....[21]....
        /*014c*/ 	.word	0x000020c0


	//   ....[22]....
        /*0150*/ 	.word	0x00002130


	//   ....[23]....
        /*0154*/ 	.word	0x00002140


	//   ....[24]....
        /*0158*/ 	.word	0x000021a0


	//   ....[25]....
        /*015c*/ 	.word	0x000021b0


	//   ....[26]....
        /*0160*/ 	.word	0x00002200


	//   ....[27]....
        /*0164*/ 	.word	0x00002220


	//   ....[28]....
        /*0168*/ 	.word	0x00002280


	//   ....[29]....
        /*016c*/ 	.word	0x000022b0


	//----- nvinfo : EIATTR_VRC_CTA_INIT_COUNT
	.align		4
.L_248:
        /*0170*/ 	.byte	0x02, 0x4a
	.zero		1
	.zero		1


	//----- nvinfo : EIATTR_EXIT_INSTR_OFFSETS
	.align		4
        /*0174*/ 	.byte	0x04, 0x1c
        /*0176*/ 	.short	(.L_250 - .L_249)


	//   ....[0]....
.L_249:
        /*0178*/ 	.word	0x00000080


	//   ....[1]....
        /*017c*/ 	.word	0x000000c0


	//   ....[2]....
        /*0180*/ 	.word	0x00002510


	//   ....[3]....
        /*0184*/ 	.word	0x00002560


	//----- nvinfo : EIATTR_MAX_THREADS
	.align		4
.L_250:
        /*0188*/ 	.byte	0x04, 0x05
        /*018a*/ 	.short	(.L_252 - .L_251)
.L_251:
        /*018c*/ 	.word	0x00000200
        /*0190*/ 	.word	0x00000001
        /*0194*/ 	.word	0x00000001


	//----- nvinfo : EIATTR_CRS_STACK_SIZE
	.align		4
.L_252:
        /*0198*/ 	.byte	0x04, 0x1e
        /*019a*/ 	.short	(.L_254 - .L_253)
.L_253:
        /*019c*/ 	.word	0x00000000


	//----- nvinfo : EIATTR_CBANK_PARAM_SIZE
	.align		4
.L_254:
        /*01a0*/ 	.byte	0x03, 0x19
        /*01a2*/ 	.short	0x0021


	//----- nvinfo : EIATTR_PARAM_CBANK
	.align		4
        /*01a4*/ 	.byte	0x04, 0x0a
        /*01a6*/ 	.short	(.L_256 - .L_255)
	.align		4
.L_255:
        /*01a8*/ 	.word	index@(.nv.constant0._ZN3cub18CUB_300001_SM_10006detail6reduce28DeviceReduceSingleTileKernelINS2_10policy_hubIdyN4cuda3std3__44plusIdEEE10Policy1000EPdSC_iS9_ddNS7_10__identityEEEvT0_T1_T2_T3_T4_T6_)
        /*01ac*/ 	.short	0x0380
        /*01ae*/ 	.short	0x0021


	//----- nvinfo : EIATTR_SW_WAR
	.align		4
.L_256:
        /*01b0*/ 	.byte	0x04, 0x36
        /*01b2*/ 	.short	(.L_258 - .L_257)
.L_257:
        /*01b4*/ 	.word	0x00000008
.L_258:


//--------------------- .nv.info._ZN3cub18CUB_300001_SM_10006detail6reduce18DeviceReduceKernelINS2_10policy_hubIdyN4cuda3std3__44plusIdEEE10Policy1000EN6thrust24THRUST_300001_SM_1000_NS6detail15normal_iteratorINSD_10device_ptrIdEEEEyS9_dNS7_10__identityEEEvT0_PT3_T1_NS0_13GridEvenShareISN_EET2_T4_ --------------------------
	.section	.nv.info._ZN3cub18CUB_300001_SM_10006detail6reduce18DeviceReduceKernelINS2_10policy_hubIdyN4cuda3std3__44plusIdEEE10Policy1000EN6thrust24THRUST_300001_SM_1000_NS6detail15normal_iteratorINSD_10device_ptrIdEEEEyS9_dNS7_10__identityEEEvT0_PT3_T1_NS0_13GridEvenShareISN_EET2_T4_,"",@"SHT_CUDA_INFO"
	.sectionflags	@""
	.align	4


	//----- nvinfo : EIATTR_CUDA_API_VERSION
	.align		4
        /*0000*/ 	.byte	0x04, 0x37
        /*0002*/ 	.short	(.L_260 - .L_259)
.L_259:
        /*0004*/ 	.word	0x00000082


	//----- nvinfo : EIATTR_KPARAM_INFO
	.align		4
.L_260:
        /*0008*/ 	.byte	0x04, 0x17
        /*000a*/ 	.short	(.L_262 - .L_261)
.L_261:
        /*000c*/ 	.word	0x00000000
        /*0010*/ 	.short	0x0005
        /*0012*/ 	.short	0x0061
        /*0014*/ 	.byte	0x00, 0xf0, 0x05, 0x00


	//----- nvinfo : EIATTR_KPARAM_INFO
	.align		4
.L_262:
        /*0018*/ 	.byte	0x04, 0x17
        /*001a*/ 	.short	(.L_264 - .L_263)
.L_263:
        /*001c*/ 	.word	0x00000000
        /*0020*/ 	.short	0x0004
        /*0022*/ 	.short	0x0060
        /*0024*/ 	.byte	0x00, 0xf0, 0x05, 0x00


	//----- nvinfo : EIATTR_KPARAM_INFO
	.align		4
.L_264:
        /*0028*/ 	.byte	0x04, 0x17
        /*002a*/ 	.short	(.L_266 - .L_265)
.L_265:
        /*002c*/ 	.word	0x00000000
        /*0030*/ 	.short	0x0003
        /*0032*/ 	.short	0x0018
        /*0034*/ 	.byte	0x00, 0xf0, 0x21, 0x01


	//----- nvinfo : EIATTR_KPARAM_INFO
	.align		4
.L_266:
        /*0038*/ 	.byte	0x04, 0x17
        /*003a*/ 	.short	(.L_268 - .L_267)
.L_267:
        /*003c*/ 	.word	0x00000000
        /*0040*/ 	.short	0x0002
        /*0042*/ 	.short	0x0010
        /*0044*/ 	.byte	0x00, 0xf0, 0x21, 0x00


	//----- nvinfo : EIATTR_KPARAM_INFO
	.align		4
.L_268:
        /*0048*/ 	.byte	0x04, 0x17
        /*004a*/ 	.short	(.L_270 - .L_269)
.L_269:
        /*004c*/ 	.word	0x00000000
        /*0050*/ 	.short	0x0001
        /*0052*/ 	.short	0x0008
        /*0054*/ 	.byte	0x00, 0xf5, 0x21, 0x00


	//----- nvinfo : EIATTR_KPARAM_INFO
	.align		4
.L_270:
        /*0058*/ 	.byte	0x04, 0x17
        /*005a*/ 	.short	(.L_272 - .L_271)
.L_271:
        /*005c*/ 	.word	0x00000000
        /*0060*/ 	.short	0x0000
        /*0062*/ 	.short	0x0000
        /*0064*/ 	.byte	0x00, 0xf0, 0x21, 0x00


	//----- nvinfo : EIATTR_SPARSE_MMA_MASK
	.align		4
.L_272:
        /*0068*/ 	.byte	0x03, 0x50
        /*006a*/ 	.short	0x0000


	//----- nvinfo : EIATTR_MAXREG_COUNT
	.align		4
        /*006c*/ 	.byte	0x03, 0x1b
        /*006e*/ 	.short	0x0080


	//----- nvinfo : EIATTR_NUM_BARRIERS
	.align		4
        /*0070*/ 	.byte	0x02, 0x4c
        /*0072*/ 	.byte	0x01
	.zero		1


	//----- nvinfo : EIATTR_MERCURY_ISA_VERSION
	.align		4
        /*0074*/ 	.byte	0x03, 0x5f
        /*0076*/ 	.short	0x0101


	//----- nvinfo : EIATTR_COOP_GROUP_MASK_REGIDS
	.align		4
        /*0078*/ 	.byte	0x04, 0x29
        /*007a*/ 	.short	(.L_274 - .L_273)


	//   ....[0]....
.L_273:
        /*007c*/ 	.word	0xffffffff


	//   ....[1]....
        /*0080*/ 	.word	0xffffffff


	//   ....[2]....
        /*0084*/ 	.word	0xffffffff


	//   ....[3]....
        /*0088*/ 	.word	0xffffffff


	//   ....[4]....
        /*008c*/ 	.word	0xffffffff


	//   ....[5]....
        /*0090*/ 	.word	0xffffffff


	//   ....[6]....
        /*0094*/ 	.word	0xffffffff


	//   ....[7]....
        /*0098*/ 	.word	0xffffffff


	//   ....[8]....
        /*009c*/ 	.word	0xffffffff


	//   ....[9]....
        /*00a0*/ 	.word	0xffffffff


	//   ....[10]....
        /*00a4*/ 	.word	0xffffffff


	//   ....[11]....
        /*00a8*/ 	.word	0xffffffff


	//   ....[12]....
        /*00ac*/ 	.word	0xffffffff


	//   ....[13]....
        /*00b0*/ 	.word	0xffffffff


	//   ....[14]....
        /*00b4*/ 	.word	0xffffffff


	//   ....[15]....
        /*00b8*/ 	.word	0xffffffff


	//   ....[16]....
        /*00bc*/ 	.word	0xffffffff


	//   ....[17]....
        /*00c0*/ 	.word	0xffffffff


	//   ....[18]....
        /*00c4*/ 	.word	0xffffffff


	//   ....[19]....
        /*00c8*/ 	.word	0xffffffff


	//   ....[20]....
        /*00cc*/ 	.word	0xffffffff


	//   ....[21]....
        /*00d0*/ 	.word	0xffffffff


	//   ....[22]....
        /*00d4*/ 	.word	0xffffffff


	//   ....[23]....
        /*00d8*/ 	.word	0xffffffff


	//   ....[24]....
        /*00dc*/ 	.word	0xffffffff


	//   ....[25]....
        /*00e0*/ 	.word	0xffffffff


	//   ....[26]....
        /*00e4*/ 	.word	0xffffffff


	//   ....[27]....
        /*00e8*/ 	.word	0xffffffff


	//   ....[28]....
        /*00ec*/ 	.word	0xffffffff


	//   ....[29]....
        /*00f0*/ 	.word	0xffffffff


	//----- nvinfo : EIATTR_COOP_GROUP_INSTR_OFFSETS
	.align		4
.L_274:
        /*00f4*/ 	.byte	0x04, 0x28
        /*00f6*/ 	.short	(.L_276 - .L_275)


	//   ....[0]....
.L_275:
        /*00f8*/ 	.word	0x000009a0


	//   ....[1]....
        /*00fc*/ 	.word	0x000009b0


	//   ....[2]....
        /*0100*/ 	.word	0x00000a20


	//   ....[3]....
        /*0104*/ 	.word	0x00000a40


	//   ....[4]....
        /*0108*/ 	.word	0x00000ab0


	//   ....[5]....
        /*010c*/ 	.word	0x00000ac0


	//   ....[6]....
        /*0110*/ 	.word	0x00000b10


	//   ....[7]....
        /*0114*/ 	.word	0x00000b30


	//   ....[8]....
        /*0118*/ 	.word	0x00000ba0


	//   ....[9]....
        /*011c*/ 	.word	0x00000bb0


	//   ....[10]....
        /*0120*/ 	.word	0x00000e50


	//   ....[11]....
        /*0124*/ 	.word	0x00000e60


	//   ....[12]....
        /*0128*/ 	.word	0x00000ee0


	//   ....[13]....
        /*012c*/ 	.word	0x00000f00


	//   ....[14]....
        /*0130*/ 	.word	0x00000f50


	//   ....[15]....
        /*0134*/ 	.word	0x00000f80


	//   ....[16]....
        /*0138*/ 	.word	0x00000fd0


	//   ....[17]....
        /*013c*/ 	.word	0x00000ff0


	//   ....[18]....
        /*0140*/ 	.word	0x00001060


	//   ....[19]....
        /*0144*/ 	.word	0x00001090


	//   ....[20]....
        /*0148*/ 	.word	0x00002360


	//   ....[21]....
        /*014c*/ 	.word	0x00002370


	//   ....[22]....
        /*0150*/ 	.word	0x000023f0


	//   ....[23]....
        /*0154*/ 	.word	0x00002400


	//   ....[24]....
        /*0158*/ 	.word	0x00002460


	//   ....[25]....
        /*015c*/ 	.word	0x00002470


	//   ....[26]....
        /*0160*/ 	.word	0x000024c0


	//   ....[27]....
        /*0164*/ 	.word	0x000024f0


	//   ....[28]....
        /*0168*/ 	.word	0x00002570


	//   ....[29]....
        /*016c*/ 	.word	0x00002580


	//----- nvinfo : EIATTR_VRC_CTA_INIT_COUNT
	.align		4
.L_276:
        /*0170*/ 	.byte	0x02, 0x4a
	.zero		1
	.zero		1


	//----- nvinfo : EIATTR_EXIT_INSTR_OFFSETS
	.align		4
        /*0174*/ 	.byte	0x04, 0x1c
        /*0176*/ 	.short	(.L_278 - .L_277)


	//   ....[0]....
.L_277:
        /*0178*/ 	.word	0x000027b0


	//   ....[1]....
        /*017c*/ 	.word	0x00002810


	//----- nvinfo : EIATTR_MAX_THREADS
	.align		4
.L_278:
        /*0180*/ 	.byte	0x04, 0x05
        /*0182*/ 	.short	(.L_280 - .L_279)
.L_279:
        /*0184*/ 	.word	0x00000200
        /*0188*/ 	.word	0x00000001
        /*018c*/ 	.word	0x00000001


	//----- nvinfo : EIATTR_CRS_STACK_SIZE
	.align		4
.L_280:
        /*0190*/ 	.byte	0x04, 0x1e
        /*0192*/ 	.short	(.L_282 - .L_281)
.L_281:
        /*0194*/ 	.word	0x00000000


	//----- nvinfo : EIATTR_CBANK_PARAM_SIZE
	.align		4
.L_282:
        /*0198*/ 	.byte	0x03, 0x19
        /*019a*/ 	.short	0x0062


	//----- nvinfo : EIATTR_PARAM_CBANK
	.align		4
        /*019c*/ 	.byte	0x04, 0x0a
        /*019e*/ 	.short	(.L_284 - .L_283)
	.align		4
.L_283:
        /*01a0*/ 	.word	index@(.nv.constant0._ZN3cub18CUB_300001_SM_10006detail6reduce18DeviceReduceKernelINS2_10policy_hubIdyN4cuda3std3__44plusIdEEE10Policy1000EN6thrust24THRUST_300001_SM_1000_NS6detail15normal_iteratorINSD_10device_ptrIdEEEEyS9_dNS7_10__identityEEEvT0_PT3_T1_NS0_13GridEvenShareISN_EET2_T4_)
        /*01a4*/ 	.short	0x0380
        /*01a6*/ 	.short	0x0062


	//----- nvinfo : EIATTR_SW_WAR
	.align		4
.L_284:
        /*01a8*/ 	.byte	0x04, 0x36
        /*01aa*/ 	.short	(.L_286 - .L_285)
.L_285:
        /*01ac*/ 	.word	0x00000008
.L_286:


//--------------------- .nv.info._ZN3cub18CUB_300001_SM_10006detail6reduce28DeviceReduceSingleTileKernelINS2_10policy_hubIdyN4cuda3std3__44plusIdEEE10Policy1000EN6thrust24THRUST_300001_SM_1000_NS6detail15normal_iteratorINSD_10device_ptrIdEEEEPdyS9_ddNS7_10__identityEEEvT0_T1_T2_T3_T4_T6_ --------------------------
	.section	.nv.info._ZN3cub18CUB_300001_SM_10006detail6reduce28DeviceReduceSingleTileKernelINS2_10policy_hubIdyN4cuda3std3__44plusIdEEE10Policy1000EN6thrust24THRUST_300001_SM_1000_NS6detail15normal_iteratorINSD_10device_ptrIdEEEEPdyS9_ddNS7_10__identityEEEvT0_T1_T2_T3_T4_T6_,"",@"SHT_CUDA_INFO"
	.sectionflags	@""
	.align	4


	//----- nvinfo : EIATTR_CUDA_API_VERSION
	.align		4
        /*0000*/ 	.byte	0x04, 0x37
        /*0002*/ 	.short	(.L_288 - .L_287)
.L_287:
        /*0004*/ 	.word	0x00000082


	//----- nvinfo : EIATTR_KPARAM_INFO
	.align		4
.L_288:
        /*0008*/ 	.byte	0x04, 0x17
        /*000a*/ 	.short	(.L_290 - .L_289)
.L_289:
        /*000c*/ 	.word	0x00000000
        /*0010*/ 	.short	0x0005
        /*0012*/ 	.short	0x0028
        /*0014*/ 	.byte	0x00, 0xf0, 0x05, 0x00


	//----- nvinfo : EIATTR_KPARAM_INFO
	.align		4
.L_290:
        /*0018*/ 	.byte	0x04, 0x17
        /*001a*/ 	.short	(.L_292 - .L_291)
.L_291:
        /*001c*/ 	.word	0x00000000
        /*0020*/ 	.short	0x0004
        /*0022*/ 	.short	0x0020
        /*0024*/ 	.byte	0x00, 0xf0, 0x21, 0x00


	//----- nvinfo : EIATTR_KPARAM_INFO
	.align		4
.L_292:
        /*0028*/ 	.byte	0x04, 0x17
        /*002a*/ 	.short	(.L_294 - .L_293)
.L_293:
        /*002c*/ 	.word	0x00000000
        /*0030*/ 	.short	0x0003
        /*0032*/ 	.short	0x0018
        /*0034*/ 	.byte	0x00, 0xf0, 0x05, 0x00


	//----- nvinfo : EIATTR_KPARAM_INFO
	.align		4
.L_294:
        /*0038*/ 	.byte	0x04, 0x17
        /*003a*/ 	.short	(.L_296 - .L_295)
.L_295:
        /*003c*/ 	.word	0x00000000
        /*0040*/ 	.short	0x0002
        /*0042*/ 	.short	0x0010
        /*0044*/ 	.byte	0x00, 0xf0, 0x21, 0x00


	//----- nvinfo : EIATTR_KPARAM_INFO
	.align		4
.L_296:
        /*0048*/ 	.byte	0x04, 0x17
        /*004a*/ 	.short	(.L_298 - .L_297)
.L_297:
        /*004c*/ 	.word	0x00000000
        /*0050*/ 	.short	0x0001
        /*0052*/ 	.short	0x0008
        /*0054*/ 	.byte	0x00, 0xf5, 0x21, 0x00


	//----- nvinfo : EIATTR_KPARAM_INFO
	.align		4
.L_298:
        /*0058*/ 	.byte	0x04, 0x17
        /*005a*/ 	.short	(.L_300 - .L_299)
.L_299:
        /*005c*/ 	.word	0x00000000
        /*0060*/ 	.short	0x0000
        /*0062*/ 	.short	0x0000
        /*0064*/ 	.byte	0x00, 0xf0, 0x21, 0x00


	//----- nvinfo : EIATTR_SPARSE_MMA_MASK
	.align		4
.L_300:
        /*0068*/ 	.byte	0x03, 0x50
        /*006a*/ 	.short	0x0000


	//----- nvinfo : EIATTR_MAXREG_COUNT
	.align		4
        /*006c*/ 	.byte	0x03, 0x1b
        /*006e*/ 	.short	0x0080


	//----- nvinfo : EIATTR_NUM_BARRIERS
	.align		4
        /*0070*/ 	.byte	0x02, 0x4c
        /*0072*/ 	.byte	0x01
	.zero		1


	//----- nvinfo : EIATTR_MERCURY_ISA_VERSION
	.align		4
        /*0074*/ 	.byte	0x03, 0x5f
        /*0076*/ 	.short	0x0101


	//----- nvinfo : EIATTR_COOP_GROUP_MASK_REGIDS
	.align		4
        /*0078*/ 	.byte	0x04, 0x29
        /*007a*/ 	.short	(.L_302 - .L_301)


	//   ....[0]....
.L_301:
        /*007c*/ 	.word	0xffffffff


	//   ....[1]....
        /*0080*/ 	.word	0xffffffff


	//   ....[2]....
        /*0084*/ 	.word	0xffffffff


	//   ....[3]....
        /*0088*/ 	.word	0xffffffff


	//   ....[4]....
        /*008c*/ 	.word	0xffffffff


	//   ....[5]....
        /*0090*/ 	.word	0xffffffff


	//   ....[6]....
        /*0094*/ 	.word	0xffffffff


	//   ....[7]....
        /*0098*/ 	.word	0xffffffff


	//   ....[8]....
        /*009c*/ 	.word	0xffffffff


	//   ....[9]....
        /*00a0*/ 	.word	0xffffffff


	//   ....[10]....
        /*00a4*/ 	.word	0xffffffff


	//   ....[11]....
        /*00a8*/ 	.word	0xffffffff


	//   ....[12]....
        /*00ac*/ 	.word	0xffffffff


	//   ....[13]....
        /*00b0*/ 	.word	0xffffffff


	//   ....[14]....
        /*00b4*/ 	.word	0xffffffff


	//   ....[15]....
        /*00b8*/ 	.word	0xffffffff


	//   ....[16]....
        /*00bc*/ 	.word	0xffffffff


	//   ....[17]....
        /*00c0*/ 	.word	0xffffffff


	//   ....[18]....
        /*00c4*/ 	.word	0xffffffff


	//   ....[19]....
        /*00c8*/ 	.word	0xffffffff


	//   ....[20]....
        /*00cc*/ 	.word	0xffffffff


	//   ....[21]....
        /*00d0*/ 	.word	0xffffffff


	//   ....[22]....
        /*00d4*/ 	.word	0xffffffff


	//   ....[23]....
        /*00d8*/ 	.word	0xffffffff


	//   ....[24]....
        /*00dc*/ 	.word	0xffffffff


	//   ....[25]....
        /*00e0*/ 	.word	0xffffffff


	//   ....[26]....
        /*00e4*/ 	.word	0xffffffff


	//   ....[27]....
        /*00e8*/ 	.word	0xffffffff


	//   ....[28]....
        /*00ec*/ 	.word	0xffffffff


	//   ....[29]....
        /*00f0*/ 	.word	0xffffffff


	//----- nvinfo : EIATTR_COOP_GROUP_INSTR_OFFSETS
	.align		4
.L_302:
        /*00f4*/ 	.byte	0x04, 0x28
        /*00f6*/ 	.short	(.L_304 - .L_303)


	//   ....[0]....
.L_303:
        /*00f8*/ 	.word	0x00000910


	//   ....[1]....
        /*00fc*/ 	.word	0x00000920


	//   ....[2]....
        /*0100*/ 	.word	0x00000990


	//   ....[3]....
        /*0104*/ 	.word	0x000009a0


	//   ....[4]....
        /*0108*/ 	.word	0x00000a00


	//   ....[5]....
        /*010c*/ 	.word	0x00000a10


	//   ....[6]....
        /*0110*/ 	.word	0x00000a60


	//   ....[7]....
        /*0114*/ 	.word	0x00000a80


	//   ....[8]....
        /*0118*/ 	.word	0x00000ae0


	//   ....[9]....
        /*011c*/ 	.word	0x00000b10


	//   ....[10]....
        /*0120*/ 	.word	0x00000dc0


	//   ....[11]....
        /*0124*/ 	.word	0x00000dd0


	//   ....[12]....
        /*0128*/ 	.word	0x00000e60


	//   ....[13]....
        /*012c*/ 	.word	0x00000e70


	//   ....[14]....
        /*0130*/ 	.word	0x00000ed0


	//   ....[15]....
        /*0134*/ 	.word	0x00000ee0


	//   ....[16]....
        /*0138*/ 	.word	0x00000f30


	//   ....[17]....
        /*013c*/ 	.word	0x00000f50


	//   ....[18]....
        /*0140*/ 	.word	0x00000fc0


	//   ....[19]....
        /*0144*/ 	.word	0x00000ff0


	//   ....[20]....
        /*0148*/ 	.word	0x00002180


	//   ....[21]....
        /*014c*/ 	.word	0x00002190


	//   ....[22]....
        /*0150*/ 	.word	0x00002200


	//   ....[23]....
        /*0154*/ 	.word	0x00002210


	//   ....[24]....
        /*0158*/ 	.word	0x00002270


	//   ....[25]....
        /*015c*/ 	.word	0x00002280


	//   ....[26]....
        /*0160*/ 	.word	0x000022d0


	//   ....[27]....
        /*0164*/ 	.word	0x000022f0


	//   ....[28]....
        /*0168*/ 	.word	0x00002350


	//   ....[29]....
        /*016c*/ 	.word	0x00002380


	//----- nvinfo : EIATTR_VRC_CTA_INIT_COUNT
	.align		4
.L_304:
        /*0170*/ 	.byte	0x02, 0x4a
	.zero		1
	.zero		1


	//----- nvinfo : EIATTR_EXIT_INSTR_OFFSETS
	.align		4
        /*0174*/ 	.byte	0x04, 0x1c
        /*0176*/ 	.short	(.L_306 - .L_305)


	//   ....[0]....
.L_305:
        /*0178*/ 	.word	0x000000a0


	//   ....[1]....
        /*017c*/ 	.word	0x000000e0


	//   ....[2]....
        /*0180*/ 	.word	0x000025e0


	//   ....[3]....
        /*0184*/ 	.word	0x00002630


	//----- nvinfo : EIATTR_MAX_THREADS
	.align		4
.L_306:
        /*0188*/ 	.byte	0x04, 0x05
        /*018a*/ 	.short	(.L_308 - .L_307)
.L_307:
        /*018c*/ 	.word	0x00000200
        /*0190*/ 	.word	0x00000001
        /*0194*/ 	.word	0x00000001


	//----- nvinfo : EIATTR_CRS_STACK_SIZE
	.align		4
.L_308:
        /*0198*/ 	.byte	0x04, 0x1e
        /*019a*/ 	.short	(.L_310 - .L_309)
.L_309:
        /*019c*/ 	.word	0x00000000


	//----- nvinfo : EIATTR_CBANK_PARAM_SIZE
	.align		4
.L_310:
        /*01a0*/ 	.byte	0x03, 0x19
        /*01a2*/ 	.short	0x0029


	//----- nvinfo : EIATTR_PARAM_CBANK
	.align		4
        /*01a4*/ 	.byte	0x04, 0x0a
        /*01a6*/ 	.short	(.L_312 - .L_311)
	.align		4
.L_311:
        /*01a8*/ 	.word	index@(.nv.constant0._ZN3cub18CUB_300001_SM_10006detail6reduce28DeviceReduceSingleTileKernelINS2_10policy_hubIdyN4cuda3std3__44plusIdEEE10Policy1000EN6thrust24THRUST_300001_SM_1000_NS6detail15normal_iteratorINSD_10device_ptrIdEEEEPdyS9_ddNS7_10__identityEEEvT0_T1_T2_T3_T4_T6_)
        /*01ac*/ 	.short	0x0380
        /*01ae*/ 	.short	0x0029


	//----- nvinfo : EIATTR_SW_WAR
	.align		4
.L_312:
        /*01b0*/ 	.byte	0x04, 0x36
        /*01b2*/ 	.short	(.L_314 - .L_313)
.L_313:
        /*01b4*/ 	.word	0x00000008
.L_314:


//--------------------- .nv.info._ZN3cub18CUB_300001_SM_10006detail6reduce28DeviceReduceSingleTileKernelINS2_10policy_hubIdjN4cuda3std3__44plusIdEEE10Policy1000EPdSC_iS9_ddNS7_10__identityEEEvT0_T1_T2_T3_T4_T6_ --------------------------
	.section	.nv.info._ZN3cub18CUB_300001_SM_10006detail6reduce28DeviceReduceSingleTileKernelINS2_10policy_hubIdjN4cuda3std3__44plusIdEEE10Policy1000EPdSC_iS9_ddNS7_10__identityEEEvT0_T1_T2_T3_T4_T6_,"",@"SHT_CUDA_INFO"
	.sectionflags	@""
	.align	4


	//----- nvinfo : EIATTR_CUDA_API_VERSION
	.align		4
        /*0000*/ 	.byte	0x04, 0x37
        /*0002*/ 	.short	(.L_316 - .L_315)
.L_315:
        /*0004*/ 	.word	0x00000082


	//----- nvinfo : EIATTR_KPARAM_INFO
	.align		4
.L_316:
        /*0008*/ 	.byte	0x04, 0x17
        /*000a*/ 	.short	(.L_318 - .L_317)
.L_317:
        /*000c*/ 	.word	0x00000000
        /*0010*/ 	.short	0x0005
        /*0012*/ 	.short	0x0020
        /*0014*/ 	.byte	0x00, 0xf0, 0x05, 0x00


	//----- nvinfo : EIATTR_KPARAM_INFO
	.align		4
.L_318:
        /*0018*/ 	.byte	0x04, 0x17
        /*001a*/ 	.short	(.L_320 - .L_319)
.L_319:
        /*001c*/ 	.word	0x00000000
        /*0020*/ 	.short	0x0004
        /*0022*/ 	.short	0x0018
        /*0024*/ 	.byte	0x00, 0xf0, 0x21, 0x00


	//----- nvinfo : EIATTR_KPARAM_INFO
	.align		4
.L_320:
        /*0028*/ 	.byte	0x04, 0x17
        /*002a*/ 	.short	(.L_322 - .L_321)
.L_321:
        /*002c*/ 	.word	0x00000000
        /*0030*/ 	.short	0x0003
        /*0032*/ 	.short	0x0014
        /*0034*/ 	.byte	0x00, 0xf0, 0x05, 0x00


	//----- nvinfo : EIATTR_KPARAM_INFO
	.align		4
.L_322:
        /*0038*/ 	.byte	0x04, 0x17
        /*003a*/ 	.short	(.L_324 - .L_323)
.L_323:
        /*003c*/ 	.word	0x00000000
        /*0040*/ 	.short	0x0002
        /*0042*/ 	.short	0x0010
        /*0044*/ 	.byte	0x00, 0xf0, 0x11, 0x00


	//----- nvinfo : EIATTR_KPARAM_INFO
	.align		4
.L_324:
        /*0048*/ 	.byte	0x04, 0x17
        /*004a*/ 	.short	(.L_326 - .L_325)
.L_325:
        /*004c*/ 	.word	0x00000000
        /*0050*/ 	.short	0x0001
        /*0052*/ 	.short	0x0008
        /*0054*/ 	.byte	0x00, 0xf5, 0x21, 0x00


	//----- nvinfo : EIATTR_KPARAM_INFO
	.align		4
.L_326:
        /*0058*/ 	.byte	0x04, 0x17
        /*005a*/ 	.short	(.L_328 - .L_327)
.L_327:
        /*005c*/ 	.word	0x00000000
        /*0060*/ 	.short	0x0000
        /*0062*/ 	.short	0x0000
        /*0064*/ 	.byte	0x00, 0xf5, 0x21, 0x00


	//----- nvinfo : EIATTR_SPARSE_MMA_MASK
	.align		4
.L_328:
        /*0068*/ 	.byte	0x03, 0x50
        /*006a*/ 	.short	0x0000


	//----- nvinfo : EIATTR_MAXREG_COUNT
	.align		4
        /*006c*/ 	.byte	0x03, 0x1b
        /*006e*/ 	.short	0x0060


	//----- nvinfo : EIATTR_NUM_BARRIERS
	.align		4
        /*0070*/ 	.byte	0x02, 0x4c
        /*0072*/ 	.byte	0x01
	.zero		1


	//----- nvinfo : EIATTR_MERCURY_ISA_VERSION
	.align		4
        /*0074*/ 	.byte	0x03, 0x5f
        /*0076*/ 	.short	0x0101


	//----- nvinfo : EIATTR_COOP_GROUP_MASK_REGIDS
	.align		4
        /*0078*/ 	.byte	0x04, 0x29
        /*007a*/ 	.short	(.L_330 - .L_329)


	//   ....[0]....
.L_329:
        /*007c*/ 	.word	0xffffffff


	//   ....[1]....
        /*0080*/ 	.word	0xffffffff


	//   ....[2]....
        /*0084*/ 	.word	0xffffffff


	//   ....[3]....
        /*0088*/ 	.word	0xffffffff


	//   ....[4]....
        /*008c*/ 	.word	0xffffffff


	//   ....[5]....
        /*0090*/ 	.word	0xffffffff


	//   ....[6]....
        /*0094*/ 	.word	0xffffffff


	//   ....[7]....
        /*0098*/ 	.word	0xffffffff


	//   ....[8]....
        /*009c*/ 	.word	0xffffffff


	//   ....[9]....
        /*00a0*/ 	.word	0xffffffff


	//   ....[10]....
        /*00a4*/ 	.word	0xffffffff


	//   ....[11]....
        /*00a8*/ 	.word	0xffffffff


	//   ....[12]....
        /*00ac*/ 	.word	0xffffffff


	//   ....[13]....
        /*00b0*/ 	.word	0xffffffff


	//   ....[14]....
        /*00b4*/ 	.word	0xffffffff


	//   ....[15]....
        /*00b8*/ 	.word	0xffffffff


	//   ....[16]....
        /*00bc*/ 	.word	0xffffffff


	//   ....[17]....
        /*00c0*/ 	.word	0xffffffff


	//   ....[18]....
        /*00c4*/ 	.word	0xffffffff


	//   ....[19]....
        /*00c8*/ 	.word	0xffffffff


	//   ....[20]....
        /*00cc*/ 	.word	0xffffffff


	//   ....[21]....
        /*00d0*/ 	.word	0xffffffff


	//   ....[22]....
        /*00d4*/ 	.word	0xffffffff


	//   ....[23]....
        /*00d8*/ 	.word	0xffffffff


	//   ....[24]....
        /*00dc*/ 	.word	0xffffffff


	//   ....[25]....
        /*00e0*/ 	.word	0xffffffff


	//   ....[26]....
        /*00e4*/ 	.word	0xffffffff


	//   ....[27]....
        /*00e8*/ 	.word	0xffffffff


	//   ....[28]....
        /*00ec*/ 	.word	0xffffffff


	//   ....[29]....
        /*00f0*/ 	.word	0xffffffff


	//----- nvinfo : EIATTR_COOP_GROUP_INSTR_OFFSETS
	.align		4
.L_330:
        /*00f4*/ 	.byte	0x04, 0x28
        /*00f6*/ 	.short	(.L_332 - .L_331)


	//   ....[0]....
.L_331:
        /*00f8*/ 	.word	0x00000980


	//   ....[1]....
        /*00fc*/ 	.word	0x00000990


	//   ....[2]....
        /*0100*/ 	.word	0x00000a00


	//   ....[3]....
        /*0104*/ 	.word	0x00000a30


	//   ....[4]....
        /*0108*/ 	.word	0x00000aa0


	//   ....[5]....
        /*010c*/ 	.word	0x00000ab0


	//   ....[6]....
        /*0110*/ 	.word	0x00000b00


	//   ....[7]....
        /*0114*/ 	.word	0x00000b10


	//   ....[8]....
        /*0118*/ 	.word	0x00000b60


	//   ....[9]....
        /*011c*/ 	.word	0x00000b80


	//   ....[10]....
        /*0120*/ 	.word	0x00000e90


	//   ....[11]....
        /*0124*/ 	.word	0x00000ea0


	//   ....[12]....
        /*0128*/ 	.word	0x00000f30


	//   ....[13]....
        /*012c*/ 	.word	0x00000f50


	//   ....[14]....
        /*0130*/ 	.word	0x00000fa0


	//   ....[15]....
        /*0134*/ 	.word	0x00000fc0


	//   ....[16]....
        /*0138*/ 	.word	0x00001010


	//   ....[17]....
        /*013c*/ 	.word	0x00001040


	//   ....[18]....
        /*0140*/ 	.word	0x000010a0


	//   ....[19]....
        /*0144*/ 	.word	0x000010d0


	//   ....[20]....
        /*0148*/ 	.word	0x000022b0


	//   ....[21]....
        /*014c*/ 	.word	0x000022c0


	//   ....[22]....
        /*0150*/ 	.word	0x00002330


	//   ....[23]....
        /*0154*/ 	.word	0x00002340


	//   ....[24]....
        /*0158*/ 	.word	0x000023a0


	//   ....[25]....
        /*015c*/ 	.word	0x000023d0


	//   ....[26]....
        /*0160*/ 	.word	0x00002450


	//   ....[27]....
        /*0164*/ 	.word	0x00002460


	//   ....[28]....
        /*0168*/ 	.word	0x000024b0


	//   ....[29]....
        /*016c*/ 	.word	0x000024c0


	//----- nvinfo : EIATTR_VRC_CTA_INIT_COUNT
	.align		4
.L_332:
        /*0170*/ 	.byte	0x02, 0x4a
	.zero		1
	.zero		1


	//----- nvinfo : EIATTR_EXIT_INSTR_OFFSETS
	.align		4
        /*0174*/ 	.byte	0x04, 0x1c
        /*0176*/ 	.short	(.L_334 - .L_333)


	//   ....[0]....
.L_333:
        /*0178*/ 	.word	0x00000080


	//   ....[1]....
        /*017c*/ 	.word	0x000000c0


	//   ....[2]....
        /*0180*/ 	.word	0x00002750


	//   ....[3]....
        /*0184*/ 	.word	0x000027a0


	//----- nvinfo : EIATTR_MAX_THREADS
	.align		4
.L_334:
        /*0188*/ 	.byte	0x04, 0x05
        /*018a*/ 	.short	(.L_336 - .L_335)
.L_335:
        /*018c*/ 	.word	0x00000280
        /*0190*/ 	.word	0x00000001
        /*0194*/ 	.word	0x00000001


	//----- nvinfo : EIATTR_CRS_STACK_SIZE
	.align		4
.L_336:
        /*0198*/ 	.byte	0x04, 0x1e
        /*019a*/ 	.short	(.L_338 - .L_337)
.L_337:
        /*019c*/ 	.word	0x00000000


	//----- nvinfo : EIATTR_CBANK_PARAM_SIZE
	.align		4
.L_338:
        /*01a0*/ 	.byte	0x03, 0x19
        /*01a2*/ 	.short	0x0021


	//----- nvinfo : EIATTR_PARAM_CBANK
	.align		4
        /*01a4*/ 	.byte	0x04, 0x0a
        /*01a6*/ 	.short	(.L_340 - .L_339)
	.align		4
.L_339:
        /*01a8*/ 	.word	index@(.nv.constant0._ZN3cub18CUB_300001_SM_10006detail6reduce28DeviceReduceSingleTileKernelINS2_10policy_hubIdjN4cuda3std3__44plusIdEEE10Policy1000EPdSC_iS9_ddNS7_10__identityEEEvT0_T1_T2_T3_T4_T6_)
        /*01ac*/ 	.short	0x0380
        /*01ae*/ 	.short	0x0021


	//----- nvinfo : EIATTR_SW_WAR
	.align		4
.L_340:
        /*01b0*/ 	.byte	0x04, 0x36
        /*01b2*/ 	.short	(.L_342 - .L_341)
.L_341:
        /*01b4*/ 	.word	0x00000008
.L_342:


//--------------------- .nv.info._ZN3cub18CUB_300001_SM_10006detail6reduce18DeviceReduceKernelINS2_10policy_hubIdjN4cuda3std3__44plusIdEEE10Policy1000EN6thrust24THRUST_300001_SM_1000_NS6detail15normal_iteratorINSD_10device_ptrIdEEEEjS9_dNS7_10__identityEEEvT0_PT3_T1_NS0_13GridEvenShareISN_EET2_T4_ --------------------------
	.section	.nv.info._ZN3cub18CUB_300001_SM_10006detail6reduce18DeviceReduceKernelINS2_10policy_hubIdjN4cuda3std3__44plusIdEEE10Policy1000EN6thrust24THRUST_300001_SM_1000_NS6detail15normal_iteratorINSD_10device_ptrIdEEEEjS9_dNS7_10__identityEEEvT0_PT3_T1_NS0_13GridEvenShareISN_EET2_T4_,"",@"SHT_CUDA_INFO"
	.sectionflags	@""
	.align	4


	//----- nvinfo : EIATTR_CUDA_API_VERSION
	.align		4
        /*0000*/ 	.byte	0x04, 0x37
        /*0002*/ 	.short	(.L_344 - .L_343)
.L_343:
        /*0004*/ 	.word	0x00000082


	//----- nvinfo : EIATTR_KPARAM_INFO
	.align		4
.L_344:
        /*0008*/ 	.byte	0x04, 0x17
        /*000a*/ 	.short	(.L_346 - .L_345)
.L_345:
        /*000c*/ 	.word	0x00000000
        /*0010*/ 	.short	0x0005
        /*0012*/ 	.short	0x003d
        /*0014*/ 	.byte	0x00, 0xf0, 0x05, 0x00


	//----- nvinfo : EIATTR_KPARAM_INFO
	.align		4
.L_346:
        /*0018*/ 	.byte	0x04, 0x17
        /*001a*/ 	.short	(.L_348 - .L_347)
.L_347:
        /*001c*/ 	.word	0x00000000
        /*0020*/ 	.short	0x0004
        /*0022*/ 	.short	0x003c
        /*0024*/ 	.byte	0x00, 0xf0, 0x05, 0x00


	//----- nvinfo : EIATTR_KPARAM_INFO
	.align		4
.L_348:
        /*0028*/ 	.byte	0x04, 0x17
        /*002a*/ 	.short	(.L_350 - .L_349)
.L_349:
        /*002c*/ 	.word	0x00000000
        /*0030*/ 	.short	0x0003
        /*0032*/ 	.short	0x0014
        /*0034*/ 	.byte	0x00, 0xf0, 0xa1, 0x00


	//----- nvinfo : EIATTR_KPARAM_INFO
	.align		4
.L_350:
        /*0038*/ 	.byte	0x04, 0x17
        /*003a*/ 	.short	(.L_352 - .L_351)
.L_351:
        /*003c*/ 	.word	0x00000000
        /*0040*/ 	.short	0x0002
        /*0042*/ 	.short	0x0010
        /*0044*/ 	.byte	0x00, 0xf0, 0x11, 0x00


	//----- nvinfo : EIATTR_KPARAM_INFO
	.align		4
.L_352:
        /*0048*/ 	.byte	0x04, 0x17
        /*004a*/ 	.short	(.L_354 - .L_353)
.L_353:
        /*004c*/ 	.word	0x00000000
        /*0050*/ 	.short	0x0001
        /*0052*/ 	.short	0x0008
        /*0054*/ 	.byte	0x00, 0xf5, 0x21, 0x00


	//----- nvinfo : EIATTR_KPARAM_INFO
	.align		4
.L_354:
        /*0058*/ 	.byte	0x04, 0x17
        /*005a*/ 	.short	(.L_356 - .L_355)
.L_355:
        /*005c*/ 	.word	0x00000000
        /*0060*/ 	.short	0x0000
        /*0062*/ 	.short	0x0000
        /*0064*/ 	.byte	0x00, 0xf0, 0x21, 0x00


	//----- nvinfo : EIATTR_SPARSE_MMA_MASK
	.align		4
.L_356:
        /*0068*/ 	.byte	0x03, 0x50
        /*006a*/ 	.short	0x0000


	//----- nvinfo : EIATTR_MAXREG_COUNT
	.align		4
        /*006c*/ 	.byte	0x03, 0x1b
        /*006e*/ 	.short	0x0060


	//----- nvinfo : EIATTR_NUM_BARRIERS
	.align		4
        /*0070*/ 	.byte	0x02, 0x4c
        /*0072*/ 	.byte	0x01
	.zero		1


	//----- nvinfo : EIATTR_MERCURY_ISA_VERSION
	.align		4
        /*0074*/ 	.byte	0x03, 0x5f
        /*0076*/ 	.short	0x0101


	//----- nvinfo : EIATTR_COOP_GROUP_MASK_REGIDS
	.align		4
        /*0078*/ 	.byte	0x04, 0x29
        /*007a*/ 	.short	(.L_358 - .L_357)


	//   ....[0]....
.L_357:
        /*007c*/ 	.word	0xffffffff


	//   ....[1]....
        /*0080*/ 	.word	0xffffffff


	//   ....[2]....
        /*0084*/ 	.word	0xffffffff


	//   ....[3]....
        /*0088*/ 	.word	0xffffffff


	//   ....[4]....
        /*008c*/ 	.word	0xffffffff


	//   ....[5]....
        /*0090*/ 	.word	0xffffffff


	//   ....[6]....
        /*0094*/ 	.word	0xffffffff


	//   ....[7]....
        /*0098*/ 	.word	0xffffffff


	//   ....[8]....
        /*009c*/ 	.word	0xffffffff


	//   ....[9]....
        /*00a0*/ 	.word	0xffffffff


	//   ....[10]....
        /*00a4*/ 	.word	0xffffffff


	//   ....[11]....
        /*00a8*/ 	.word	0xffffffff


	//   ....[12]....
        /*00ac*/ 	.word	0xffffffff


	//   ....[13]....
        /*00b0*/ 	.word	0xffffffff


	//   ....[14]....
        /*00b4*/ 	.word	0xffffffff


	//   ....[15]....
        /*00b8*/ 	.word	0xffffffff


	//   ....[16]....
        /*00bc*/ 	.word	0xffffffff


	//   ....[17]....
        /*00c0*/ 	.word	0xffffffff


	//   ....[18]....
        /*00c4*/ 	.word	0xffffffff


	//   ....[19]....
        /*00c8*/ 	.word	0xffffffff


	//   ....[20]....
        /*00cc*/ 	.word	0xffffffff


	//   ....[21]....
        /*00d0*/ 	.word	0xffffffff


	//   ....[22]....
        /*00d4*/ 	.word	0xffffffff


	//   ....[23]....
        /*00d8*/ 	.word	0xffffffff


	//   ....[24]....
        /*00dc*/ 	.word	0xffffffff


	//   ....[25]....
        /*00e0*/ 	.word	0xffffffff


	//   ....[26]....
        /*00e4*/ 	.word	0xffffffff


	//   ....[27]....
        /*00e8*/ 	.word	0xffffffff


	//   ....[28]....
        /*00ec*/ 	.word	0xffffffff


	//   ....[29]....
        /*00f0*/ 	.word	0xffffffff


	//----- nvinfo : EIATTR_COOP_GROUP_INSTR_OFFSETS
	.align		4
.L_358:
        /*00f4*/ 	.byte	0x04, 0x28
        /*00f6*/ 	.short	(.L_360 - .L_359)


	//   ....[0]....
.L_359:
        /*00f8*/ 	.word	0x00000c10


	//   ....[1]....
        /*00fc*/ 	.word	0x00000c20


	//   ....[2]....
        /*0100*/ 	.word	0x00000c90


	//   ....[3]....
        /*0104*/ 	.word	0x00000cb0


	//   ....[4]....
        /*0108*/ 	.word	0x00000d20


	//   ....[5]....
        /*010c*/ 	.word	0x00000d30


	//   ....[6]....
        /*0110*/ 	.word	0x00000d80


	//   ....[7]....
        /*0114*/ 	.word	0x00000da0


	//   ....[8]....
        /*0118*/ 	.word	0x00000df0


	//   ....[9]....
        /*011c*/ 	.word	0x00000e10


	//   ....[10]....
        /*0120*/ 	.word	0x00001120


	//   ....[11]....
        /*0124*/ 	.word	0x00001130


	//   ....[12]....
        /*0128*/ 	.word	0x000011a0


	//   ....[13]....
        /*012c*/ 	.word	0x000011c0


	//   ....[14]....
        /*0130*/ 	.word	0x00001210


	//   ....[15]....
        /*0134*/ 	.word	0x00001230


	//   ....[16]....
        /*0138*/ 	.word	0x00001290


	//   ....[17]....
        /*013c*/ 	.word	0x000012b0


	//   ....[18]....
        /*0140*/ 	.word	0x00001330


	//   ....[19]....
        /*0144*/ 	.word	0x00001360


	//   ....[20]....
        /*0148*/ 	.word	0x000028d0


	//   ....[21]....
        /*014c*/ 	.word	0x000028e0


	//   ....[22]....
        /*0150*/ 	.word	0x00002960


	//   ....[23]....
        /*0154*/ 	.word	0x00002970


	//   ....[24]....
        /*0158*/ 	.word	0x000029d0


	//   ....[25]....
        /*015c*/ 	.word	0x000029e0


	//   ....[26]....
        /*0160*/ 	.word	0x00002a30


	//   ....[27]....
        /*0164*/ 	.word	0x00002a60


	//   ....[28]....
        /*0168*/ 	.word	0x00002ae0


	//   ....[29]....
        /*016c*/ 	.word	0x00002af0


	//----- nvinfo : EIATTR_VRC_CTA_INIT_COUNT
	.align		4
.L_360:
        /*0170*/ 	.byte	0x02, 0x4a
	.zero		1
	.zero		1


	//----- nvinfo : EIATTR_EXIT_INSTR_OFFSETS
	.align		4
        /*0174*/ 	.byte	0x04, 0x1c
        /*0176*/ 	.short	(.L_362 - .L_361)


	//   ....[0]....
.L_361:
        /*0178*/ 	.word	0x00002d80


	//   ....[1]....
        /*017c*/ 	.word	0x00002de0


	//----- nvinfo : EIATTR_MAX_THREADS
	.align		4
.L_362:
        /*0180*/ 	.byte	0x04, 0x05
        /*0182*/ 	.short	(.L_364 - .L_363)
.L_363:
        /*0184*/ 	.word	0x00000280
        /*0188*/ 	.word	0x00000001
        /*018c*/ 	.word	0x00000001


	//----- nvinfo : EIATTR_CRS_STACK_SIZE
	.align		4
.L_364:
        /*0190*/ 	.byte	0x04, 0x1e
        /*0192*/ 	.short	(.L_366 - .L_365)
.L_365:
        /*0194*/ 	.word	0x00000000


	//----- nvinfo : EIATTR_CBANK_PARAM_SIZE
	.align		4
.L_366:
        /*0198*/ 	.byte	0x03, 0x19
        /*019a*/ 	.short	0x003e


	//----- nvinfo : EIATTR_PARAM_CBANK
	.align		4
        /*019c*/ 	.byte	0x04, 0x0a
        /*019e*/ 	.short	(.L_368 - .L_367)
	.align		4
.L_367:
        /*01a0*/ 	.word	index@(.nv.constant0._ZN3cub18CUB_300001_SM_10006detail6reduce18DeviceReduceKernelINS2_10policy_hubIdjN4cuda3std3__44plusIdEEE10Policy1000EN6thrust24THRUST_300001_SM_1000_NS6detail15normal_iteratorINSD_10device_ptrIdEEEEjS9_dNS7_10__identityEEEvT0_PT3_T1_NS0_13GridEvenShareISN_EET2_T4_)
        /*01a4*/ 	.short	0x0380
        /*01a6*/ 	.short	0x003e


	//----- nvinfo : EIATTR_SW_WAR
	.align		4
.L_368:
        /*01a8*/ 	.byte	0x04, 0x36
        /*01aa*/ 	.short	(.L_370 - .L_369)
.L_369:
        /*01ac*/ 	.word	0x00000008
.L_370:


//--------------------- .nv.info._ZN3cub18CUB_300001_SM_10006detail6reduce28DeviceReduceSingleTileKernelINS2_10policy_hubIdjN4cuda3std3__44plusIdEEE10Policy1000EN6thrust24THRUST_300001_SM_1000_NS6detail15normal_iteratorINSD_10device_ptrIdEEEEPdjS9_ddNS7_10__identityEEEvT0_T1_T2_T3_T4_T6_ --------------------------
	.section	.nv.info._ZN3cub18CUB_300001_SM_10006detail6reduce28DeviceReduceSingleTileKernelINS2_10policy_hubIdjN4cuda3std3__44plusIdEEE10Policy1000EN6thrust24THRUST_300001_SM_1000_NS6detail15normal_iteratorINSD_10device_ptrIdEEEEPdjS9_ddNS7_10__identityEEEvT0_T1_T2_T3_T4_T6_,"",@"SHT_CUDA_INFO"
	.sectionflags	@""
	.align	4


	//----- nvinfo : EIATTR_CUDA_API_VERSION
	.align		4
        /*0000*/ 	.byte	0x04, 0x37
        /*0002*/ 	.short	(.L_372 - .L_371)
.L_371:
        /*0004*/ 	.word	0x00000082


	//----- nvinfo : EIATTR_KPARAM_INFO
	.align		4
.L_372:
        /*0008*/ 	.byte	0x04, 0x17
        /*000a*/ 	.short	(.L_374 - .L_373)
.L_373:
        /*000c*/ 	.word	0x00000000
        /*0010*/ 	.short	0x0005
        /*0012*/ 	.short	0x0020
        /*0014*/ 	.byte	0x00, 0xf0, 0x05, 0x00


	//----- nvinfo : EIATTR_KPARAM_INFO
	.align		4
.L_374:
        /*0018*/ 	.byte	0x04, 0x17
        /*001a*/ 	.short	(.L_376 - .L_375)
.L_375:
        /*001c*/ 	.word	0x00000000
        /*0020*/ 	.short	0x0004
        /*0022*/ 	.short	0x0018
        /*0024*/ 	.byte	0x00, 0xf0, 0x21, 0x00


	//----- nvinfo : EIATTR_KPARAM_INFO
	.align		4
.L_376:
        /*0028*/ 	.byte	0x04, 0x17
        /*002a*/ 	.short	(.L_378 - .L_377)
.L_377:
        /*002c*/ 	.word	0x00000000
        /*0030*/ 	.short	0x0003
        /*0032*/ 	.short	0x0014
        /*0034*/ 	.byte	0x00, 0xf0, 0x05, 0x00


	//----- nvinfo : EIATTR_KPARAM_INFO
	.align		4
.L_378:
        /*0038*/ 	.byte	0x04, 0x17
        /*003a*/ 	.short	(.L_380 - .L_379)
.L_379:
        /*003c*/ 	.word	0x00000000
        /*0040*/ 	.short	0x0002
        /*0042*/ 	.short	0x0010
        /*0044*/ 	.byte	0x00, 0xf0, 0x11, 0x00


	//----- nvinfo : EIATTR_KPARAM_INFO
	.align		4
.L_380:
        /*0048*/ 	.byte	0x04, 0x17
        /*004a*/ 	.short	(.L_382 - .L_381)
.L_381:
        /*004c*/ 	.word	0x00000000
        /*0050*/ 	.short	0x0001
        /*0052*/ 	.short	0x0008
        /*0054*/ 	.byte	0x00, 0xf5, 0x21, 0x00


	//----- nvinfo : EIATTR_KPARAM_INFO
	.align		4
.L_382:
        /*0058*/ 	.byte	0x04, 0x17
        /*005a*/ 	.short	(.L_384 - .L_383)
.L_383:
        /*005c*/ 	.word	0x00000000
        /*0060*/ 	.short	0x0000
        /*0062*/ 	.short	0x0000
        /*0064*/ 	.byte	0x00, 0xf0, 0x21, 0x00


	//----- nvinfo : EIATTR_SPARSE_MMA_MASK
	.align		4
.L_384:
        /*0068*/ 	.byte	0x03, 0x50
        /*006a*/ 	.short	0x0000


	//----- nvinfo : EIATTR_MAXREG_COUNT
	.align		4
        /*006c*/ 	.byte	0x03, 0x1b
        /*006e*/ 	.short	0x0060


	//----- nvinfo : EIATTR_NUM_BARRIERS
	.align		4
        /*0070*/ 	.byte	0x02, 0x4c
        /*0072*/ 	.byte	0x01
	.zero		1


	//----- nvinfo : EIATTR_MERCURY_ISA_VERSION
	.align		4
        /*0074*/ 	.byte	0x03, 0x5f
        /*0076*/ 	.short	0x0101


	//----- nvinfo : EIATTR_COOP_GROUP_MASK_REGIDS
	.align		4
        /*0078*/ 	.byte	0x04, 0x29
        /*007a*/ 	.short	(.L_386 - .L_385)


	//   ....[0]....
.L_385:
        /*007c*/ 	.word	0xffffffff


	//   ....[1]....
        /*0080*/ 	.word	0xffffffff


	//   ....[2]....
        /*0084*/ 	.word	0xffffffff


	//   ....[3]....
        /*0088*/ 	.word	0xffffffff


	//   ....[4]....
        /*008c*/ 	.word	0xffffffff


	//   ....[5]....
        /*0090*/ 	.word	0xffffffff


	//   ....[6]....
        /*0094*/ 	.word	0xffffffff


	//   ....[7]....
        /*0098*/ 	.word	0xffffffff


	//   ....[8]....
        /*009c*/ 	.word	0xffffffff


	//   ....[9]....
        /*00a0*/ 	.word	0xffffffff


	//   ....[10]....
        /*00a4*/ 	.word	0xffffffff


	//   ....[11]....
        /*00a8*/ 	.word	0xffffffff


	//   ....[12]....
        /*00ac*/ 	.word	0xffffffff


	//   ....[13]....
        /*00b0*/ 	.word	0xffffffff


	//   ....[14]....
        /*00b4*/ 	.word	0xffffffff


	//   ....[15]....
        /*00b8*/ 	.word	0xffffffff


	//   ....[16]....
        /*00bc*/ 	.word	0xffffffff


	//   ....[17]....
        /*00c0*/ 	.word	0xffffffff


	//   ....[18]....
        /*00c4*/ 	.word	0xffffffff


	//   ....[19]....
        /*00c8*/ 	.word	0xffffffff


	//   ....[20]....
        /*00cc*/ 	.word	0xffffffff


	//   ....[21]....
        /*00d0*/ 	.word	0xffffffff


	//   ....[22]....
        /*00d4*/ 	.word	0xffffffff


	//   ....[23]....
        /*00d8*/ 	.word	0xffffffff


	//   ....[24]....
        /*00dc*/ 	.word	0xffffffff


	//   ....[25]....
        /*00e0*/ 	.word	0xffffffff


	//   ....[26]....
        /*00e4*/ 	.word	0xffffffff


	//   ....[27]....
        /*00e8*/ 	.word	0xffffffff


	//   ....[28]....
        /*00ec*/ 	.word	0xffffffff


	//   ....[29]....
        /*00f0*/ 	.word	0xffffffff


	//----- nvinfo : EIATTR_COOP_GROUP_INSTR_OFFSETS
	.align		4
.L_386:
        /*00f4*/ 	.byte	0x04, 0x28
        /*00f6*/ 	.short	(.L_388 - .L_387)


	//   ....[0]....
.L_387:
        /*00f8*/ 	.word	0x00000930


	//   ....[1]....
        /*00fc*/ 	.word	0x00000940


	//   ....[2]....
        /*0100*/ 	.word	0x000009b0


	//   ....[3]....
        /*0104*/ 	.word	0x000009e0


	//   ....[4]....
        /*0108*/ 	.word	0x00000a50


	//   ....[5]....
        /*010c*/ 	.word	0x00000a60


	//   ....[6]....
        /*0110*/ 	.word	0x00000ab0


	//   ....[7]....
        /*0114*/ 	.word	0x00000ad0


	//   ....[8]....
        /*0118*/ 	.word	0x00000b30


	//   ....[9]....
        /*011c*/ 	.word	0x00000b40


	//   ....[10]....
        /*0120*/ 	.word	0x00000e40


	//   ....[11]....
        /*0124*/ 	.word	0x00000e50


	//   ....[12]....
        /*0128*/ 	.word	0x00000ed0


	//   ....[13]....
        /*012c*/ 	.word	0x00000ef0


	//   ....[14]....
        /*0130*/ 	.word	0x00000f40


	//   ....[15]....
        /*0134*/ 	.word	0x00000f60


	//   ....[16]....
        /*0138*/ 	.word	0x00000fd0


	//   ....[17]....
        /*013c*/ 	.word	0x00000fe0


	//   ....[18]....
        /*0140*/ 	.word	0x00001030


	//   ....[19]....
        /*0144*/ 	.word	0x00001060


	//   ....[20]....
        /*0148*/ 	.word	0x00002450


	//   ....[21]....
        /*014c*/ 	.word	0x00002460


	//   ....[22]....
        /*0150*/ 	.word	0x000024d0


	//   ....[23]....
        /*0154*/ 	.word	0x000024e0


	//   ....[24]....
        /*0158*/ 	.word	0x00002540


	//   ....[25]....
        /*015c*/ 	.word	0x00002550


	//   ....[26]....
        /*0160*/ 	.word	0x000025a0


	//   ....[27]....
        /*0164*/ 	.word	0x000025d0


	//   ....[28]....
        /*0168*/ 	.word	0x00002650


	//   ....[29]....
        /*016c*/ 	.word	0x00002660


	//----- nvinfo : EIATTR_VRC_CTA_INIT_COUNT
	.align		4
.L_388:
        /*0170*/ 	.byte	0x02, 0x4a
	.zero		1
	.zero		1


	//----- nvinfo : EIATTR_EXIT_INSTR_OFFSETS
	.align		4
        /*0174*/ 	.byte	0x04, 0x1c
        /*0176*/ 	.short	(.L_390 - .L_389)


	//   ....[0]....
.L_389:
        /*0178*/ 	.word	0x00000080


	//   ....[1]....
        /*017c*/ 	.word	0x000000c0


	//   ....[2]....
        /*0180*/ 	.word	0x000028f0


	//   ....[3]....
        /*0184*/ 	.word	0x00002940


	//----- nvinfo : EIATTR_MAX_THREADS
	.align		4
.L_390:
        /*0188*/ 	.byte	0x04, 0x05
        /*018a*/ 	.short	(.L_392 - .L_391)
.L_391:
        /*018c*/ 	.word	0x00000280
        /*0190*/ 	.word	0x00000001
        /*0194*/ 	.word	0x00000001


	//----- nvinfo : EIATTR_CRS_STACK_SIZE
	.align		4
.L_392:
        /*0198*/ 	.byte	0x04, 0x1e
        /*019a*/ 	.short	(.L_394 - .L_393)
.L_393:
        /*019c*/ 	.word	0x00000000


	//----- nvinfo : EIATTR_CBANK_PARAM_SIZE
	.align		4
.L_394:
        /*01a0*/ 	.byte	0x03, 0x19
        /*01a2*/ 	.short	0x0021


	//----- nvinfo : EIATTR_PARAM_CBANK
	.align		4
        /*01a4*/ 	.byte	0x04, 0x0a
        /*01a6*/ 	.short	(.L_396 - .L_395)
	.align		4
.L_395:
        /*01a8*/ 	.word	index@(.nv.constant0._ZN3cub18CUB_300001_SM_10006detail6reduce28DeviceReduceSingleTileKernelINS2_10policy_hubIdjN4cuda3std3__44plusIdEEE10Policy1000EN6thrust24THRUST_300001_SM_1000_NS6detail15normal_iteratorINSD_10device_ptrIdEEEEPdjS9_ddNS7_10__identityEEEvT0_T1_T2_T3_T4_T6_)
        /*01ac*/ 	.short	0x0380
        /*01ae*/ 	.short	0x0021


	//----- nvinfo : EIATTR_SW_WAR
	.align		4
.L_396:
        /*01b0*/ 	.byte	0x04, 0x36
        /*01b2*/ 	.short	(.L_398 - .L_397)
.L_397:
        /*01b4*/ 	.word	0x00000008
.L_398:


//--------------------- .nv.info._ZN3cub18CUB_300001_SM_10006detail8for_each13static_kernelINS2_12policy_hub_t12policy_500_tElNS2_12op_wrapper_tIl9dirichletN6thrust24THRUST_300001_SM_1000_NS12zip_iteratorIN4cuda3std3__45tupleIJNS9_6detail15normal_iteratorINS9_10device_ptrIdEEEESJ_SJ_SJ_SJ_SJ_EEEEEEEEEvT0_T1_ --------------------------
	.section	.nv.info._ZN3cub18CUB_300001_SM_10006detail8for_each13static_kernelINS2_12policy_hub_t12policy_500_tElNS2_12op_wrapper_tIl9dirichletN6thrust24THRUST_300001_SM_1000_NS12zip_iteratorIN4cuda3std3__45tupleIJNS9_6detail15normal_iteratorINS9_10device_ptrIdEEEESJ_SJ_SJ_SJ_SJ_EEEEEEEEEvT0_T1_,"",@"SHT_CUDA_INFO"
	.sectionflags	@""
	.align	4


	//----- nvinfo : EIATTR_CUDA_API_VERSION
	.align		4
        /*0000*/ 	.byte	0x04, 0x37
        /*0002*/ 	.short	(.L_400 - .L_399)
.L_399:
        /*0004*/ 	.word	0x00000082


	//----- nvinfo : EIATTR_KPARAM_INFO
	.align		4
.L_400:
        /*0008*/ 	.byte	0x04, 0x17
        /*000a*/ 	.short	(.L_402 - .L_401)
.L_401:
        /*000c*/ 	.word	0x00000000
        /*0010*/ 	.short	0x0001
        /*0012*/ 	.short	0x0008
        /*0014*/ 	.byte	0x00, 0xf0, 0xe1, 0x00


	//----- nvinfo : EIATTR_KPARAM_INFO
	.align		4
.L_402:
        /*0018*/ 	.byte	0x04, 0x17
        /*001a*/ 	.short	(.L_404 - .L_403)
.L_403:
        /*001c*/ 	.word	0x00000000
        /*0020*/ 	.short	0x0000
        /*0022*/ 	.short	0x0000
        /*0024*/ 	.byte	0x00, 0xf0, 0x21, 0x00


	//----- nvinfo : EIATTR_SPARSE_MMA_MASK
	.align		4
.L_404:
        /*0028*/ 	.byte	0x03, 0x50
        /*002a*/ 	.short	0x0000


	//----- nvinfo : EIATTR_MAXREG_COUNT
	.align		4
        /*002c*/ 	.byte	0x03, 0x1b
        /*002e*/ 	.short	0x00ff


	//----- nvinfo : EIATTR_MERCURY_ISA_VERSION
	.align		4
        /*0030*/ 	.byte	0x03, 0x5f
        /*0032*/ 	.short	0x0101


	//----- nvinfo : EIATTR_VRC_CTA_INIT_COUNT
	.align		4
        /*0034*/ 	.byte	0x02, 0x4a
	.zero		1
	.zero		1


	//----- nvinfo : EIATTR_EXIT_INSTR_OFFSETS
	.align		4
        /*0038*/ 	.byte	0x04, 0x1c
        /*003a*/ 	.short	(.L_406 - .L_405)


	//   ....[0]....
.L_405:
        /*003c*/ 	.word	0x00000bb0


	//   ....[1]....
        /*0040*/ 	.word	0x000012a0


	//   ....[2]....
        /*0044*/ 	.word	0x000018d0


	//----- nvinfo : EIATTR_MAX_THREADS
	.align		4
.L_406:
        /*0048*/ 	.byte	0x04, 0x05
        /*004a*/ 	.short	(.L_408 - .L_407)
.L_407:
        /*004c*/ 	.word	0x00000100
        /*0050*/ 	.word	0x00000001
        /*0054*/ 	.word	0x00000001


	//----- nvinfo : EIATTR_CRS_STACK_SIZE
	.align		4
.L_408:
        /*0058*/ 	.byte	0x04, 0x1e
        /*005a*/ 	.short	(.L_410 - .L_409)
.L_409:
        /*005c*/ 	.word	0x00000000


	//----- nvinfo : EIATTR_CBANK_PARAM_SIZE
	.align		4
.L_410:
        /*0060*/ 	.byte	0x03, 0x19
        /*0062*/ 	.short	0x0040


	//----- nvinfo : EIATTR_PARAM_CBANK
	.align		4
        /*0064*/ 	.byte	0x04, 0x0a
        /*0066*/ 	.short	(.L_412 - .L_411)
	.align		4
.L_411:
        /*0068*/ 	.word	index@(.nv.constant0._ZN3cub18CUB_300001_SM_10006detail8for_each13static_kernelINS2_12policy_hub_t12policy_500_tElNS2_12op_wrapper_tIl9dirichletN6thrust24THRUST_300001_SM_1000_NS12zip_iteratorIN4cuda3std3__45tupleIJNS9_6detail15normal_iteratorINS9_10device_ptrIdEEEESJ_SJ_SJ_SJ_SJ_EEEEEEEEEvT0_T1_)
        /*006c*/ 	.short	0x0380
        /*006e*/ 	.short	0x0040


	//----- nvinfo : EIATTR_SW_WAR
	.align		4
.L_412:
        /*0070*/ 	.byte	0x04, 0x36
        /*0072*/ 	.short	(.L_414 - .L_413)
.L_413:
        /*0074*/ 	.word	0x00000008
.L_414:


//--------------------- .nv.info._ZN3cub18CUB_300001_SM_10006detail8for_each13static_kernelINS2_12policy_hub_t12policy_500_tElNS2_12op_wrapper_tIl6alpresN6thrust24THRUST_300001_SM_1000_NS12zip_iteratorIN4cuda3std3__45tupleIJNS9_6detail15normal_iteratorINS9_10device_ptrIdEEEESJ_SJ_SJ_SJ_SJ_SJ_SJ_EEEEEEEEEvT0_T1_ --------------------------
	.section	.nv.info._ZN3cub18CUB_300001_SM_10006detail8for_each13static_kernelINS2_12policy_hub_t12policy_500_tElNS2_12op_wrapper_tIl6alpresN6thrust24THRUST_300001_SM_1000_NS12zip_iteratorIN4cuda3std3__45tupleIJNS9_6detail15normal_iteratorINS9_10device_ptrIdEEEESJ_SJ_SJ_SJ_SJ_SJ_SJ_EEEEEEEEEvT0_T1_,"",@"SHT_CUDA_INFO"
	.sectionflags	@""
	.align	4


	//----- nvinfo : EIATTR_CUDA_API_VERSION
	.align		4
        /*0000*/ 	.byte	0x04, 0x37
        /*0002*/ 	.short	(.L_416 - .L_415)
.L_415:
        /*0004*/ 	.word	0x00000082


	//----- nvinfo : EIATTR_KPARAM_INFO
	.align		4
.L_416:
        /*0008*/ 	.byte	0x04, 0x17
        /*000a*/ 	.short	(.L_418 - .L_417)
.L_417:
        /*000c*/ 	.word	0x00000000
        /*0010*/ 	.short	0x0001
        /*0012*/ 	.short	0x0008
        /*0014*/ 	.byte	0x00, 0xf0, 0x21, 0x01


	//----- nvinfo : EIATTR_KPARAM_INFO
	.align		4
.L_418:
        /*0018*/ 	.byte	0x04, 0x17
        /*001a*/ 	.short	(.L_420 - .L_419)
.L_419:
        /*001c*/ 	.word	0x00000000
        /*0020*/ 	.short	0x0000
        /*0022*/ 	.short	0x0000
        /*0024*/ 	.byte	0x00, 0xf0, 0x21, 0x00


	//----- nvinfo : EIATTR_SPARSE_MMA_MASK
	.align		4
.L_420:
        /*0028*/ 	.byte	0x03, 0x50
        /*002a*/ 	.short	0x0000


	//----- nvinfo : EIATTR_MAXREG_COUNT
	.align		4
        /*002c*/ 	.byte	0x03, 0x1b
        /*002e*/ 	.short	0x00ff


	//----- nvinfo : EIATTR_MERCURY_ISA_VERSION
	.align		4
        /*0030*/ 	.byte	0x03, 0x5f
        /*0032*/ 	.short	0x0101


	//----- nvinfo : EIATTR_VRC_CTA_INIT_COUNT
	.align		4
        /*0034*/ 	.byte	0x02, 0x4a
	.zero		1
	.zero		1


	//----- nvinfo : EIATTR_EXIT_INSTR_OFFSETS
	.align		4
        /*0038*/ 	.byte	0x04, 0x1c
        /*003a*/ 	.short	(.L_422 - .L_421)


	//   ....[0]....
.L_421:
        /*003c*/ 	.word	0x000027a0


	//   ....[1]....
        /*0040*/ 	.word	0x00002be0


	//   ....[2]....
        /*0044*/ 	.word	0x00004330


	//   ....[3]....
        /*0048*/ 	.word	0x000059d0


	//----- nvinfo : EIATTR_MAX_THREADS
	.align		4
.L_422:
        /*004c*/ 	.byte	0x04, 0x05
        /*004e*/ 	.short	(.L_424 - .L_423)
.L_423:
        /*0050*/ 	.word	0x00000100
        /*0054*/ 	.word	0x00000001
        /*0058*/ 	.word	0x00000001


	//----- nvinfo : EIATTR_CRS_STACK_SIZE
	.align		4
.L_424:
        /*005c*/ 	.byte	0x04, 0x1e
        /*005e*/ 	.short	(.L_426 - .L_425)
.L_425:
        /*0060*/ 	.word	0x00000000


	//----- nvinfo : EIATTR_CBANK_PARAM_SIZE
	.align		4
.L_426:
        /*0064*/ 	.byte	0x03, 0x19
        /*0066*/ 	.short	0x0050


	//----- nvinfo : EIATTR_PARAM_CBANK
	.align		4
        /*0068*/ 	.byte	0x04, 0x0a
        /*006a*/ 	.short	(.L_428 - .L_427)
	.align		4
.L_427:
        /*006c*/ 	.word	index@(.nv.constant0._ZN3cub18CUB_300001_SM_10006detail8for_each13static_kernelINS2_12policy_hub_t12policy_500_tElNS2_12op_wrapper_tIl6alpresN6thrust24THRUST_300001_SM_1000_NS12zip_iteratorIN4cuda3std3__45tupleIJNS9_6detail15normal_iteratorINS9_10device_ptrIdEEEESJ_SJ_SJ_SJ_SJ_SJ_SJ_EEEEEEEEEvT0_T1_)
        /*0070*/ 	.short	0x0380
        /*0072*/ 	.short	0x0050


	//----- nvinfo : EIATTR_SW_WAR
	.align		4
.L_428:
        /*0074*/ 	.byte	0x04, 0x36
        /*0076*/ 	.short	(.L_430 - .L_429)
.L_429:
        /*0078*/ 	.word	0x00000008
.L_430:


//--------------------- .nv.info._ZN3cub18CUB_300001_SM_10006detail8for_each13static_kernelINS2_12policy_hub_t12policy_500_tElN6thrust24THRUST_300001_SM_1000_NS8cuda_cub6__fill7functorINS7_6detail15normal_iteratorINS7_10device_ptrIdEEEEdEEEEvT0_T1_ --------------------------
	.section	.nv.info._ZN3cub18CUB_300001_SM_10006detail8for_each13static_kernelINS2_12policy_hub_t12policy_500_tElN6thrust24THRUST_300001_SM_1000_NS8cuda_cub6__fill7functorINS7_6detail15normal_iteratorINS7_10device_ptrIdEEEEdEEEEvT0_T1_,"",@"SHT_CUDA_INFO"
	.sectionflags	@""
	.align	4


	//----- nvinfo : EIATTR_CUDA_API_VERSION
	.align		4
        /*0000*/ 	.byte	0x04, 0x37
        /*0002*/ 	.short	(.L_432 - .L_431)
.L_431:
        /*0004*/ 	.word	0x00000082


	//----- nvinfo : EIATTR_KPARAM_INFO
	.align		4
.L_432:
        /*0008*/ 	.byte	0x04, 0x17
        /*000a*/ 	.short	(.L_434 - .L_433)
.L_433:
        /*000c*/ 	.word	0x00000000
        /*0010*/ 	.short	0x0001
        /*0012*/ 	.short	0x0008
        /*0014*/ 	.byte	0x00, 0xf0, 0x41, 0x00


	//----- nvinfo : EIATTR_KPARAM_INFO
	.align		4
.L_434:
        /*0018*/ 	.byte	0x04, 0x17
        /*001a*/ 	.short	(.L_436 - .L_435)
.L_435:
        /*001c*/ 	.word	0x00000000
        /*0020*/ 	.short	0x0000
        /*0022*/ 	.short	0x0000
        /*0024*/ 	.byte	0x00, 0xf0, 0x21, 0x00


	//----- nvinfo : EIATTR_SPARSE_MMA_MASK
	.align		4
.L_436:
        /*0028*/ 	.byte	0x03, 0x50
        /*002a*/ 	.short	0x0000


	//----- nvinfo : EIATTR_MAXREG_COUNT
	.align		4
        /*002c*/ 	.byte	0x03, 0x1b
        /*002e*/ 	.short	0x00ff


	//----- nvinfo : EIATTR_MERCURY_ISA_VERSION
	.align		4
        /*0030*/ 	.byte	0x03, 0x5f
        /*0032*/ 	.short	0x0101


	//----- nvinfo : EIATTR_VRC_CTA_INIT_COUNT
	.align		4
        /*0034*/ 	.byte	0x02, 0x4a
	.zero		1
	.zero		1


	//----- nvinfo : EIATTR_EXIT_INSTR_OFFSETS
	.align		4
        /*0038*/ 	.byte	0x04, 0x1c
        /*003a*/ 	.short	(.L_438 - .L_437)


	//   ....[0]....
.L_437:
        /*003c*/ 	.word	0x00000130


	//   ....[1]....
        /*0040*/ 	.word	0x00000240


	//   ....[2]....
        /*0044*/ 	.word	0x00000270


	//----- nvinfo : EIATTR_MAX_THREADS
	.align		4
.L_438:
        /*0048*/ 	.byte	0x04, 0x05
        /*004a*/ 	.short	(.L_440 - .L_439)
.L_439:
        /*004c*/ 	.word	0x00000100
        /*0050*/ 	.word	0x00000001
        /*0054*/ 	.word	0x00000001


	//----- nvinfo : EIATTR_CBANK_PARAM_SIZE
	.align		4
.L_440:
        /*0058*/ 	.byte	0x03, 0x19
        /*005a*/ 	.short	0x0018


	//----- nvinfo : EIATTR_PARAM_CBANK
	.align		4
        /*005c*/ 	.byte	0x04, 0x0a
        /*005e*/ 	.short	(.L_442 - .L_441)
	.align		4
.L_441:
        /*0060*/ 	.word	index@(.nv.constant0._ZN3cub18CUB_300001_SM_10006detail8for_each13static_kernelINS2_12policy_hub_t12policy_500_tElN6thrust24THRUST_300001_SM_1000_NS8cuda_cub6__fill7functorINS7_6detail15normal_iteratorINS7_10device_ptrIdEEEEdEEEEvT0_T1_)
        /*0064*/ 	.short	0x0380
        /*0066*/ 	.short	0x0018


	//----- nvinfo : EIATTR_SW_WAR
	.align		4
.L_442:
        /*0068*/ 	.byte	0x04, 0x36
        /*006a*/ 	.short	(.L_444 - .L_443)
.L_443:
        /*006c*/ 	.word	0x00000008
.L_444:


//--------------------- .nv.info._ZN3cub18CUB_300001_SM_10006detail8for_each13static_kernelINS2_12policy_hub_t12policy_500_tEmN6thrust24THRUST_300001_SM_1000_NS8cuda_cub20__uninitialized_fill7functorINS7_10device_ptrIdEEdEEEEvT0_T1_ --------------------------
	.section	.nv.info._ZN3cub18CUB_300001_SM_10006detail8for_each13static_kernelINS2_12policy_hub_t12policy_500_tEmN6thrust24THRUST_300001_SM_1000_NS8cuda_cub20__uninitialized_fill7functorINS7_10device_ptrIdEEdEEEEvT0_T1_,"",@"SHT_CUDA_INFO"
	.sectionflags	@""
	.align	4


	//----- nvinfo : EIATTR_CUDA_API_VERSION
	.align		4
        /*0000*/ 	.byte	0x04, 0x37
        /*0002*/ 	.short	(.L_446 - .L_445)
.L_445:
        /*0004*/ 	.word	0x00000082


	//----- nvinfo : EIATTR_KPARAM_INFO
	.align		4
.L_446:
        /*0008*/ 	.byte	0x04, 0x17
        /*000a*/ 	.short	(.L_448 - .L_447)
.L_447:
        /*000c*/ 	.word	0x00000000
        /*0010*/ 	.short	0x0001
        /*0012*/ 	.short	0x0008
        /*0014*/ 	.byte	0x00, 0xf0, 0x41, 0x00


	//----- nvinfo : EIATTR_KPARAM_INFO
	.align		4
.L_448:
        /*0018*/ 	.byte	0x04, 0x17
        /*001a*/ 	.short	(.L_450 - .L_449)
.L_449:
        /*001c*/ 	.word	0x00000000
        /*0020*/ 	.short	0x0000
        /*0022*/ 	.short	0x0000
        /*0024*/ 	.byte	0x00, 0xf0, 0x21, 0x00


	//----- nvinfo : EIATTR_SPARSE_MMA_MASK
	.align		4
.L_450:
        /*0028*/ 	.byte	0x03, 0x50
        /*002a*/ 	.short	0x0000


	//----- nvinfo : EIATTR_MAXREG_COUNT
	.align		4
        /*002c*/ 	.byte	0x03, 0x1b
        /*002e*/ 	.short	0x00ff


	//----- nvinfo : EIATTR_MERCURY_ISA_VERSION
	.align		4
        /*0030*/ 	.byte	0x03, 0x5f
        /*0032*/ 	.short	0x0101


	//----- nvinfo : EIATTR_VRC_CTA_INIT_COUNT
	.align		4
        /*0034*/ 	.byte	0x02, 0x4a
	.zero		1
	.zero		1


	//----- nvinfo : EIATTR_EXIT_INSTR_OFFSETS
	.align		4
        /*0038*/ 	.byte	0x04, 0x1c
        /*003a*/ 	.short	(.L_452 - .L_451)


	//   ....[0]....
.L_451:
        /*003c*/ 	.word	0x00000130


	//   ....[1]....
        /*0040*/ 	.word	0x00000230


	//   ....[2]....
        /*0044*/ 	.word	0x00000260


	//----- nvinfo : EIATTR_MAX_THREADS
	.align		4
.L_452:
        /*0048*/ 	.byte	0x04, 0x05
        /*004a*/ 	.short	(.L_454 - .L_453)
.L_453:
        /*004c*/ 	.word	0x00000100
        /*0050*/ 	.word	0x00000001
        /*0054*/ 	.word	0x00000001


	//----- nvinfo : EIATTR_CBANK_PARAM_SIZE
	.align		4
.L_454:
        /*0058*/ 	.byte	0x03, 0x19
        /*005a*/ 	.short	0x0018


	//----- nvinfo : EIATTR_PARAM_CBANK
	.align		4
        /*005c*/ 	.byte	0x04, 0x0a
        /*005e*/ 	.short	(.L_456 - .L_455)
	.align		4
.L_455:
        /*0060*/ 	.word	index@(.nv.constant0._ZN3cub18CUB_300001_SM_10006detail8for_each13static_kernelINS2_12policy_hub_t12policy_500_tEmN6thrust24THRUST_300001_SM_1000_NS8cuda_cub20__uninitialized_fill7functorINS7_10device_ptrIdEEdEEEEvT0_T1_)
        /*0064*/ 	.short	0x0380
        /*0066*/ 	.short	0x0018


	//----- nvinfo : EIATTR_SW_WAR
	.align		4
.L_456:
        /*0068*/ 	.byte	0x04, 0x36
        /*006a*/ 	.short	(.L_458 - .L_457)
.L_457:
        /*006c*/ 	.word	0x00000008
.L_458:


//--------------------- .nv.info._ZN3cub18CUB_300001_SM_10006detail11EmptyKernelIvEEvv --------------------------
	.section	.nv.info._ZN3cub18CUB_300001_SM_10006detail11EmptyKernelIvEEvv,"",@"SHT_CUDA_INFO"
	.sectionflags	@""
	.align	4


	//----- nvinfo : EIATTR_CUDA_API_VERSION
	.align		4
        /*0000*/ 	.byte	0x04, 0x37
        /*0002*/ 	.short	(.L_460 - .L_459)
.L_459:
        /*0004*/ 	.word	0x00000082


	//----- nvinfo : EIATTR_SPARSE_MMA_MASK
	.align		4
.L_460:
        /*0008*/ 	.byte	0x03, 0x50
        /*000a*/ 	.short	0x0000


	//----- nvinfo : EIATTR_MAXREG_COUNT
	.align		4
        /*000c*/ 	.byte	0x03, 0x1b
        /*000e*/ 	.short	0x00ff


	//----- nvinfo : EIATTR_MERCURY_ISA_VERSION
	.align		4
        /*0010*/ 	.byte	0x03, 0x5f
        /*0012*/ 	.short	0x0101


	//----- nvinfo : EIATTR_VRC_CTA_INIT_COUNT
	.align		4
        /*0014*/ 	.byte	0x02, 0x4a
	.zero		1
	.zero		1


	//----- nvinfo : EIATTR_EXIT_INSTR_OFFSETS
	.align		4
        /*0018*/ 	.byte	0x04, 0x1c
        /*001a*/ 	.short	(.L_462 - .L_461)


	//   ....[0]....
.L_461:
        /*001c*/ 	.word	0x00000010


	//----- nvinfo : EIATTR_SW_WAR
	.align		4
.L_462:
        /*0020*/ 	.byte	0x04, 0x36
        /*0022*/ 	.short	(.L_464 - .L_463)
.L_463:
        /*0024*/ 	.word	0x00000008
.L_464:


//--------------------- .nv.info._Z3dchddddddPdS_S_S_S_ --------------------------
	.section	.nv.info._Z3dchddddddPdS_S_S_S_,"",@"SHT_CUDA_INFO"
	.sectionflags	@""
	.align	4


	//----- nvinfo : EIATTR_CUDA_API_VERSION
	.align		4
        /*0000*/ 	.byte	0x04, 0x37
        /*0002*/ 	.short	(.L_466 - .L_465)
.L_465:
        /*0004*/ 	.word	0x00000082


	//----- nvinfo : EIATTR_KPARAM_INFO
	.align		4
.L_466:
        /*0008*/ 	.byte	0x04, 0x17
        /*000a*/ 	.short	(.L_468 - .L_467)
.L_467:
        /*000c*/ 	.word	0x00000000
        /*0010*/ 	.short	0x000a
        /*0012*/ 	.short	0x0050
        /*0014*/ 	.byte	0x00, 0xf5, 0x21, 0x00


	//----- nvinfo : EIATTR_KPARAM_INFO
	.align		4
.L_468:
        /*0018*/ 	.byte	0x04, 0x17
        /*001a*/ 	.short	(.L_470 - .L_469)
.L_469:
        /*001c*/ 	.word	0x00000000
        /*0020*/ 	.short	0x0009
        /*0022*/ 	.short	0x0048
        /*0024*/ 	.byte	0x00, 0xf5, 0x21, 0x00


	//----- nvinfo : EIATTR_KPARAM_INFO
	.align		4
.L_470:
        /*0028*/ 	.byte	0x04, 0x17
        /*002a*/ 	.short	(.L_472 - .L_471)
.L_471:
        /*002c*/ 	.word	0x00000000
        /*0030*/ 	.short	0x0008
        /*0032*/ 	.short	0x0040
        /*0034*/ 	.byte	0x00, 0xf5, 0x21, 0x00


	//----- nvinfo : EIATTR_KPARAM_INFO
	.align		4
.L_472:
        /*0038*/ 	.byte	0x04, 0x17
        /*003a*/ 	.short	(.L_474 - .L_473)
.L_473:
        /*003c*/ 	.word	0x00000000
        /*0040*/ 	.short	0x0007
        /*0042*/ 	.short	0x0038
        /*0044*/ 	.byte	0x00, 0xf5, 0x21, 0x00


	//----- nvinfo : EIATTR_KPARAM_INFO
	.align		4
.L_474:
        /*0048*/ 	.byte	0x04, 0x17
        /*004a*/ 	.short	(.L_476 - .L_475)
.L_475:
        /*004c*/ 	.word	0x00000000
        /*0050*/ 	.short	0x0006
        /*0052*/ 	.short	0x0030
        /*0054*/ 	.byte	0x00, 0xf5, 0x21, 0x00


	//----- nvinfo : EIATTR_KPARAM_INFO
	.align		4
.L_476:
        /*0058*/ 	.byte	0x04, 0x17
        /*005a*/ 	.short	(.L_478 - .L_477)
.L_477:
        /*005c*/ 	.word	0x00000000
        /*0060*/ 	.short	0x0005
        /*0062*/ 	.short	0x0028
        /*0064*/ 	.byte	0x00, 0xf0, 0x21, 0x00


	//----- nvinfo : EIATTR_KPARAM_INFO
	.align		4
.L_478:
        /*0068*/ 	.byte	0x04, 0x17
        /*006a*/ 	.short	(.L_480 - .L_479)
.L_479:
        /*006c*/ 	.word	0x00000000
        /*0070*/ 	.short	0x0004
        /*0072*/ 	.short	0x0020
        /*0074*/ 	.byte	0x00, 0xf0, 0x21, 0x00


	//----- nvinfo : EIATTR_KPARAM_INFO
	.align		4
.L_480:
        /*0078*/ 	.byte	0x04, 0x17
        /*007a*/ 	.short	(.L_482 - .L_481)
.L_481:
        /*007c*/ 	.word	0x00000000
        /*0080*/ 	.short	0x0003
        /*0082*/ 	.short	0x0018
        /*0084*/ 	.byte	0x00, 0xf0, 0x21, 0x00


	//----- nvinfo : EIATTR_KPARAM_INFO
	.align		4
.L_482:
        /*0088*/ 	.byte	0x04, 0x17
        /*008a*/ 	.short	(.L_484 - .L_483)
.L_483:
        /*008c*/ 	.word	0x00000000
        /*0090*/ 	.short	0x0002
        /*0092*/ 	.short	0x0010
        /*0094*/ 	.byte	0x00, 0xf0, 0x21, 0x00


	//----- nvinfo : EIATTR_KPARAM_INFO
	.align		4
.L_484:
        /*0098*/ 	.byte	0x04, 0x17
        /*009a*/ 	.short	(.L_486 - .L_485)
.L_485:
        /*009c*/ 	.word	0x00000000
        /*00a0*/ 	.short	0x0001
        /*00a2*/ 	.short	0x0008
        /*00a4*/ 	.byte	0x00, 0xf0, 0x21, 0x00


	//----- nvinfo : EIATTR_KPARAM_INFO
	.align		4
.L_486:
        /*00a8*/ 	.byte	0x04, 0x17
        /*00aa*/ 	.short	(.L_488 - .L_487)
.L_487:
        /*00ac*/ 	.word	0x00000000
        /*00b0*/ 	.short	0x0000
        /*00b2*/ 	.short	0x0000
        /*00b4*/ 	.byte	0x00, 0xf0, 0x21, 0x00


	//----- nvinfo : EIATTR_SPARSE_MMA_MASK
	.align		4
.L_488:
        /*00b8*/ 	.byte	0x03, 0x50
        /*00ba*/ 	.short	0x0000


	//----- nvinfo : EIATTR_MAXREG_COUNT
	.align		4
        /*00bc*/ 	.byte	0x03, 0x1b
        /*00be*/ 	.short	0x00ff


	//----- nvinfo : EIATTR_MERCURY_ISA_VERSION
	.align		4
        /*00c0*/ 	.byte	0x03, 0x5f
        /*00c2*/ 	.short	0x0101


	//----- nvinfo : EIATTR_VRC_CTA_INIT_COUNT
	.align		4
        /*00c4*/ 	.byte	0x02, 0x4a
	.zero		1
	.zero		1


	//----- nvinfo : EIATTR_EXIT_INSTR_OFFSETS
	.align		4
        /*00c8*/ 	.byte	0x04, 0x1c
        /*00ca*/ 	.short	(.L_490 - .L_489)


	//   ....[0]....
.L_489:
        /*00cc*/ 	.word	0x00013f10


	//   ....[1]....
        /*00d0*/ 	.word	0x000169d0


	//----- nvinfo : EIATTR_CRS_STACK_SIZE
	.align		4
.L_490:
        /*00d4*/ 	.byte	0x04, 0x1e
        /*00d6*/ 	.short	(.L_492 - .L_491)
.L_491:
        /*00d8*/ 	.word	0x00000000


	//----- nvinfo : EIATTR_CBANK_PARAM_SIZE
	.align		4
.L_492:
        /*00dc*/ 	.byte	0x03, 0x19
        /*00de*/ 	.short	0x0058


	//----- nvinfo : EIATTR_PARAM_CBANK
	.align		4
        /*00e0*/ 	.byte	0x04, 0x0a
        /*00e2*/ 	.short	(.L_494 - .L_493)
	.align		4
.L_493:
        /*00e4*/ 	.word	index@(.nv.constant0._Z3dchddddddPdS_S_S_S_)
        /*00e8*/ 	.short	0x0380
        /*00ea*/ 	.short	0x0058


	//----- nvinfo : EIATTR_SW_WAR
	.align		4
.L_494:
        /*00ec*/ 	.byte	0x04, 0x36
        /*00ee*/ 	.short	(.L_496 - .L_495)
.L_495:
        /*00f0*/ 	.word	0x00000008
.L_496:


//--------------------- .nv.info._Z6g_sampPdS_S_iP17curandStateXORWOW --------------------------
	.section	.nv.info._Z6g_sampPdS_S_iP17curandStateXORWOW,"",@"SHT_CUDA_INFO"
	.sectionflags	@""
	.align	4


	//----- nvinfo : EIATTR_CUDA_API_VERSION
	.align		4
        /*0000*/ 	.byte	0x04, 0x37
        /*0002*/ 	.short	(.L_498 - .L_497)
.L_497:
        /*0004*/ 	.word	0x00000082


	//----- nvinfo : EIATTR_KPARAM_INFO
	.align		4
.L_498:
        /*0008*/ 	.byte	0x04, 0x17
        /*000a*/ 	.short	(.L_500 - .L_499)
.L_499:
        /*000c*/ 	.word	0x00000000
        /*0010*/ 	.short	0x0004
        /*0012*/ 	.short	0x0020
        /*0014*/ 	.byte	0x00, 0xf5, 0x21, 0x00


	//----- nvinfo : EIATTR_KPARAM_INFO
	.align		4
.L_500:
        /*0018*/ 	.byte	0x04, 0x17
        /*001a*/ 	.short	(.L_502 - .L_501)
.L_501:
        /*001c*/ 	.word	0x00000000
        /*0020*/ 	.short	0x0003
        /*0022*/ 	.short	0x0018
        /*0024*/ 	.byte	0x00, 0xf0, 0x11, 0x00


	//----- nvinfo : EIATTR_KPARAM_INFO
	.align		4
.L_502:
        /*0028*/ 	.byte	0x04, 0x17
        /*002a*/ 	.short	(.L_504 - .L_503)
.L_503:
        /*002c*/ 	.word	0x00000000
        /*0030*/ 	.short	0x0002
        /*0032*/ 	.short	0x0010
        /*0034*/ 	.byte	0x00, 0xf5, 0x21, 0x00


	//----- nvinfo : EIATTR_KPARAM_INFO
	.align		4
.L_504:
        /*0038*/ 	.byte	0x04, 0x17
        /*003a*/ 	.short	(.L_506 - .L_505)
.L_505:
        /*003c*/ 	.word	0x00000000
        /*0040*/ 	.short	0x0001
        /*0042*/ 	.short	0x0008
        /*0044*/ 	.byte	0x00, 0xf5, 0x21, 0x00


	//----- nvinfo : EIATTR_KPARAM_INFO
	.align		4
.L_506:
        /*0048*/ 	.byte	0x04, 0x17
        /*004a*/ 	.short	(.L_508 - .L_507)
.L_507:
        /*004c*/ 	.word	0x00000000
        /*0050*/ 	.short	0x0000
        /*0052*/ 	.short	0x0000
        /*0054*/ 	.byte	0x00, 0xf5, 0x21, 0x00


	//----- nvinfo : EIATTR_SPARSE_MMA_MASK
	.align		4
.L_508:
        /*0058*/ 	.byte	0x03, 0x50
        /*005a*/ 	.short	0x0000


	//----- nvinfo : EIATTR_MAXREG_COUNT
	.align		4
        /*005c*/ 	.byte	0x03, 0x1b
        /*005e*/ 	.short	0x00ff


	//----- nvinfo : EIATTR_MERCURY_ISA_VERSION
	.align		4
        /*0060*/ 	.byte	0x03, 0x5f
        /*0062*/ 	.short	0x0101


	//----- nvinfo : EIATTR_VRC_CTA_INIT_COUNT
	.align		4
        /*0064*/ 	.byte	0x02, 0x4a
	.zero		1
	.zero		1


	//----- nvinfo : EIATTR_EXIT_INSTR_OFFSETS
	.align		4
        /*0068*/ 	.byte	0x04, 0x1c
        /*006a*/ 	.short	(.L_510 - .L_509)


	//   ....[0]....
.L_509:
        /*006c*/ 	.word	0x00000070


	//   ....[1]....
        /*0070*/ 	.word	0x00002310


	//   ....[2]....
        /*0074*/ 	.word	0x00003bd0


	//----- nvinfo : EIATTR_CRS_STACK_SIZE
	.align		4
.L_510:
        /*0078*/ 	.byte	0x04, 0x1e
        /*007a*/ 	.short	(.L_512 - .L_511)
.L_511:
        /*007c*/ 	.word	0x00000000


	//----- nvinfo : EIATTR_CBANK_PARAM_SIZE
	.align		4
.L_512:
        /*0080*/ 	.byte	0x03, 0x19
        /*0082*/ 	.short	0x0028


	//----- nvinfo : EIATTR_PARAM_CBANK
	.align		4
        /*0084*/ 	.byte	0x04, 0x0a
        /*0086*/ 	.short	(.L_514 - .L_513)
	.align		4
.L_513:
        /*0088*/ 	.word	index@(.nv.constant0._Z6g_sampPdS_S_iP17curandStateXORWOW)
        /*008c*/ 	.short	0x0380
        /*008e*/ 	.short	0x0028


	//----- nvinfo : EIATTR_SW_WAR
	.align		4
.L_514:
        /*0090*/ 	.byte	0x04, 0x36
        /*0092*/ 	.short	(.L_516 - .L_515)
.L_515:
        /*0094*/ 	.word	0x00000008
.L_516:


//--------------------- .nv.info._Z5ccopyPdS_S_S_S_S_ii --------------------------
	.section	.nv.info._Z5ccopyPdS_S_S_S_S_ii,"",@"SHT_CUDA_INFO"
	.sectionflags	@""
	.align	4


	//----- nvinfo : EIATTR_CUDA_API_VERSION
	.align		4
        /*0000*/ 	.byte	0x04, 0x37
        /*0002*/ 	.short	(.L_518 - .L_517)
.L_517:
        /*0004*/ 	.word	0x00000082


	//----- nvinfo : EIATTR_KPARAM_INFO
	.align		4
.L_518:
        /*0008*/ 	.byte	0x04, 0x17
        /*000a*/ 	.short	(.L_520 - .L_519)
.L_519:
        /*000c*/ 	.word	0x00000000
        /*0010*/ 	.short	0x0007
        /*0012*/ 	.short	0x0034
        /*0014*/ 	.byte	0x00, 0xf0, 0x11, 0x00


	//----- nvinfo : EIATTR_KPARAM_INFO
	.align		4
.L_520:
        /*0018*/ 	.byte	0x04, 0x17
        /*001a*/ 	.short	(.L_522 - .L_521)
.L_521:
        /*001c*/ 	.word	0x00000000
        /*0020*/ 	.short	0x0006
        /*0022*/ 	.short	0x0030
        /*0024*/ 	.byte	0x00, 0xf0, 0x11, 0x00


	//----- nvinfo : EIATTR_KPARAM_INFO
	.align		4
.L_522:
        /*0028*/ 	.byte	0x04, 0x17
        /*002a*/ 	.short	(.L_524 - .L_523)
.L_523:
        /*002c*/ 	.word	0x00000000
        /*0030*/ 	.short	0x0005
        /*0032*/ 	.short	0x0028
        /*0034*/ 	.byte	0x00, 0xf5, 0x21, 0x00


	//----- nvinfo : EIATTR_KPARAM_INFO
	.align		4
.L_524:
        /*0038*/ 	.byte	0x04, 0x17
        /*003a*/ 	.short	(.L_526 - .L_525)
.L_525:
        /*003c*/ 	.word	0x00000000
        /*0040*/ 	.short	0x0004
        /*0042*/ 	.short	0x0020
        /*0044*/ 	.byte	0x00, 0xf5, 0x21, 0x00


	//----- nvinfo : EIATTR_KPARAM_INFO
	.align		4
.L_526:
        /*0048*/ 	.byte	0x04, 0x17
        /*004a*/ 	.short	(.L_528 - .L_527)
.L_527:
        /*004c*/ 	.word	0x00000000
        /*0050*/ 	.short	0x0003
        /*0052*/ 	.short	0x0018
        /*0054*/ 	.byte	0x00, 0xf5, 0x21, 0x00


	//----- nvinfo : EIATTR_KPARAM_INFO
	.align		4
.L_528:
        /*0058*/ 	.byte	0x04, 0x17
        /*005a*/ 	.short	(.L_530 - .L_529)
.L_529:
        /*005c*/ 	.word	0x00000000
        /*0060*/ 	.short	0x0002
        /*0062*/ 	.short	0x0010
        /*0064*/ 	.byte	0x00, 0xf5, 0x21, 0x00


	//----- nvinfo : EIATTR_KPARAM_INFO
	.align		4
.L_530:
        /*0068*/ 	.byte	0x04, 0x17
        /*006a*/ 	.short	(.L_532 - .L_531)
.L_531:
        /*006c*/ 	.word	0x00000000
        /*0070*/ 	.short	0x0001
        /*0072*/ 	.short	0x0008
        /*0074*/ 	.byte	0x00, 0xf5, 0x21, 0x00


	//----- nvinfo : EIATTR_KPARAM_INFO
	.align		4
.L_532:
        /*0078*/ 	.byte	0x04, 0x17
        /*007a*/ 	.short	(.L_534 - .L_533)
.L_533:
        /*007c*/ 	.word	0x00000000
        /*0080*/ 	.short	0x0000
        /*0082*/ 	.short	0x0000
        /*0084*/ 	.byte	0x00, 0xf5, 0x21, 0x00


	//----- nvinfo : EIATTR_SPARSE_MMA_MASK
	.align		4
.L_534:
        /*0088*/ 	.byte	0x03, 0x50
        /*008a*/ 	.short	0x0000


	//----- nvinfo : EIATTR_MAXREG_COUNT
	.align		4
        /*008c*/ 	.byte	0x03, 0x1b
        /*008e*/ 	.short	0x00ff


	//----- nvinfo : EIATTR_MERCURY_ISA_VERSION
	.align		4
        /*0090*/ 	.byte	0x03, 0x5f
        /*0092*/ 	.short	0x0101


	//----- nvinfo : EIATTR_VRC_CTA_INIT_COUNT
	.align		4
        /*0094*/ 	.byte	0x02, 0x4a
	.zero		1
	.zero		1


	//----- nvinfo : EIATTR_EXIT_INSTR_OFFSETS
	.align		4
        /*0098*/ 	.byte	0x04, 0x1c
        /*009a*/ 	.short	(.L_536 - .L_535)


	//   ....[0]....
.L_535:
        /*009c*/ 	.word	0x00000070


	//   ....[1]....
        /*00a0*/ 	.word	0x000001d0


	//----- nvinfo : EIATTR_CBANK_PARAM_SIZE
	.align		4
.L_536:
        /*00a4*/ 	.byte	0x03, 0x19
        /*00a6*/ 	.short	0x0038


	//----- nvinfo : EIATTR_PARAM_CBANK
	.align		4
        /*00a8*/ 	.byte	0x04, 0x0a
        /*00aa*/ 	.short	(.L_538 - .L_537)
	.align		4
.L_537:
        /*00ac*/ 	.word	index@(.nv.constant0._Z5ccopyPdS_S_S_S_S_ii)
        /*00b0*/ 	.short	0x0380
        /*00b2*/ 	.short	0x0038


	//----- nvinfo : EIATTR_SW_WAR
	.align		4
.L_538:
        /*00b4*/ 	.byte	0x04, 0x36
        /*00b6*/ 	.short	(.L_540 - .L_539)
.L_539:
        /*00b8*/ 	.word	0x00000008
.L_540:


//--------------------- .nv.info._Z5setupP17curandStateXORWOWi --------------------------
	.section	.nv.info._Z5setupP17curandStateXORWOWi,"",@"SHT_CUDA_INFO"
	.sectionflags	@""
	.align	4


	//----- nvinfo : EIATTR_CUDA_API_VERSION
	.align		4
        /*0000*/ 	.byte	0x04, 0x37
        /*0002*/ 	.short	(.L_542 - .L_541)
.L_541:
        /*0004*/ 	.word	0x00000082


	//----- nvinfo : EIATTR_KPARAM_INFO
	.align		4
.L_542:
        /*0008*/ 	.byte	0x04, 0x17
        /*000a*/ 	.short	(.L_544 - .L_543)
.L_543:
        /*000c*/ 	.word	0x00000000
        /*0010*/ 	.short	0x0001
        /*0012*/ 	.short	0x0008
        /*0014*/ 	.byte	0x00, 0xf0, 0x11, 0x00


	//----- nvinfo : EIATTR_KPARAM_INFO
	.align		4
.L_544:
        /*0018*/ 	.byte	0x04, 0x17
        /*001a*/ 	.short	(.L_546 - .L_545)
.L_545:
        /*001c*/ 	.word	0x00000000
        /*0020*/ 	.short	0x0000
        /*0022*/ 	.short	0x0000
        /*0024*/ 	.byte	0x00, 0xf5, 0x21, 0x00


	//----- nvinfo : EIATTR_SPARSE_MMA_MASK
	.align		4
.L_546:
        /*0028*/ 	.byte	0x03, 0x50
        /*002a*/ 	.short	0x0000


	//----- nvinfo : EIATTR_MAXREG_COUNT
	.align		4
        /*002c*/ 	.byte	0x03, 0x1b
        /*002e*/ 	.short	0x00ff


	//----- nvinfo : EIATTR_MERCURY_ISA_VERSION
	.align		4
        /*0030*/ 	.byte	0x03, 0x5f
        /*0032*/ 	.short	0x0101


	//----- nvinfo : EIATTR_VRC_CTA_INIT_COUNT
	.align		4
        /*0034*/ 	.byte	0x02, 0x4a
	.zero		1
	.zero		1


	//----- nvinfo : EIATTR_EXIT_INSTR_OFFSETS
	.align		4
        /*0038*/ 	.byte	0x04, 0x1c
        /*003a*/ 	.short	(.L_548 - .L_547)


	//   ....[0]....
.L_547:
        /*003c*/ 	.word	0x00000ee0


	//----- nvinfo : EIATTR_CRS_STACK_SIZE
	.align		4
.L_548:
        /*0040*/ 	.byte	0x04, 0x1e
        /*0042*/ 	.short	(.L_550 - .L_549)
.L_549:
        /*0044*/ 	.word	0x00000000


	//----- nvinfo : EIATTR_CBANK_PARAM_SIZE
	.align		4
.L_550:
        /*0048*/ 	.byte	0x03, 0x19
        /*004a*/ 	.short	0x000c


	//----- nvinfo : EIATTR_PARAM_CBANK
	.align		4
        /*004c*/ 	.byte	0x04, 0x0a
        /*004e*/ 	.short	(.L_552 - .L_551)
	.align		4
.L_551:
        /*0050*/ 	.word	index@(.nv.constant0._Z5setupP17curandStateXORWOWi)
        /*0054*/ 	.short	0x0380
        /*0056*/ 	.short	0x000c


	//----- nvinfo : EIATTR_SW_WAR
	.align		4
.L_552:
        /*0058*/ 	.byte	0x04, 0x36
        /*005a*/ 	.short	(.L_554 - .L_553)
.L_553:
        /*005c*/ 	.word	0x00000008
.L_554:


//--------------------- .nv.info._Z4calmPdS_S_S_S_S_S_S_S_S_S_S_S_S_i --------------------------
	.section	.nv.info._Z4calmPdS_S_S_S_S_S_S_S_S_S_S_S_S_i,"",@"SHT_CUDA_INFO"
	.sectionflags	@""
	.align	4


	//----- nvinfo : EIATTR_CUDA_API_VERSION
	.align		4
        /*0000*/ 	.byte	0x04, 0x37
        /*0002*/ 	.short	(.L_556 - .L_555)
.L_555:
        /*0004*/ 	.word	0x00000082


	//----- nvinfo : EIATTR_KPARAM_INFO
	.align		4
.L_556:
        /*0008*/ 	.byte	0x04, 0x17
        /*000a*/ 	.short	(.L_558 - .L_557)
.L_557:
        /*000c*/ 	.word	0x00000000
        /*0010*/ 	.short	0x000e
        /*0012*/ 	.short	0x0070
        /*0014*/ 	.byte	0x00, 0xf0, 0x11, 0x00


	//----- nvinfo : EIATTR_KPARAM_INFO
	.align		4
.L_558:
        /*0018*/ 	.byte	0x04, 0x17
        /*001a*/ 	.short	(.L_560 - .L_559)
.L_559:
        /*001c*/ 	.word	0x00000000
        /*0020*/ 	.short	0x000d
        /*0022*/ 	.short	0x0068
        /*0024*/ 	.byte	0x00, 0xf5, 0x21, 0x00


	//----- nvinfo : EIATTR_KPARAM_INFO
	.align		4
.L_560:
        /*0028*/ 	.byte	0x04, 0x17
        /*002a*/ 	.short	(.L_562 - .L_561)
.L_561:
        /*002c*/ 	.word	0x00000000
        /*0030*/ 	.short	0x000c
        /*0032*/ 	.short	0x0060
        /*0034*/ 	.byte	0x00, 0xf5, 0x21, 0x00


	//----- nvinfo : EIATTR_KPARAM_INFO
	.align		4
.L_562:
        /*0038*/ 	.byte	0x04, 0x17
        /*003a*/ 	.short	(.L_564 - .L_563)
.L_563:
        /*003c*/ 	.word	0x00000000
        /*0040*/ 	.short	0x000b
        /*0042*/ 	.short	0x0058
        /*0044*/ 	.byte	0x00, 0xf5, 0x21, 0x00


	//----- nvinfo : EIATTR_KPARAM_INFO
	.align		4
.L_564:
        /*0048*/ 	.byte	0x04, 0x17
        /*004a*/ 	.short	(.L_566 - .L_565)
.L_565:
        /*004c*/ 	.word	0x00000000
        /*0050*/ 	.short	0x000a
        /*0052*/ 	.short	0x0050
        /*0054*/ 	.byte	0x00, 0xf5, 0x21, 0x00


	//----- nvinfo : EIATTR_KPARAM_INFO
	.align		4
.L_566:
        /*0058*/ 	.byte	0x04, 0x17
        /*005a*/ 	.short	(.L_568 - .L_567)
.L_567:
        /*005c*/ 	.word	0x00000000
        /*0060*/ 	.short	0x0009
        /*0062*/ 	.short	0x0048
        /*0064*/ 	.byte	0x00, 0xf5, 0x21, 0x00


	//----- nvinfo : EIATTR_KPARAM_INFO
	.align		4
.L_568:
        /*0068*/ 	.byte	0x04, 0x17
        /*006a*/ 	.short	(.L_570 - .L_569)
.L_569:
        /*006c*/ 	.word	0x00000000
        /*0070*/ 	.short	0x0008
        /*0072*/ 	.short	0x0040
        /*0074*/ 	.byte	0x00, 0xf5, 0x21, 0x00


	//----- nvinfo : EIATTR_KPARAM_INFO
	.align		4
.L_570:
        /*0078*/ 	.byte	0x04, 0x17
        /*007a*/ 	.short	(.L_572 - .L_571)
.L_571:
        /*007c*/ 	.word	0x00000000
        /*0080*/ 	.short	0x0007
        /*0082*/ 	.short	0x0038
        /*0084*/ 	.byte	0x00, 0xf5, 0x21, 0x00


	//----- nvinfo : EIATTR_KPARAM_INFO
	.align		4
.L_572:
        /*0088*/ 	.byte	0x04, 0x17
        /*008a*/ 	.short	(.L_574 - .L_573)
.L_573:
        /*008c*/ 	.word	0x00000000
        /*0090*/ 	.short	0x0006
        /*0092*/ 	.short	0x0030
        /*0094*/ 	.byte	0x00, 0xf5, 0x21, 0x00


	//----- nvinfo : EIATTR_KPARAM_INFO
	.align		4
.L_574:
        /*0098*/ 	.byte	0x04, 0x17
        /*009a*/ 	.short	(.L_576 - .L_575)
.L_575:
        /*009c*/ 	.word	0x00000000
        /*00a0*/ 	.short	0x0005
        /*00a2*/ 	.short	0x0028
        /*00a4*/ 	.byte	0x00, 0xf5, 0x21, 0x00


	//----- nvinfo : EIATTR_KPARAM_INFO
	.align		4
.L_576:
        /*00a8*/ 	.byte	0x04, 0x17
        /*00aa*/ 	.short	(.L_578 - .L_577)
.L_577:
        /*00ac*/ 	.word	0x00000000
        /*00b0*/ 	.short	0x0004
        /*00b2*/ 	.short	0x0020
        /*00b4*/ 	.byte	0x00, 0xf5, 0x21, 0x00


	//----- nvinfo : EIATTR_KPARAM_INFO
	.align		4
.L_578:
        /*00b8*/ 	.byte	0x04, 0x17
        /*00ba*/ 	.short	(.L_580 - .L_579)
.L_579:
        /*00bc*/ 	.word	0x00000000
        /*00c0*/ 	.short	0x0003
        /*00c2*/ 	.short	0x0018
        /*00c4*/ 	.byte	0x00, 0xf5, 0x21, 0x00


	//----- nvinfo : EIATTR_KPARAM_INFO
	.align		4
.L_580:
        /*00c8*/ 	.byte	0x04, 0x17
        /*00ca*/ 	.short	(.L_582 - .L_581)
.L_581:
        /*00cc*/ 	.word	0x00000000
        /*00d0*/ 	.short	0x0002
        /*00d2*/ 	.short	0x0010
        /*00d4*/ 	.byte	0x00, 0xf5, 0x21, 0x00


	//----- nvinfo : EIATTR_KPARAM_INFO
	.align		4
.L_582:
        /*00d8*/ 	.byte	0x04, 0x17
        /*00da*/ 	.short	(.L_584 - .L_583)
.L_583:
        /*00dc*/ 	.word	0x00000000
        /*00e0*/ 	.short	0x0001
        /*00e2*/ 	.short	0x0008
        /*00e4*/ 	.byte	0x00, 0xf5, 0x21, 0x00


	//----- nvinfo : EIATTR_KPARAM_INFO
	.align		4
.L_584:
        /*00e8*/ 	.byte	0x04, 0x17
        /*00ea*/ 	.short	(.L_586 - .L_585)
.L_585:
        /*00ec*/ 	.word	0x00000000
        /*00f0*/ 	.short	0x0000
        /*00f2*/ 	.short	0x0000
        /*00f4*/ 	.byte	0x00, 0xf5, 0x21, 0x00


	//----- nvinfo : EIATTR_SPARSE_MMA_MASK
	.align		4
.L_586:
        /*00f8*/ 	.byte	0x03, 0x50
        /*00fa*/ 	.short	0x0000


	//----- nvinfo : EIATTR_MAXREG_COUNT
	.align		4
        /*00fc*/ 	.byte	0x03, 0x1b
        /*00fe*/ 	.short	0x00ff


	//----- nvinfo : EIATTR_MERCURY_ISA_VERSION
	.align		4
        /*0100*/ 	.byte	0x03, 0x5f
        /*0102*/ 	.short	0x0101


	//----- nvinfo : EIATTR_VRC_CTA_INIT_COUNT
	.align		4
        /*0104*/ 	.byte	0x02, 0x4a
	.zero		1
	.zero		1


	//----- nvinfo : EIATTR_EXIT_INSTR_OFFSETS
	.align		4
        /*0108*/ 	.byte	0x04, 0x1c
        /*010a*/ 	.short	(.L_588 - .L_587)


	//   ....[0]....
.L_587:
        /*010c*/ 	.word	0x00000070


	//   ....[1]....
        /*0110*/ 	.word	0x00000f20


	//----- nvinfo : EIATTR_CRS_STACK_SIZE
	.align		4
.L_588:
        /*0114*/ 	.byte	0x04, 0x1e
        /*0116*/ 	.short	(.L_590 - .L_589)
.L_589:
        /*0118*/ 	.word	0x00000000


	//----- nvinfo : EIATTR_CBANK_PARAM_SIZE
	.align		4
.L_590:
        /*011c*/ 	.byte	0x03, 0x19
        /*011e*/ 	.short	0x0074


	//----- nvinfo : EIATTR_PARAM_CBANK
	.align		4
        /*0120*/ 	.byte	0x04, 0x0a
        /*0122*/ 	.short	(.L_592 - .L_591)
	.align		4
.L_591:
        /*0124*/ 	.word	index@(.nv.constant0._Z4calmPdS_S_S_S_S_S_S_S_S_S_S_S_S_i)
        /*0128*/ 	.short	0x0380
        /*012a*/ 	.short	0x0074


	//----- nvinfo : EIATTR_SW_WAR
	.align		4
.L_592:
        /*012c*/ 	.byte	0x04, 0x36
        /*012e*/ 	.short	(.L_594 - .L_593)
.L_593:
        /*0130*/ 	.word	0x00000008
.L_594:


//--------------------- .nv.info._Z8calalphaPdS_S_S_S_S_S_ddddiS_S_S_S_S_S_ --------------------------
	.section	.nv.info._Z8calalphaPdS_S_S_S_S_S_ddddiS_S_S_S_S_S_,"",@"SHT_CUDA_INFO"
	.sectionflags	@""
	.align	4


	//----- nvinfo : EIATTR_CUDA_API_VERSION
	.align		4
        /*0000*/ 	.byte	0x04, 0x37
        /*0002*/ 	.short	(.L_596 - .L_595)
.L_595:
        /*0004*/ 	.word	0x00000082


	//----- nvinfo : EIATTR_KPARAM_INFO
	.align		4
.L_596:
        /*0008*/ 	.byte	0x04, 0x17
        /*000a*/ 	.short	(.L_598 - .L_597)
.L_597:
        /*000c*/ 	.word	0x00000000
        /*0010*/ 	.short	0x0011
        /*0012*/ 	.short	0x0088
        /*0014*/ 	.byte	0x00, 0xf5, 0x21, 0x00


	//----- nvinfo : EIATTR_KPARAM_INFO
	.align		4
.L_598:
        /*0018*/ 	.byte	0x04, 0x17
        /*001a*/ 	.short	(.L_600 - .L_599)
.L_599:
        /*001c*/ 	.word	0x00000000
        /*0020*/ 	.short	0x0010
        /*0022*/ 	.short	0x0080
        /*0024*/ 	.byte	0x00, 0xf5, 0x21, 0x00


	//----- nvinfo : EIATTR_KPARAM_INFO
	.align		4
.L_600:
        /*0028*/ 	.byte	0x04, 0x17
        /*002a*/ 	.short	(.L_602 - .L_601)
.L_601:
        /*002c*/ 	.word	0x00000000
        /*0030*/ 	.short	0x000f
        /*0032*/ 	.short	0x0078
        /*0034*/ 	.byte	0x00, 0xf5, 0x21, 0x00


	//----- nvinfo : EIATTR_KPARAM_INFO
	.align		4
.L_602:
        /*0038*/ 	.byte	0x04, 0x17
        /*003a*/ 	.short	(.L_604 - .L_603)
.L_603:
        /*003c*/ 	.word	0x00000000
        /*0040*/ 	.short	0x000e
        /*0042*/ 	.short	0x0070
        /*0044*/ 	.byte	0x00, 0xf5, 0x21, 0x00


	//----- nvinfo : EIATTR_KPARAM_INFO
	.align		4
.L_604:
        /*0048*/ 	.byte	0x04, 0x17
        /*004a*/ 	.short	(.L_606 - .L_605)
.L_605:
        /*004c*/ 	.word	0x00000000
        /*0050*/ 	.short	0x000d
        /*0052*/ 	.short	0x0068
        /*0054*/ 	.byte	0x00, 0xf5, 0x21, 0x00


	//----- nvinfo : EIATTR_KPARAM_INFO
	.align		4
.L_606:
        /*0058*/ 	.byte	0x04, 0x17
        /*005a*/ 	.short	(.L_608 - .L_607)
.L_607:
        /*005c*/ 	.word	0x00000000
        /*0060*/ 	.short	0x000c
        /*0062*/ 	.short	0x0060
        /*0064*/ 	.byte	0x00, 0xf5, 0x21, 0x00


	//----- nvinfo : EIATTR_KPARAM_INFO
	.align		4
.L_608:
        /*0068*/ 	.byte	0x04, 0x17
        /*006a*/ 	.short	(.L_610 - .L_609)
.L_609:
        /*006c*/ 	.word	0x00000000
        /*0070*/ 	.short	0x000b
        /*0072*/ 	.short	0x0058
        /*0074*/ 	.byte	0x00, 0xf0, 0x11, 0x00


	//----- nvinfo : EIATTR_KPARAM_INFO
	.align		4
.L_610:
        /*0078*/ 	.byte	0x04, 0x17
        /*007a*/ 	.short	(.L_612 - .L_611)
.L_611:
        /*007c*/ 	.word	0x00000000
        /*0080*/ 	.short	0x000a
        /*0082*/ 	.short	0x0050
        /*0084*/ 	.byte	0x00, 0xf0, 0x21, 0x00


	//----- nvinfo : EIATTR_KPARAM_INFO
	.align		4
.L_612:
        /*0088*/ 	.byte	0x04, 0x17
        /*008a*/ 	.short	(.L_614 - .L_613)
.L_613:
        /*008c*/ 	.word	0x00000000
        /*0090*/ 	.short	0x0009
        /*0092*/ 	.short	0x0048
        /*0094*/ 	.byte	0x00, 0xf0, 0x21, 0x00


	//----- nvinfo : EIATTR_KPARAM_INFO
	.align		4
.L_614:
        /*0098*/ 	.byte	0x04, 0x17
        /*009a*/ 	.short	(.L_616 - .L_615)
.L_615:
        /*009c*/ 	.word	0x00000000
        /*00a0*/ 	.short	0x0008
        /*00a2*/ 	.short	0x0040
        /*00a4*/ 	.byte	0x00, 0xf0, 0x21, 0x00


	//----- nvinfo : EIATTR_KPARAM_INFO
	.align		4
.L_616:
        /*00a8*/ 	.byte	0x04, 0x17
        /*00aa*/ 	.short	(.L_618 - .L_617)
.L_617:
        /*00ac*/ 	.word	0x00000000
        /*00b0*/ 	.short	0x0007
        /*00b2*/ 	.short	0x0038
        /*00b4*/ 	.byte	0x00, 0xf0, 0x21, 0x00


	//----- nvinfo : EIATTR_KPARAM_INFO
	.align		4
.L_618:
        /*00b8*/ 	.byte	0x04, 0x17
        /*00ba*/ 	.short	(.L_620 - .L_619)
.L_619:
        /*00bc*/ 	.word	0x00000000
        /*00c0*/ 	.short	0x0006
        /*00c2*/ 	.short	0x0030
        /*00c4*/ 	.byte	0x00, 0xf5, 0x21, 0x00


	//----- nvinfo : EIATTR_KPARAM_INFO
	.align		4
.L_620:
        /*00c8*/ 	.byte	0x04, 0x17
        /*00ca*/ 	.short	(.L_622 - .L_621)
.L_621:
        /*00cc*/ 	.word	0x00000000
        /*00d0*/ 	.short	0x0005
        /*00d2*/ 	.short	0x0028
        /*00d4*/ 	.byte	0x00, 0xf5, 0x21, 0x00


	//----- nvinfo : EIATTR_KPARAM_INFO
	.align		4
.L_622:
        /*00d8*/ 	.byte	0x04, 0x17
        /*00da*/ 	.short	(.L_624 - .L_623)
.L_623:
        /*00dc*/ 	.word	0x00000000
        /*00e0*/ 	.short	0x0004
        /*00e2*/ 	.short	0x0020
        /*00e4*/ 	.byte	0x00, 0xf5, 0x21, 0x00


	//----- nvinfo : EIATTR_KPARAM_INFO
	.align		4
.L_624:
        /*00e8*/ 	.byte	0x04, 0x17
        /*00ea*/ 	.short	(.L_626 - .L_625)
.L_625:
        /*00ec*/ 	.word	0x00000000
        /*00f0*/ 	.short	0x0003
        /*00f2*/ 	.short	0x0018
        /*00f4*/ 	.byte	0x00, 0xf5, 0x21, 0x00


	//----- nvinfo : EIATTR_KPARAM_INFO
	.align		4
.L_626:
        /*00f8*/ 	.byte	0x04, 0x17
        /*00fa*/ 	.short	(.L_628 - .L_627)
.L_627:
        /*00fc*/ 	.word	0x00000000
        /*0100*/ 	.short	0x0002
        /*0102*/ 	.short	0x0010
        /*0104*/ 	.byte	0x00, 0xf5, 0x21, 0x00


	//----- nvinfo : EIATTR_KPARAM_INFO
	.align		4
.L_628:
        /*0108*/ 	.byte	0x04, 0x17
        /*010a*/ 	.short	(.L_630 - .L_629)
.L_629:
        /*010c*/ 	.word	0x00000000
        /*0110*/ 	.short	0x0001
        /*0112*/ 	.short	0x0008
        /*0114*/ 	.byte	0x00, 0xf5, 0x21, 0x00


	//----- nvinfo : EIATTR_KPARAM_INFO
	.align		4
.L_630:
        /*0118*/ 	.byte	0x04, 0x17
        /*011a*/ 	.short	(.L_632 - .L_631)
.L_631:
        /*011c*/ 	.word	0x00000000
        /*0120*/ 	.short	0x0000
        /*0122*/ 	.short	0x0000
        /*0124*/ 	.byte	0x00, 0xf5, 0x21, 0x00


	//----- nvinfo : EIATTR_SPARSE_MMA_MASK
	.align		4
.L_632:
        /*0128*/ 	.byte	0x03, 0x50
        /*012a*/ 	.short	0x0000


	//----- nvinfo : EIATTR_MAXREG_COUNT
	.align		4
        /*012c*/ 	.byte	0x03, 0x1b
        /*012e*/ 	.short	0x00ff


	//----- nvinfo : EIATTR_MERCURY_ISA_VERSION
	.align		4
        /*0130*/ 	.byte	0x03, 0x5f
        /*0132*/ 	.short	0x0101


	//----- nvinfo : EIATTR_VRC_CTA_INIT_COUNT
	.align		4
        /*0134*/ 	.byte	0x02, 0x4a
	.zero		1
	.zero		1


	//----- nvinfo : EIATTR_EXIT_INSTR_OFFSETS
	.align		4
        /*0138*/ 	.byte	0x04, 0x1c
        /*013a*/ 	.short	(.L_634 - .L_633)


	//   ....[0]....
.L_633:
        /*013c*/ 	.word	0x00000070


	//   ....[1]....
        /*0140*/ 	.word	0x00003770


	//----- nvinfo : EIATTR_CRS_STACK_SIZE
	.align		4
.L_634:
        /*0144*/ 	.byte	0x04, 0x1e
        /*0146*/ 	.short	(.L_636 - .L_635)
.L_635:
        /*0148*/ 	.word	0x00000000


	//----- nvinfo : EIATTR_CBANK_PARAM_SIZE
	.align		4
.L_636:
        /*014c*/ 	.byte	0x03, 0x19
        /*014e*/ 	.short	0x0090


	//----- nvinfo : EIATTR_PARAM_CBANK
	.align		4
        /*0150*/ 	.byte	0x04, 0x0a
        /*0152*/ 	.short	(.L_638 - .L_637)
	.align		4
.L_637:
        /*0154*/ 	.word	index@(.nv.constant0._Z8calalphaPdS_S_S_S_S_S_ddddiS_S_S_S_S_S_)
        /*0158*/ 	.short	0x0380
        /*015a*/ 	.short	0x0090


	//----- nvinfo : EIATTR_SW_WAR
	.align		4
.L_638:
        /*015c*/ 	.byte	0x04, 0x36
        /*015e*/ 	.short	(.L_640 - .L_639)
.L_639:
        /*0160*/ 	.word	0x00000008
.L_640:


//--------------------- .nv.info._Z6calacpPdS_S_S_S_S_iS_S_S_S_P17curandStateXORWOWdS_ --------------------------
	.section	.nv.info._Z6calacpPdS_S_S_S_S_iS_S_S_S_P17curandStateXORWOWdS_,"",@"SHT_CUDA_INFO"
	.sectionflags	@""
	.align	4


	//----- nvinfo : EIATTR_CUDA_API_VERSION
	.align		4
        /*0000*/ 	.byte	0x04, 0x37
        /*0002*/ 	.short	(.L_642 - .L_641)
.L_641:
        /*0004*/ 	.word	0x00000082


	//----- nvinfo : EIATTR_KPARAM_INFO
	.align		4
.L_642:
        /*0008*/ 	.byte	0x04, 0x17
        /*000a*/ 	.short	(.L_644 - .L_643)
.L_643:
        /*000c*/ 	.word	0x00000000
        /*0010*/ 	.short	0x000d
        /*0012*/ 	.short	0x0068
        /*0014*/ 	.byte	0x00, 0xf5, 0x21, 0x00


	//----- nvinfo : EIATTR_KPARAM_INFO
	.align		4
.L_644:
        /*0018*/ 	.byte	0x04, 0x17
        /*001a*/ 	.short	(.L_646 - .L_645)
.L_645:
        /*001c*/ 	.word	0x00000000
        /*0020*/ 	.short	0x000c
        /*0022*/ 	.short	0x0060
        /*0024*/ 	.byte	0x00, 0xf0, 0x21, 0x00


	//----- nvinfo : EIATTR_KPARAM_INFO
	.align		4
.L_646:
        /*0028*/ 	.byte	0x04, 0x17
        /*002a*/ 	.short	(.L_648 - .L_647)
.L_647:
        /*002c*/ 	.word	0x00000000
        /*0030*/ 	.short	0x000b
        /*0032*/ 	.short	0x0058
        /*0034*/ 	.byte	0x00, 0xf5, 0x21, 0x00


	//----- nvinfo : EIATTR_KPARAM_INFO
	.align		4
.L_648:
        /*0038*/ 	.byte	0x04, 0x17
        /*003a*/ 	.short	(.L_650 - .L_649)
.L_649:
        /*003c*/ 	.word	0x00000000
        /*0040*/ 	.short	0x000a
        /*0042*/ 	.short	0x0050
        /*0044*/ 	.byte	0x00, 0xf5, 0x21, 0x00


	//----- nvinfo : EIATTR_KPARAM_INFO
	.align		4
.L_650:
        /*0048*/ 	.byte	0x04, 0x17
        /*004a*/ 	.short	(.L_652 - .L_651)
.L_651:
        /*004c*/ 	.word	0x00000000
        /*0050*/ 	.short	0x0009
        /*0052*/ 	.short	0x0048
        /*0054*/ 	.byte	0x00, 0xf5, 0x21, 0x00


	//----- nvinfo : EIATTR_KPARAM_INFO
	.align		4
.L_652:
        /*0058*/ 	.byte	0x04, 0x17
        /*005a*/ 	.short	(.L_654 - .L_653)
.L_653:
        /*005c*/ 	.word	0x00000000
        /*0060*/ 	.short	0x0008
        /*0062*/ 	.short	0x0040
        /*0064*/ 	.byte	0x00, 0xf5, 0x21, 0x00


	//----- nvinfo : EIATTR_KPARAM_INFO
	.align		4
.L_654:
        /*0068*/ 	.byte	0x04, 0x17
        /*006a*/ 	.short	(.L_656 - .L_655)
.L_655:
        /*006c*/ 	.word	0x00000000
        /*0070*/ 	.short	0x0007
        /*0072*/ 	.short	0x0038
        /*0074*/ 	.byte	0x00, 0xf5, 0x21, 0x00


	//----- nvinfo : EIATTR_KPARAM_INFO
	.align		4
.L_656:
        /*0078*/ 	.byte	0x04, 0x17
        /*007a*/ 	.short	(.L_658 - .L_657)
.L_657:
        /*007c*/ 	.word	0x00000000
        /*0080*/ 	.short	0x0006
        /*0082*/ 	.short	0x0030
        /*0084*/ 	.byte	0x00, 0xf0, 0x11, 0x00


	//----- nvinfo : EIATTR_KPARAM_INFO
	.align		4
.L_658:
        /*0088*/ 	.byte	0x04, 0x17
        /*008a*/ 	.short	(.L_660 - .L_659)
.L_659:
        /*008c*/ 	.word	0x00000000
        /*0090*/ 	.short	0x0005
        /*0092*/ 	.short	0x0028
        /*0094*/ 	.byte	0x00, 0xf5, 0x21, 0x00


	//----- nvinfo : EIATTR_KPARAM_INFO
	.align		4
.L_660:
        /*0098*/ 	.byte	0x04, 0x17
        /*009a*/ 	.short	(.L_662 - .L_661)
.L_661:
        /*009c*/ 	.word	0x00000000
        /*00a0*/ 	.short	0x0004
        /*00a2*/ 	.short	0x0020
        /*00a4*/ 	.byte	0x00, 0xf5, 0x21, 0x00


	//----- nvinfo : EIATTR_KPARAM_INFO
	.align		4
.L_662:
        /*00a8*/ 	.byte	0x04, 0x17
        /*00aa*/ 	.short	(.L_664 - .L_663)
.L_663:
        /*00ac*/ 	.word	0x00000000
        /*00b0*/ 	.short	0x0003
        /*00b2*/ 	.short	0x0018
        /*00b4*/ 	.byte	0x00, 0xf5, 0x21, 0x00


	//----- nvinfo : EIATTR_KPARAM_INFO
	.align		4
.L_664:
        /*00b8*/ 	.byte	0x04, 0x17
        /*00ba*/ 	.short	(.L_666 - .L_665)
.L_665:
        /*00bc*/ 	.word	0x00000000
        /*00c0*/ 	.short	0x0002
        /*00c2*/ 	.short	0x0010
        /*00c4*/ 	.byte	0x00, 0xf5, 0x21, 0x00


	//----- nvinfo : EIATTR_KPARAM_INFO
	.align		4
.L_666:
        /*00c8*/ 	.byte	0x04, 0x17
        /*00ca*/ 	.short	(.L_668 - .L_667)
.L_667:
        /*00cc*/ 	.word	0x00000000
        /*00d0*/ 	.short	0x0001
        /*00d2*/ 	.short	0x0008
        /*00d4*/ 	.byte	0x00, 0xf5, 0x21, 0x00


	//----- nvinfo : EIATTR_KPARAM_INFO
	.align		4
.L_668:
        /*00d8*/ 	.byte	0x04, 0x17
        /*00da*/ 	.short	(.L_670 - .L_669)
.L_669:
        /*00dc*/ 	.word	0x00000000
        /*00e0*/ 	.short	0x0000
        /*00e2*/ 	.short	0x0000
        /*00e4*/ 	.byte	0x00, 0xf5, 0x21, 0x00


	//----- nvinfo : EIATTR_SPARSE_MMA_MASK
	.align		4
.L_670:
        /*00e8*/ 	.byte	0x03, 0x50
        /*00ea*/ 	.short	0x0000


	//----- nvinfo : EIATTR_MAXREG_COUNT
	.align		4
        /*00ec*/ 	.byte	0x03, 0x1b
        /*00ee*/ 	.short	0x00ff


	//----- nvinfo : EIATTR_NUM_BARRIERS
	.align		4
        /*00f0*/ 	.byte	0x02, 0x4c
        /*00f2*/ 	.byte	0x01
	.zero		1


	//----- nvinfo : EIATTR_MERCURY_ISA_VERSION
	.align		4
        /*00f4*/ 	.byte	0x03, 0x5f
        /*00f6*/ 	.short	0x0101


	//----- nvinfo : EIATTR_VRC_CTA_INIT_COUNT
	.align		4
        /*00f8*/ 	.byte	0x02, 0x4a
	.zero		1
	.zero		1


	//----- nvinfo : EIATTR_EXIT_INSTR_OFFSETS
	.align		4
        /*00fc*/ 	.byte	0x04, 0x1c
        /*00fe*/ 	.short	(.L_672 - .L_671)


	//   ....[0]....
.L_671:
        /*0100*/ 	.word	0x00000070


	//   ....[1]....
        /*0104*/ 	.word	0x00019450


	//   ....[2]....
        /*0108*/ 	.word	0x00019520


	//----- nvinfo : EIATTR_CRS_STACK_SIZE
	.align		4
.L_672:
        /*010c*/ 	.byte	0x04, 0x1e
        /*010e*/ 	.short	(.L_674 - .L_673)
.L_673:
        /*0110*/ 	.word	0x00000000


	//----- nvinfo : EIATTR_CBANK_PARAM_SIZE
	.align		4
.L_674:
        /*0114*/ 	.byte	0x03, 0x19
        /*0116*/ 	.short	0x0070


	//----- nvinfo : EIATTR_PARAM_CBANK
	.align		4
        /*0118*/ 	.byte	0x04, 0x0a
        /*011a*/ 	.short	(.L_676 - .L_675)
	.align		4
.L_675:
        /*011c*/ 	.word	index@(.nv.constant0._Z6calacpPdS_S_S_S_S_iS_S_S_S_P17curandStateXORWOWdS_)
        /*0120*/ 	.short	0x0380
        /*0122*/ 	.short	0x0070


	//----- nvinfo : EIATTR_SW_WAR
	.align		4
.L_676:
        /*0124*/ 	.byte	0x04, 0x36
        /*0126*/ 	.short	(.L_678 - .L_677)
.L_677:
        /*0128*/ 	.word	0x00000008
.L_678:


//--------------------- .nv.info._Z7c_gammadPdS_iP17curandStateXORWOW --------------------------
	.section	.nv.info._Z7c_gammadPdS_iP17curandStateXORWOW,"",@"SHT_CUDA_INFO"
	.sectionflags	@""
	.align	4


	//----- nvinfo : EIATTR_CUDA_API_VERSION
	.align		4
        /*0000*/ 	.byte	0x04, 0x37
        /*0002*/ 	.short	(.L_680 - .L_679)
.L_679:
        /*0004*/ 	.word	0x00000082


	//----- nvinfo : EIATTR_KPARAM_INFO
	.align		4
.L_680:
        /*0008*/ 	.byte	0x04, 0x17
        /*000a*/ 	.short	(.L_682 - .L_681)
.L_681:
        /*000c*/ 	.word	0x00000000
        /*0010*/ 	.short	0x0004
        /*0012*/ 	.short	0x0020
        /*0014*/ 	.byte	0x00, 0xf5, 0x21, 0x00


	//----- nvinfo : EIATTR_KPARAM_INFO
	.align		4
.L_682:
        /*0018*/ 	.byte	0x04, 0x17
        /*001a*/ 	.short	(.L_684 - .L_683)
.L_683:
        /*001c*/ 	.word	0x00000000
        /*0020*/ 	.short	0x0003
        /*0022*/ 	.short	0x0018
        /*0024*/ 	.byte	0x00, 0xf0, 0x11, 0x00


	//----- nvinfo : EIATTR_KPARAM_INFO
	.align		4
.L_684:
        /*0028*/ 	.byte	0x04, 0x17
        /*002a*/ 	.short	(.L_686 - .L_685)
.L_685:
        /*002c*/ 	.word	0x00000000
        /*0030*/ 	.short	0x0002
        /*0032*/ 	.short	0x0010
        /*0034*/ 	.byte	0x00, 0xf5, 0x21, 0x00


	//----- nvinfo : EIATTR_KPARAM_INFO
	.align		4
.L_686:
        /*0038*/ 	.byte	0x04, 0x17
        /*003a*/ 	.short	(.L_688 - .L_687)
.L_687:
        /*003c*/ 	.word	0x00000000
        /*0040*/ 	.short	0x0001
        /*0042*/ 	.short	0x0008
        /*0044*/ 	.byte	0x00, 0xf5, 0x21, 0x00


	//----- nvinfo : EIATTR_KPARAM_INFO
	.align		4
.L_688:
        /*0048*/ 	.byte	0x04, 0x17
        /*004a*/ 	.short	(.L_690 - .L_689)
.L_689:
        /*004c*/ 	.word	0x00000000
        /*0050*/ 	.short	0x0000
        /*0052*/ 	.short	0x0000
        /*0054*/ 	.byte	0x00, 0xf0, 0x21, 0x00


	//----- nvinfo : EIATTR_SPARSE_MMA_MASK
	.align		4
.L_690:
        /*0058*/ 	.byte	0x03, 0x50
        /*005a*/ 	.short	0x0000


	//----- nvinfo : EIATTR_MAXREG_COUNT
	.align		4
        /*005c*/ 	.byte	0x03, 0x1b
        /*005e*/ 	.short	0x00ff


	//----- nvinfo : EIATTR_MERCURY_ISA_VERSION
	.align		4
        /*0060*/ 	.byte	0x03, 0x5f
        /*0062*/ 	.short	0x0101


	//----- nvinfo : EIATTR_VRC_CTA_INIT_COUNT
	.align		4
        /*0064*/ 	.byte	0x02, 0x4a
	.zero		1
	.zero		1


	//----- nvinfo : EIATTR_EXIT_INSTR_OFFSETS
	.align		4
        /*0068*/ 	.byte	0x04, 0x1c
        /*006a*/ 	.short	(.L_692 - .L_691)


	//   ....[0]....
.L_691:
        /*006c*/ 	.word	0x000019d0


	//----- nvinfo : EIATTR_CRS_STACK_SIZE
	.align		4
.L_692:
        /*0070*/ 	.byte	0x04, 0x1e
        /*0072*/ 	.short	(.L_694 - .L_693)
.L_693:
        /*0074*/ 	.word	0x00000000


	//----- nvinfo : EIATTR_CBANK_PARAM_SIZE
	.align		4
.L_694:
        /*0078*/ 	.byte	0x03, 0x19
        /*007a*/ 	.short	0x0028


	//----- nvinfo : EIATTR_PARAM_CBANK
	.align		4
        /*007c*/ 	.byte	0x04, 0x0a
        /*007e*/ 	.short	(.L_696 - .L_695)
	.align		4
.L_695:
        /*0080*/ 	.word	index@(.nv.constant0._Z7c_gammadPdS_iP17curandStateXORWOW)
        /*0084*/ 	.short	0x0380
        /*0086*/ 	.short	0x0028


	//----- nvinfo : EIATTR_SW_WAR
	.align		4
.L_696:
        /*0088*/ 	.byte	0x04, 0x36
        /*008a*/ 	.short	(.L_698 - .L_697)
.L_697:
        /*008c*/ 	.word	0x00000008
.L_698:


//--------------------- .nv.info._Z9gen_gammaPdS_S_iP17curandStateXORWOWdS_ --------------------------
	.section	.nv.info._Z9gen_gammaPdS_S_iP17curandStateXORWOWdS_,"",@"SHT_CUDA_INFO"
	.sectionflags	@""
	.align	4


	//----- nvinfo : EIATTR_CUDA_API_VERSION
	.align		4
        /*0000*/ 	.byte	0x04, 0x37
        /*0002*/ 	.short	(.L_700 - .L_699)
.L_699:
        /*0004*/ 	.word	0x00000082


	//----- nvinfo : EIATTR_KPARAM_INFO
	.align		4
.L_700:
        /*0008*/ 	.byte	0x04, 0x17
        /*000a*/ 	.short	(.L_702 - .L_701)
.L_701:
        /*000c*/ 	.word	0x00000000
        /*0010*/ 	.short	0x0006
        /*0012*/ 	.short	0x0030
        /*0014*/ 	.byte	0x00, 0xf5, 0x21, 0x00


	//----- nvinfo : EIATTR_KPARAM_INFO
	.align		4
.L_702:
        /*0018*/ 	.byte	0x04, 0x17
        /*001a*/ 	.short	(.L_704 - .L_703)
.L_703:
        /*001c*/ 	.word	0x00000000
        /*0020*/ 	.short	0x0005
        /*0022*/ 	.short	0x0028
        /*0024*/ 	.byte	0x00, 0xf0, 0x21, 0x00


	//----- nvinfo : EIATTR_KPARAM_INFO
	.align		4
.L_704:
        /*0028*/ 	.byte	0x04, 0x17
        /*002a*/ 	.short	(.L_706 - .L_705)
.L_705:
        /*002c*/ 	.word	0x00000000
        /*0030*/ 	.short	0x0004
        /*0032*/ 	.short	0x0020
        /*0034*/ 	.byte	0x00, 0xf5, 0x21, 0x00


	//----- nvinfo : EIATTR_KPARAM_INFO
	.align		4
.L_706:
        /*0038*/ 	.byte	0x04, 0x17
        /*003a*/ 	.short	(.L_708 - .L_707)
.L_707:
        /*003c*/ 	.word	0x00000000
        /*0040*/ 	.short	0x0003
        /*0042*/ 	.short	0x0018
        /*0044*/ 	.byte	0x00, 0xf0, 0x11, 0x00


	//----- nvinfo : EIATTR_KPARAM_INFO
	.align		4
.L_708:
        /*0048*/ 	.byte	0x04, 0x17
        /*004a*/ 	.short	(.L_710 - .L_709)
.L_709:
        /*004c*/ 	.word	0x00000000
        /*0050*/ 	.short	0x0002
        /*0052*/ 	.short	0x0010
        /*0054*/ 	.byte	0x00, 0xf5, 0x21, 0x00


	//----- nvinfo : EIATTR_KPARAM_INFO
	.align		4
.L_710:
        /*0058*/ 	.byte	0x04, 0x17
        /*005a*/ 	.short	(.L_712 - .L_711)
.L_711:
        /*005c*/ 	.word	0x00000000
        /*0060*/ 	.short	0x0001
        /*0062*/ 	.short	0x0008
        /*0064*/ 	.byte	0x00, 0xf5, 0x21, 0x00


	//----- nvinfo : EIATTR_KPARAM_INFO
	.align		4
.L_712:
        /*0068*/ 	.byte	0x04, 0x17
        /*006a*/ 	.short	(.L_714 - .L_713)
.L_713:
        /*006c*/ 	.word	0x00000000
        /*0070*/ 	.short	0x0000
        /*0072*/ 	.short	0x0000
        /*0074*/ 	.byte	0x00, 0xf5, 0x21, 0x00


	//----- nvinfo : EIATTR_SPARSE_MMA_MASK
	.align		4
.L_714:
        /*0078*/ 	.byte	0x03, 0x50
        /*007a*/ 	.short	0x0000


	//----- nvinfo : EIATTR_MAXREG_COUNT
	.align		4
        /*007c*/ 	.byte	0x03, 0x1b
        /*007e*/ 	.short	0x00ff


	//----- nvinfo : EIATTR_MERCURY_ISA_VERSION
	.align		4
        /*0080*/ 	.byte	0x03, 0x5f
        /*0082*/ 	.short	0x0101


	//----- nvinfo : EIATTR_VRC_CTA_INIT_COUNT
	.align		4
        /*0084*/ 	.byte	0x02, 0x4a
	.zero		1
	.zero		1


	//----- nvinfo : EIATTR_EXIT_INSTR_OFFSETS
	.align		4
        /*0088*/ 	.byte	0x04, 0x1c
        /*008a*/ 	.short	(.L_716 - .L_715)


	//   ....[0]....
.L_715:
        /*008c*/ 	.word	0x00000070


	//   ....[1]....
        /*0090*/ 	.word	0x000022f0


	//   ....[2]....
        /*0094*/ 	.word	0x00003bd0


	//----- nvinfo : EIATTR_CRS_STACK_SIZE
	.align		4
.L_716:
        /*0098*/ 	.byte	0x04, 0x1e
        /*009a*/ 	.short	(.L_718 - .L_717)
.L_717:
        /*009c*/ 	.word	0x00000000


	//----- nvinfo : EIATTR_CBANK_PARAM_SIZE
	.align		4
.L_718:
        /*00a0*/ 	.byte	0x03, 0x19
        /*00a2*/ 	.short	0x0038


	//----- nvinfo : EIATTR_PARAM_CBANK
	.align		4
        /*00a4*/ 	.byte	0x04, 0x0a
        /*00a6*/ 	.short	(.L_720 - .L_719)
	.align		4
.L_719:
        /*00a8*/ 	.word	index@(.nv.constant0._Z9gen_gammaPdS_S_iP17curandStateXORWOWdS_)
        /*00ac*/ 	.short	0x0380
        /*00ae*/ 	.short	0x0038


	//----- nvinfo : EIATTR_SW_WAR
	.align		4
.L_720:
        /*00b0*/ 	.byte	0x04, 0x36
        /*00b2*/ 	.short	(.L_722 - .L_721)
.L_721:
        /*00b4*/ 	.word	0x00000008
.L_722:


//--------------------- .nv.callgraph             --------------------------
	.section	.nv.callgraph,"",@"SHT_CUDA_CALLGRAPH"
	.align	4
	.sectionentsize	8
	.align		4
        /*0000*/ 	.word	0x00000000
	.align		4
        /*0004*/ 	.word	0xffffffff
	.align		4
        /*0008*/ 	.word	0x00000000
	.align		4
        /*000c*/ 	.word	0xfffffffe
	.align		4
        /*0010*/ 	.word	0x00000000
	.align		4
        /*0014*/ 	.word	0xfffffffd
	.align		4
        /*0018*/ 	.word	0x00000000
	.align		4
        /*001c*/ 	.word	0xfffffffc


//--------------------- .nv.constant4             --------------------------
	.section	.nv.constant4,"a",@progbits
	.align	8
	.align		8
.nv.constant4:
        /*0000*/ 	.dword	precalc_xorwow_matrix
	.align		8
        /*0008*/ 	.dword	precalc_xorwow_offset_matrix
	.align		8
        /*0010*/ 	.dword	mrg32k3aM1
	.align		8
        /*0018*/ 	.dword	mrg32k3aM2
	.align		8
        /*0020*/ 	.dword	mrg32k3aM1SubSeq
	.align		8
        /*0028*/ 	.dword	mrg32k3aM2SubSeq
	.align		8
        /*0030*/ 	.dword	mrg32k3aM1Seq
	.align		8
        /*0038*/ 	.dword	mrg32k3aM2Seq
	.align		8
        /*0040*/ 	.dword	_ZN34_INTERNAL_d4d04151_4_k_cu_0fda79ab4cuda3std3__45__cpo5beginE
	.align		8
        /*0048*/ 	.dword	_ZN34_INTERNAL_d4d04151_4_k_cu_0fda79ab4cuda3std3__45__cpo3endE
	.align		8
        /*0050*/ 	.dword	_ZN34_INTERNAL_d4d04151_4_k_cu_0fda79ab4cuda3std3__45__cpo6cbeginE
	.align		8
        /*0058*/ 	.dword	_ZN34_INTERNAL_d4d04151_4_k_cu_0fda79ab4cuda3std3__45__cpo4cendE
	.align		8
        /*0060*/ 	.dword	_ZN34_INTERNAL_d4d04151_4_k_cu_0fda79ab4cuda3std3__45__cpo6rbeginE
	.align		8
        /*0068*/ 	.dword	_ZN34_INTERNAL_d4d04151_4_k_cu_0fda79ab4cuda3std3__45__cpo4rendE
	.align		8
        /*0070*/ 	.dword	_ZN34_INTERNAL_d4d04151_4_k_cu_0fda79ab4cuda3std3__45__cpo7crbeginE
	.align		8
        /*0078*/ 	.dword	_ZN34_INTERNAL_d4d04151_4_k_cu_0fda79ab4cuda3std3__45__cpo5crendE
	.align		8
        /*0080*/ 	.dword	_ZN34_INTERNAL_d4d04151_4_k_cu_0fda79ab4cuda3std3__436_GLOBAL__N__d4d04151_4_k_cu_0fda79ab6ignoreE
	.align		8
        /*0088*/ 	.dword	_ZN34_INTERNAL_d4d04151_4_k_cu_0fda79ab4cuda3std3__419piecewise_constructE
	.align		8
        /*0090*/ 	.dword	_ZN34_INTERNAL_d4d04151_4_k_cu_0fda79ab4cuda3std3__48in_placeE
	.align		8
        /*0098*/ 	.dword	_ZN34_INTERNAL_d4d04151_4_k_cu_0fda79ab4cuda3std3__420unreachable_sentinelE
	.align		8
        /*00a0*/ 	.dword	_ZN34_INTERNAL_d4d04151_4_k_cu_0fda79ab4cuda3std3__47nulloptE
	.align		8
        /*00a8*/ 	.dword	_ZN34_INTERNAL_d4d04151_4_k_cu_0fda79ab4cuda3std3__48unexpectE
	.align		8
        /*00b0*/ 	.dword	_ZN34_INTERNAL_d4d04151_4_k_cu_0fda79ab4cuda3std6ranges3__45__cpo4swapE
	.align		8
        /*00b8*/ 	.dword	_ZN34_INTERNAL_d4d04151_4_k_cu_0fda79ab4cuda3std6ranges3__45__cpo9iter_moveE
	.align		8
        /*00c0*/ 	.dword	_ZN34_INTERNAL_d4d04151_4_k_cu_0fda79ab4cuda3std6ranges3__45__cpo5beginE
	.align		8
        /*00c8*/ 	.dword	_ZN34_INTERNAL_d4d04151_4_k_cu_0fda79ab4cuda3std6ranges3__45__cpo3endE
	.align		8
        /*00d0*/ 	.dword	_ZN34_INTERNAL_d4d04151_4_k_cu_0fda79ab4cuda3std6ranges3__45__cpo6cbeginE
	.align		8
        /*00d8*/ 	.dword	_ZN34_INTERNAL_d4d04151_4_k_cu_0fda79ab4cuda3std6ranges3__45__cpo4cendE
	.align		8
        /*00e0*/ 	.dword	_ZN34_INTERNAL_d4d04151_4_k_cu_0fda79ab4cuda3std6ranges3__45__cpo7advanceE
	.align		8
        /*00e8*/ 	.dword	_ZN34_INTERNAL_d4d04151_4_k_cu_0fda79ab4cuda3std6ranges3__45__cpo9iter_swapE
	.align		8
        /*00f0*/ 	.dword	_ZN34_INTERNAL_d4d04151_4_k_cu_0fda79ab4cuda3std6ranges3__45__cpo4nextE
	.align		8
        /*00f8*/ 	.dword	_ZN34_INTERNAL_d4d04151_4_k_cu_0fda79ab4cuda3std6ranges3__45__cpo4prevE
	.align		8
        /*0100*/ 	.dword	_ZN34_INTERNAL_d4d04151_4_k_cu_0fda79ab4cuda3std6ranges3__45__cpo4dataE
	.align		8
        /*0108*/ 	.dword	_ZN34_INTERNAL_d4d04151_4_k_cu_0fda79ab4cuda3std6ranges3__45__cpo5cdataE
	.align		8
        /*0110*/ 	.dword	_ZN34_INTERNAL_d4d04151_4_k_cu_0fda79ab4cuda3std6ranges3__45__cpo4sizeE
	.align		8
        /*0118*/ 	.dword	_ZN34_INTERNAL_d4d04151_4_k_cu_0fda79ab4cuda3std6ranges3__45__cpo5ssizeE
	.align		8
        /*0120*/ 	.dword	_ZN34_INTERNAL_d4d04151_4_k_cu_0fda79ab4cuda3std6ranges3__45__cpo8distanceE
	.align		8
        /*0128*/ 	.dword	_ZN34_INTERNAL_d4d04151_4_k_cu_0fda79ab6thrust24THRUST_300001_SM_1000_NS8cuda_cub3parE
	.align		8
        /*0130*/ 	.dword	_ZN34_INTERNAL_d4d04151_4_k_cu_0fda79ab6thrust24THRUST_300001_SM_1000_NS8cuda_cub10par_nosyncE
	.align		8
        /*0138*/ 	.dword	_ZN34_INTERNAL_d4d04151_4_k_cu_0fda79ab6thrust24THRUST_300001_SM_1000_NS6system6detail10sequential3seqE
	.align		8
        /*0140*/ 	.dword	_ZN34_INTERNAL_d4d04151_4_k_cu_0fda79ab6thrust24THRUST_300001_SM_1000_NS6system3cpp3parE
	.align		8
        /*0148*/ 	.dword	_ZN34_INTERNAL_d4d04151_4_k_cu_0fda79ab6thrust24THRUST_300001_SM_1000_NS12placeholders2_1E
	.align		8
        /*0150*/ 	.dword	_ZN34_INTERNAL_d4d04151_4_k_cu_0fda79ab6thrust24THRUST_300001_SM_1000_NS12placeholders2_2E
	.align		8
        /*0158*/ 	.dword	_ZN34_INTERNAL_d4d04151_4_k_cu_0fda79ab6thrust24THRUST_300001_SM_1000_NS12placeholders2_3E
	.align		8
        /*0160*/ 	.dword	_ZN34_INTERNAL_d4d04151_4_k_cu_0fda79ab6thrust24THRUST_300001_SM_1000_NS12placeholders2_4E
	.align		8
        /*0168*/ 	.dword	_ZN34_INTERNAL_d4d04151_4_k_cu_0fda79ab6thrust24THRUST_300001_SM_1000_NS12placeholders2_5E
	.align		8
        /*0170*/ 	.dword	_ZN34_INTERNAL_d4d04151_4_k_cu_0fda79ab6thrust24THRUST_300001_SM_1000_NS12placeholders2_6E
	.align		8
        /*0178*/ 	.dword	_ZN34_INTERNAL_d4d04151_4_k_cu_0fda79ab6thrust24THRUST_300001_SM_1000_NS12placeholders2_7E
	.align		8
        /*0180*/ 	.dword	_ZN34_INTERNAL_d4d04151_4_k_cu_0fda79ab6thrust24THRUST_300001_SM_1000_NS12placeholders2_8E
	.align		8
        /*0188*/ 	.dword	_ZN34_INTERNAL_d4d04151_4_k_cu_0fda79ab6thrust24THRUST_300001_SM_1000_NS12placeholders2_9E
	.align		8
        /*0190*/ 	.dword	_ZN34_INTERNAL_d4d04151_4_k_cu_0fda79ab6thrust24THRUST_300001_SM_1000_NS12placeholders3_10E
	.align		8
        /*0198*/ 	.dword	_ZN34_INTERNAL_d4d04151_4_k_cu_0fda79ab6thrust24THRUST_300001_SM_1000_NS3seqE
	.align		8
        /*01a0*/ 	.dword	_ZN34_INTERNAL_d4d04151_4_k_cu_0fda79ab6thrust24THRUST_300001_SM_1000_NS6deviceE
	.align		8
        /*01a8*/ 	.dword	__cudart_sin_cos_coeffs


//--------------------- .nv.constant3             --------------------------
	.section	.nv.constant3,"a",@progbits
	.align	8
.nv.constant3:
	.type		__cr_lgamma_table,@object
	.size		__cr_lgamma_table,(.L_8 - __cr_lgamma_table)
__cr_lgamma_table:
        /*0000*/ 	.byte	0x00, 0x00, 0x00, 0x00, 0x00, 0x00, 0x00, 0x00, 0x00, 0x00, 0x00, 0x00, 0x00, 0x00, 0x00, 0x00
        /*0010*/ 	.byte	0xef, 0x39, 0xfa, 0xfe, 0x42, 0x2e, 0xe6, 0x3f, 0x02, 0x20, 0x2a, 0xfa, 0x0b, 0xab, 0xfc, 0x3f
        /*0020*/ 	.byte	0xf9, 0x2c, 0x92, 0x7c, 0xa7, 0x6c, 0x09, 0x40, 0xc9, 0x79, 0x44, 0x3c, 0x64, 0x26, 0x13, 0x40
        /*0030*/ 	.byte	0xca, 0x01, 0xcf, 0x3a, 0x27, 0x51, 0x1a, 0x40, 0x30, 0xcc, 0x2d, 0xf3, 0xe1, 0x0c, 0x21, 0x40
        /*0040*/ 	.byte	0x0d, 0xb7, 0xfc, 0x82, 0x8e, 0x35, 0x25, 0x40
.L_8:


//--------------------- .text._ZN3cub18CUB_300001_SM_10006detail6reduce28DeviceReduceSingleTileKernelINS2_10policy_hubIdyN4cuda3std3__44plusIdEEE10Policy1000EPdSC_iS9_ddNS7_10__identityEEEvT0_T1_T2_T3_T4_T6_ --------------------------
	.section	.text._ZN3cub18CUB_300001_SM_10006detail6reduce28DeviceReduceSingleTileKernelINS2_10policy_hubIdyN4cuda3std3__44plusIdEEE10Policy1000EPdSC_iS9_ddNS7_10__identityEEEvT0_T1_T2_T3_T4_T6_,"ax",@progbits
	.align	128
        .global         _ZN3cub18CUB_300001_SM_10006detail6reduce28DeviceReduceSingleTileKernelINS2_10policy_hubIdyN4cuda3std3__44plusIdEEE10Policy1000EPdSC_iS9_ddNS7_10__identityEEEvT0_T1_T2_T3_T4_T6_
        .type           _ZN3cub18CUB_300001_SM_10006detail6reduce28DeviceReduceSingleTileKernelINS2_10policy_hubIdyN4cuda3std3__44plusIdEEE10Policy1000EPdSC_iS9_ddNS7_10__identityEEEvT0_T1_T2_T3_T4_T6_,@function
        .size           _ZN3cub18CUB_300001_SM_10006detail6reduce28DeviceReduceSingleTileKernelINS2_10policy_hubIdyN4cuda3std3__44plusIdEEE10Policy1000EPdSC_iS9_ddNS7_10__identityEEEvT0_T1_T2_T3_T4_T6_,(.L_x_1025 - _ZN3cub18CUB_300001_SM_10006detail6reduce28DeviceReduceSingleTileKernelINS2_10policy_hubIdyN4cuda3std3__44plusIdEEE10Policy1000EPdSC_iS9_ddNS7_10__identityEEEvT0_T1_T2_T3_T4_T6_)
        .other          _ZN3cub18CUB_300001_SM_10006detail6reduce28DeviceReduceSingleTileKernelINS2_10policy_hubIdyN4cuda3std3__44plusIdEEE10Policy1000EPdSC_iS9_ddNS7_10__identityEEEvT0_T1_T2_T3_T4_T6_,@"STO_CUDA_ENTRY STV_DEFAULT"
_ZN3cub18CUB_300001_SM_10006detail6reduce28DeviceReduceSingleTileKernelINS2_10policy_hubIdyN4cuda3std3__44plusIdEEE10Policy1000EPdSC_iS9_ddNS7_10__identityEEEvT0_T1_T2_T3_T4_T6_:
.text._ZN3cub18CUB_300001_SM_10006detail6reduce28DeviceReduceSingleTileKernelINS2_10policy_hubIdyN4cuda3std3__44plusIdEEE10Policy1000EPdSC_iS9_ddNS7_10__identityEEEvT0_T1_T2_T3_T4_T6_:
[----:B------:R-:W-:Y:S01]  /*0000*/  LDC R1, c[0x0][0x37c] ;  /* 0x0000df00ff017b82 */ /* 0x000fe20000000800 */
[----:B------:R-:W0:Y:S01]  /*0010*/  LDCU UR4, c[0x0][0x390] ;  /* 0x00007200ff0477ac */ /* 0x000e220008000800 */
[----:B------:R-:W1:Y:S01]  /*0020*/  LDCU.64 UR6, c[0x0][0x358] ;  /* 0x00006b00ff0677ac */ /* 0x000e620008000a00 */
[----:B0-----:R-:W-:-:S05]  /*0030*/  IMAD.U32 R4, RZ, RZ, UR4 ;  /* 0x00000004ff047e24 */ /* 0x001fca000f8e00ff */
[----:B------:R-:W-:-:S13]  /*0040*/  ISETP.NE.AND P0, PT, R4, RZ, PT ;  /* 0x000000ff0400720c */ /* 0x000fda0003f05270 */
[----:B-1----:R-:W-:Y:S05]  /*0050*/  @P0 BRA `(.L_x_0) ;  /* 0x00000000001c0947 */ /* 0x002fea0003800000 */
[----:B------:R-:W0:Y:S02]  /*0060*/  S2R R0, SR_TID.X ;  /* 0x0000000000007919 */ /* 0x000e240000002100 */
[----:B0-----:R-:W-:-:S13]  /*0070*/  ISETP.NE.AND P0, PT, R0, RZ, PT ;  /* 0x000000ff0000720c */ /* 0x001fda0003f05270 */
[----:B------:R-:W-:Y:S05]  /*0080*/  @P0 EXIT ;  /* 0x000000000000094d */ /* 0x000fea0003800000 */
[----:B------:R-:W0:Y:S08]  /*0090*/  LDC.64 R2, c[0x0][0x388] ;  /* 0x0000e200ff027b82 */ /* 0x000e300000000a00 */
[----:B------:R-:W0:Y:S02]  /*00a0*/  LDC.64 R4, c[0x0][0x398] ;  /* 0x0000e600ff047b82 */ /* 0x000e240000000a00 */
[----:B0-----:R-:W-:Y:S01]  /*00b0*/  STG.E.64 desc[UR6][R2.64], R4 ;  /* 0x0000000402007986 */ /* 0x001fe2000c101b06 */
[----:B------:R-:W-:Y:S05]  /*00c0*/  EXIT ;  /* 0x000000000000794d */ /* 0x000fea0003800000 */
.L_x_0:
[----:B------:R-:W-:Y:S01]  /*00d0*/  ISETP.GT.AND P0, PT, R4, 0xdff, PT ;  /* 0x00000dff0400780c */ /* 0x000fe20003f04270 */
[----:B------:R-:W-:-:S12]  /*00e0*/  BSSY.RECONVERGENT B0, `(.L_x_1) ;  /* 0x0000242000007945 */ /* 0x000fd80003800200 */
[----:B------:R-:W-:Y:S05]  /*00f0*/  @P0 BRA `(.L_x_2) ;  /* 0x0000001400180947 */ /* 0x000fea0003800000 */
[----:B------:R-:W0:Y:S01]  /*0100*/  S2R R5, SR_TID.X ;  /* 0x0000000000057919 */ /* 0x000e220000002100 */
[----:B------:R-:W-:Y:S01]  /*0110*/  BSSY.RECONVERGENT B1, `(.L_x_3) ;  /* 0x0000009000017945 */ /* 0x000fe20003800200 */
[----:B------:R-:W-:Y:S02]  /*0120*/  CS2R R2, SRZ ;  /* 0x0000000000027805 */ /* 0x000fe4000001ff00 */
[----:B0-----:R-:W-:Y:S01]  /*0130*/  ISETP.GE.AND P0, PT, R5, R4, PT ;  /* 0x000000040500720c */ /* 0x001fe20003f06270 */
[----:B------:R-:W-:-:S12]  /*0140*/  IMAD.MOV.U32 R7, RZ, RZ, R5 ;  /* 0x000000ffff077224 */ /* 0x000fd800078e0005 */
[----:B------:R-:W-:Y:S05]  /*0150*/  @P0 BRA `(.L_x_4) ;  /* 0x0000000000100947 */ /* 0x000fea0003800000 */
[----:B------:R-:W0:Y:S02]  /*0160*/  LDC.64 R2, c[0x0][0x380] ;  /* 0x0000e000ff027b82 */ /* 0x000e240000000a00 */
[----:B0-----:R-:W-:-:S06]  /*0170*/  IMAD.WIDE.U32 R2, R5, 0x8, R2 ;  /* 0x0000000805027825 */ /* 0x001fcc00078e0002 */
[----:B------:R-:W5:Y:S01]  /*0180*/  LDG.E.64.CONSTANT R2, desc[UR6][R2.64] ;  /* 0x0000000602027981 */ /* 0x000f62000c1e9b00 */
[----:B------:R-:W-:-:S07]  /*0190*/  VIADD R7, R5, 0x200 ;  /* 0x0000020005077836 */ /* 0x000fce0000000000 */
.L_x_4:
[----:B------:R-:W-:Y:S05]  /*01a0*/  BSYNC.RECONVERGENT B1 ;  /* 0x0000000000017941 */ /* 0x000fea0003800200 */
.L_x_3:
[----:B------:R-:W-:Y:S01]  /*01b0*/  ISETP.GE.AND P0, PT, R7, R4, PT ;  /* 0x000000040700720c */ /* 0x000fe20003f06270 */
[----:B------:R-:W-:-:S12]  /*01c0*/  BSSY.RECONVERGENT B1, `(.L_x_5) ;  /* 0x0000076000017945 */ /* 0x000fd80003800200 */
[----:B------:R-:W-:Y:S05]  /*01d0*/  @P0 BRA `(.L_x_6) ;  /* 0x0000000400d00947 */ /* 0x000fea0003800000 */
[----:B------:R-:W-:Y:S01]  /*01e0*/  LOP3.LUT R9, RZ, R7, RZ, 0x33, !PT ;  /* 0x00000007ff097212 */ /* 0x000fe200078e33ff */
[----:B------:R-:W-:Y:S04]  /*01f0*/  BSSY.RECONVERGENT B2, `(.L_x_7) ;  /* 0x0000017000027945 */ /* 0x000fe80003800200 */
[----:B------:R-:W-:-:S05]  /*0200*/  IMAD.IADD R0, R9, 0x1, R4 ;  /* 0x0000000109007824 */ /* 0x000fca00078e0204 */
[C---:B------:R-:W-:Y:S02]  /*0210*/  LOP3.LUT R6, R0.reuse, 0x600, RZ, 0xc0, !PT ;  /* 0x0000060000067812 */ /* 0x040fe400078ec0ff */
[----:B------:R-:W-:Y:S02]  /*0220*/  ISETP.GE.U32.AND P0, PT, R0, 0x600, PT ;  /* 0x000006000000780c */ /* 0x000fe40003f06070 */
[----:B------:R-:W-:-:S13]  /*0230*/  ISETP.NE.AND P1, PT, R6, 0x600, PT ;  /* 0x000006000600780c */ /* 0x000fda0003f25270 */
[----:B------:R-:W-:Y:S05]  /*0240*/  @!P1 BRA `(.L_x_8) ;  /* 0x0000000000449947 */ /* 0x000fea0003800000 */
[----:B------:R-:W0:Y:S01]  /*0250*/  LDC.64 R8, c[0x0][0x380] ;  /* 0x0000e000ff087b82 */ /* 0x000e220000000a00 */
[----:B------:R-:W-:-:S04]  /*0260*/  LEA.HI R0, R0, 0x1, RZ, 0x17 ;  /* 0x0000000100007811 */ /* 0x000fc800078fb8ff */
[----:B------:R-:W-:-:S05]  /*0270*/  LOP3.LUT R0, R0, 0x3, RZ, 0xc0, !PT ;  /* 0x0000000300007812 */ /* 0x000fca00078ec0ff */
[----:B------:R-:W-:Y:S02]  /*0280*/  IMAD.MOV R0, RZ, RZ, -R0 ;  /* 0x000000ffff007224 */ /* 0x000fe400078e0a00 */
[----:B0-----:R-:W-:-:S04]  /*0290*/  IMAD.WIDE.U32 R8, R7, 0x8, R8 ;  /* 0x0000000807087825 */ /* 0x001fc800078e0008 */
[----:B------:R-:W-:Y:S02]  /*02a0*/  IMAD.MOV.U32 R6, RZ, RZ, R8 ;  /* 0x000000ffff067224 */ /* 0x000fe400078e0008 */
[----:B------:R-:W-:-:S07]  /*02b0*/  IMAD.MOV.U32 R11, RZ, RZ, R9 ;  /* 0x000000ffff0b7224 */ /* 0x000fce00078e0009 */
.L_x_9:
[----:B------:R-:W-:Y:S02]  /*02c0*/  IMAD.MOV.U32 R8, RZ, RZ, R6 ;  /* 0x000000ffff087224 */ /* 0x000fe400078e0006 */
[----:B------:R-:W-:-:S06]  /*02d0*/  IMAD.MOV.U32 R9, RZ, RZ, R11 ;  /* 0x000000ffff097224 */ /* 0x000fcc00078e000b */
[----:B------:R-:W2:Y:S01]  /*02e0*/  LDG.E.64.CONSTANT R8, desc[UR6][R8.64] ;  /* 0x0000000608087981 */ /* 0x000ea2000c1e9b00 */
[----:B------:R-:W-:Y:S01]  /*02f0*/  VIADD R0, R0, 0x1 ;  /* 0x0000000100007836 */ /* 0x000fe20000000000 */
[----:B------:R-:W-:Y:S01]  /*0300*/  IADD3 R6, P2, PT, R6, 0x1000, RZ ;  /* 0x0000100006067810 */ /* 0x000fe20007f5e0ff */
[----:B------:R-:W-:-:S03]  /*0310*/  VIADD R7, R7, 0x200 ;  /* 0x0000020007077836 */ /* 0x000fc60000000000 */
[----:B------:R-:W-:Y:S01]  /*0320*/  ISETP.NE.AND P1, PT, R0, RZ, PT ;  /* 0x000000ff0000720c */ /* 0x000fe20003f25270 */
[----:B------:R-:W-:Y:S01]  /*0330*/  IMAD.X R11, RZ, RZ, R11, P2 ;  /* 0x000000ffff0b7224 */ /* 0x000fe200010e060b */
[----:B--2--5:R-:W-:-:S11]  /*0340*/  DADD R2, R8, R2 ;  /* 0x0000000008027229 */ /* 0x024fd60000000002 */
[----:B------:R-:W-:Y:S05]  /*0350*/  @P1 BRA `(.L_x_9) ;  /* 0xfffffffc00d81947 */ /* 0x000fea000383ffff */
.L_x_8:
[----:B------:R-:W-:Y:S05]  /*0360*/  BSYNC.RECONVERGENT B2 ;  /* 0x0000000000027941 */ /* 0x000fea0003800200 */
.L_x_7:
[----:B------:R-:W-:Y:S05]  /*0370*/  @!P0 BRA `(.L_x_6) ;  /* 0x0000000400688947 */ /* 0x000fea0003800000 */
[----:B------:R-:W-:Y:S01]  /*0380*/  IMAD.IADD R0, R4, 0x1, -R7 ;  /* 0x0000000104007824 */ /* 0x000fe200078e0a07 */
[----:B------:R-:W-:Y:S01]  /*0390*/  BSSY.RECONVERGENT B2, `(.L_x_10) ;  /* 0x0000031000027945 */ /* 0x000fe20003800200 */
[----:B------:R-:W-:-:S03]  /*03a0*/  PLOP3.LUT P0, PT, PT, PT, PT, 0x80, 0x8 ;  /* 0x000000000008781c */ /* 0x000fc60003f0f070 */
[----:B------:R-:W-:-:S13]  /*03b0*/  ISETP.GT.AND P1, PT, R0, 0x1800, PT ;  /* 0x000018000000780c */ /* 0x000fda0003f24270 */
[----:B------:R-:W-:Y:S05]  /*03c0*/  @!P1 BRA `(.L_x_11) ;  /* 0x0000000000b49947 */ /* 0x000fea0003800000 */
[----:B------:R-:W-:Y:S01]  /*03d0*/  PLOP3.LUT P0, PT, PT, PT, PT, 0x8, 0x80 ;  /* 0x000000000080781c */ /* 0x000fe20003f0e170 */
[----:B------:R-:W-:-:S12]  /*03e0*/  VIADD R0, R4, 0xffffe800 ;  /* 0xffffe80004007836 */ /* 0x000fd80000000000 */
.L_x_12:
[----:B------:R-:W0:Y:S02]  /*03f0*/  LDC.64 R32, c[0x0][0x380] ;  /* 0x0000e000ff207b82 */ /* 0x000e240000000a00 */
[----:B0-----:R-:W-:-:S05]  /*0400*/  IMAD.WIDE R14, R7, 0x8, R32 ;  /* 0x00000008070e7825 */ /* 0x001fca00078e0220 */
[----:B------:R-:W2:Y:S04]  /*0410*/  LDG.E.64.CONSTANT R8, desc[UR6][R14.64] ;  /* 0x000000060e087981 */ /* 0x000ea8000c1e9b00 */
[----:B------:R-:W3:Y:S04]  /*0420*/  LDG.E.64.CONSTANT R10, desc[UR6][R14.64+0x1000] ;  /* 0x001000060e0a7981 */ /* 0x000ee8000c1e9b00 */
[----:B------:R-:W4:Y:S01]  /*0430*/  LDG.E.64.CONSTANT R12, desc[UR6][R14.64+0x2000] ;  /* 0x002000060e0c7981 */ /* 0x000f22000c1e9b00 */
[----:B------:R-:W-:-:S03]  /*0440*/  VIADD R41, R7, 0x800 ;  /* 0x0000080007297836 */ /* 0x000fc60000000000 */
[----:B------:R-:W4:Y:S01]  /*0450*/  LDG.E.64.CONSTANT R30, desc[UR6][R14.64+0x3000] ;  /* 0x003000060e1e7981 */ /* 0x000f22000c1e9b00 */
[----:B------:R-:W-:-:S05]  /*0460*/  IMAD.WIDE R40, R41, 0x8, R32 ;  /* 0x0000000829287825 */ /* 0x000fca00078e0220 */
[----:B------:R-:W4:Y:S04]  /*0470*/  LDG.E.64.CONSTANT R28, desc[UR6][R40.64] ;  /* 0x00000006281c7981 */ /* 0x000f28000c1e9b00 */
[----:B------:R-:W4:Y:S04]  /*0480*/  LDG.E.64.CONSTANT R26, desc[UR6][R40.64+0x1000] ;  /* 0x00100006281a7981 */ /* 0x000f28000c1e9b00 */
        /* <DEDUP_REMOVED lines=12> */
[----:B------:R-:W4:Y:S04]  /*0550*/  LDG.E.64.CONSTANT R34, desc[UR6][R44.64+0x2000] ;  /* 0x002000062c227981 */ /* 0x000f28000c1e9b00 */
[----:B------:R-:W4:Y:S01]  /*0560*/  LDG.E.64.CONSTANT R32, desc[UR6][R44.64+0x3000] ;  /* 0x003000062c207981 */ /* 0x000f22000c1e9b00 */
[----:B------:R-:W-:-:S05]  /*0570*/  VIADD R7, R7, 0x2000 ;  /* 0x0000200007077836 */ /* 0x000fca0000000000 */
[----:B------:R-:W-:Y:S01]  /*0580*/  ISETP.GE.AND P1, PT, R7, R0, PT ;  /* 0x000000000700720c */ /* 0x000fe20003f26270 */
[----:B--2--5:R-:W-:-:S08]  /*0590*/  DADD R8, R8, R2 ;  /* 0x0000000008087229 */ /* 0x024fd00000000002 */
[----:B---3--:R-:W-:-:S08]  /*05a0*/  DADD R8, R8, R10 ;  /* 0x0000000008087229 */ /* 0x008fd0000000000a */
[----:B----4-:R-:W-:-:S08]  /*05b0*/  DADD R8, R8, R12 ;  /* 0x0000000008087229 */ /* 0x010fd0000000000c */
[----:B------:R-:W-:-:S08]  /*05c0*/  DADD R8, R8, R30 ;  /* 0x0000000008087229 */ /* 0x000fd0000000001e */
        /* <DEDUP_REMOVED lines=11> */
[----:B------:R-:W-:Y:S01]  /*0680*/  DADD R2, R8, R32 ;  /* 0x0000000008027229 */ /* 0x000fe20000000020 */
[----:B------:R-:W-:Y:S10]  /*0690*/  @!P1 BRA `(.L_x_12) ;  /* 0xfffffffc00549947 */ /* 0x000ff4000383ffff */
.L_x_11:
[----:B------:R-:W-:Y:S05]  /*06a0*/  BSYNC.RECONVERGENT B2 ;  /* 0x0000000000027941 */ /* 0x000fea0003800200 */
.L_x_10:
[----:B------:R-:W-:Y:S01]  /*06b0*/  IMAD.IADD R0, R4, 0x1, -R7 ;  /* 0x0000000104007824 */ /* 0x000fe200078e0a07 */
[----:B------:R-:W-:Y:S04]  /*06c0*/  BSSY.RECONVERGENT B2, `(.L_x_13) ;  /* 0x0000019000027945 */ /* 0x000fe80003800200 */
[----:B------:R-:W-:-:S13]  /*06d0*/  ISETP.GT.AND P1, PT, R0, 0x800, PT ;  /* 0x000008000000780c */ /* 0x000fda0003f24270 */
[----:B------:R-:W-:Y:S05]  /*06e0*/  @!P1 BRA `(.L_x_14) ;  /* 0x0000000000589947 */ /* 0x000fea0003800000 */
        /* <DEDUP_REMOVED lines=12> */
[----:B------:R-:W-:Y:S01]  /*07b0*/  PLOP3.LUT P0, PT, PT, PT, PT, 0x8, 0x80 ;  /* 0x000000000080781c */ /* 0x000fe20003f0e170 */
[----:B------:R-:W-:Y:S01]  /*07c0*/  VIADD R7, R7, 0x1000 ;  /* 0x0000100007077836 */ /* 0x000fe20000000000 */
[----:B--2--5:R-:W-:-:S08]  /*07d0*/  DADD R10, R2, R10 ;  /* 0x00000000020a7229 */ /* 0x024fd0000000000a */
[----:B---3--:R-:W-:-:S08]  /*07e0*/  DADD R10, R10, R12 ;  /* 0x000000000a0a7229 */ /* 0x008fd0000000000c */
[----:B----4-:R-:W-:-:S08]  /*07f0*/  DADD R10, R10, R14 ;  /* 0x000000000a0a7229 */ /* 0x010fd0000000000e */
[----:B------:R-:W-:-:S08]  /*0800*/  DADD R10, R10, R16 ;  /* 0x000000000a0a7229 */ /* 0x000fd00000000010 */
[----:B------:R-:W-:-:S08]  /*0810*/  DADD R10, R10, R20 ;  /* 0x000000000a0a7229 */ /* 0x000fd00000000014 */
[----:B------:R-:W-:-:S08]  /*0820*/  DADD R10, R10, R22 ;  /* 0x000000000a0a7229 */ /* 0x000fd00000000016 */
[----:B------:R-:W-:-:S08]  /*0830*/  DADD R10, R10, R24 ;  /* 0x000000000a0a7229 */ /* 0x000fd00000000018 */
[----:B------:R-:W-:-:S11]  /*0840*/  DADD R2, R10, R26 ;  /* 0x000000000a027229 */ /* 0x000fd6000000001a */
.L_x_14:
[----:B------:R-:W-:Y:S05]  /*0850*/  BSYNC.RECONVERGENT B2 ;  /* 0x0000000000027941 */ /* 0x000fea0003800200 */
.L_x_13:
[----:B------:R-:W-:-:S13]  /*0860*/  ISETP.LT.OR P0, PT, R7, R4, P0 ;  /* 0x000000040700720c */ /* 0x000fda0000701670 */
[----:B------:R-:W-:Y:S05]  /*0870*/  @!P0 BRA `(.L_x_6) ;  /* 0x0000000000288947 */ /* 0x000fea0003800000 */
[----:B------:R-:W0:Y:S02]  /*0880*/  LDC.64 R8, c[0x0][0x380] ;  /* 0x0000e000ff087b82 */ /* 0x000e240000000a00 */
[----:B0-----:R-:W-:-:S05]  /*0890*/  IMAD.WIDE R6, R7, 0x8, R8 ;  /* 0x0000000807067825 */ /* 0x001fca00078e0208 */
[----:B------:R-:W2:Y:S04]  /*08a0*/  LDG.E.64.CONSTANT R8, desc[UR6][R6.64] ;  /* 0x0000000606087981 */ /* 0x000ea8000c1e9b00 */
[----:B------:R-:W3:Y:S04]  /*08b0*/  LDG.E.64.CONSTANT R10, desc[UR6][R6.64+0x1000] ;  /* 0x00100006060a7981 */ /* 0x000ee8000c1e9b00 */
[----:B------:R-:W4:Y:S04]  /*08c0*/  LDG.E.64.CONSTANT R12, desc[UR6][R6.64+0x2000] ;  /* 0x00200006060c7981 */ /* 0x000f28000c1e9b00 */
[----:B------:R-:W4:Y:S01]  /*08d0*/  LDG.E.64.CONSTANT R14, desc[UR6][R6.64+0x3000] ;  /* 0x00300006060e7981 */ /* 0x000f22000c1e9b00 */
[----:B--2--5:R-:W-:-:S08]  /*08e0*/  DADD R8, R2, R8 ;  /* 0x0000000002087229 */ /* 0x024fd00000000008 */
[----:B---3--:R-:W-:-:S08]  /*08f0*/  DADD R8, R8, R10 ;  /* 0x0000000008087229 */ /* 0x008fd0000000000a */
[----:B----4-:R-:W-:-:S08]  /*0900*/  DADD R8, R8, R12 ;  /* 0x0000000008087229 */ /* 0x010fd0000000000c */
[----:B------:R-:W-:-:S11]  /*0910*/  DADD R2, R8, R14 ;  /* 0x0000000008027229 */ /* 0x000fd6000000000e */
.L_x_6:
[----:B------:R-:W-:Y:S05]  /*0920*/  BSYNC.RECONVERGENT B1 ;  /* 0x0000000000017941 */ /* 0x000fea0003800200 */
.L_x_5:
[----:B------:R-:W-:-:S13]  /*0930*/  ISETP.GE.AND P0, PT, R4, 0x200, PT ;  /* 0x000002000400780c */ /* 0x000fda0003f06270 */
[----:B------:R-:W-:Y:S05]  /*0940*/  @!P0 BRA `(.L_x_15) ;  /* 0x0000000400148947 */ /* 0x000fea0003800000 */
[----:B------:R-:W0:Y:S01]  /*0950*/  S2R R12, SR_LANEID ;  /* 0x00000000000c7919 */ /* 0x000e220000000000 */
[----:B-----5:R-:W-:Y:S04]  /*0960*/  SHFL.DOWN PT, R6, R2, 0x1, 0x1f ;  /* 0x08201f0002067f89 */ /* 0x020fe800000e0000 */
[----:B------:R-:W1:Y:S02]  /*0970*/  SHFL.DOWN PT, R7, R3, 0x1, 0x1f ;  /* 0x08201f0003077f89 */ /* 0x000e6400000e0000 */
[----:B-1----:R-:W-:Y:S01]  /*0980*/  DADD R6, R6, R2 ;  /* 0x0000000006067229 */ /* 0x002fe20000000002 */
[C---:B0-----:R-:W-:Y:S02]  /*0990*/  ISETP.GT.AND P0, PT, R12.reuse, 0x1e, PT ;  /* 0x0000001e0c00780c */ /* 0x041fe40003f04270 */
[----:B------:R-:W-:-:S07]  /*09a0*/  ISETP.NE.AND P1, PT, R12, RZ, PT ;  /* 0x000000ff0c00720c */ /* 0x000fce0003f25270 */
[----:B------:R-:W-:Y:S02]  /*09b0*/  FSEL R8, R2, R6, P0 ;  /* 0x0000000602087208 */ /* 0x000fe40000000000 */
[----:B------:R-:W-:Y:S02]  /*09c0*/  FSEL R9, R3, R7, P0 ;  /* 0x0000000703097208 */ /* 0x000fe40000000000 */
[----:B------:R-:W-:Y:S01]  /*09d0*/  ISETP.GT.AND P0, PT, R12, 0x1d, PT ;  /* 0x0000001d0c00780c */ /* 0x000fe20003f04270 */
[----:B------:R-:W-:Y:S01]  /*09e0*/  SHFL.DOWN PT, R6, R8, 0x2, 0x1f ;  /* 0x08401f0008067f89 */ /* 0x000fe200000e0000 */
[----:B------:R-:W-:Y:S02]  /*09f0*/  @!P1 MOV R4, 0x400 ;  /* 0x0000040000049802 */ /* 0x000fe40000000f00 */
[----:B------:R-:W-:Y:S01]  /*0a00*/  @!P1 SHF.R.U32.HI R0, RZ, 0x2, R5 ;  /* 0x00000002ff009819 */ /* 0x000fe20000011605 */
[----:B------:R-:W0:Y:S03]  /*0a10*/  SHFL.DOWN PT, R7, R9, 0x2, 0x1f ;  /* 0x08401f0009077f89 */ /* 0x000e2600000e0000 */
[----:B------:R-:W-:Y:S01]  /*0a20*/  @!P1 LOP3.LUT R0, R0, 0xf8, RZ, 0xc0, !PT ;  /* 0x000000f800009812 */ /* 0x000fe200078ec0ff */
[----:B0-----:R-:W-:-:S10]  /*0a30*/  DADD R6, R6, R8 ;  /* 0x0000000006067229 */ /* 0x001fd40000000008 */
[----:B------:R-:W-:Y:S02]  /*0a40*/  FSEL R6, R8, R6, P0 ;  /* 0x0000000608067208 */ /* 0x000fe40000000000 */
[----:B------:R-:W-:Y:S02]  /*0a50*/  FSEL R7, R9, R7, P0 ;  /* 0x0000000709077208 */ /* 0x000fe40000000000 */
[----:B------:R-:W-:Y:S01]  /*0a60*/  ISETP.GT.AND P0, PT, R12, 0x1b, PT ;  /* 0x0000001b0c00780c */ /* 0x000fe20003f04270 */
[----:B------:R-:W-:Y:S04]  /*0a70*/  SHFL.DOWN PT, R2, R6, 0x4, 0x1f ;  /* 0x08801f0006027f89 */ /* 0x000fe800000e0000 */
[----:B------:R-:W0:Y:S01]  /*0a80*/  SHFL.DOWN PT, R3, R7, 0x4, 0x1f ;  /* 0x08801f0007037f89 */ /* 0x000e2200000e0000 */
[----:B------:R-:W1:Y:S01]  /*0a90*/  @!P1 S2R R9, SR_CgaCtaId ;  /* 0x0000000000099919 */ /* 0x000e620000008800 */
[----:B0-----:R-:W-:-:S10]  /*0aa0*/  DADD R2, R2, R6 ;  /* 0x0000000002027229 */ /* 0x001fd40000000006 */
[----:B------:R-:W-:Y:S02]  /*0ab0*/  FSEL R10, R6, R2, P0 ;  /* 0x00000002060a7208 */ /* 0x000fe40000000000 */
[----:B------:R-:W-:Y:S02]  /*0ac0*/  FSEL R11, R7, R3, P0 ;  /* 0x00000003070b7208 */ /* 0x000fe40000000000 */
[----:B------:R-:W-:Y:S01]  /*0ad0*/  ISETP.GT.AND P0, PT, R12, 0x17, PT ;  /* 0x000000170c00780c */ /* 0x000fe20003f04270 */
[----:B------:R-:W-:Y:S04]  /*0ae0*/  SHFL.DOWN PT, R2, R10, 0x8, 0x1f ;  /* 0x09001f000a027f89 */ /* 0x000fe800000e0000 */
[----:B------:R-:W0:Y:S02]  /*0af0*/  SHFL.DOWN PT, R3, R11, 0x8, 0x1f ;  /* 0x09001f000b037f89 */ /* 0x000e2400000e0000 */
[----:B0-----:R-:W-:-:S10]  /*0b00*/  DADD R2, R2, R10 ;  /* 0x0000000002027229 */ /* 0x001fd4000000000a */
[----:B------:R-:W-:Y:S02]  /*0b10*/  FSEL R6, R10, R2, P0 ;  /* 0x000000020a067208 */ /* 0x000fe40000000000 */
[----:B------:R-:W-:Y:S02]  /*0b20*/  FSEL R7, R11, R3, P0 ;  /* 0x000000030b077208 */ /* 0x000fe40000000000 */
[----:B-1----:R-:W-:Y:S01]  /*0b30*/  @!P1 LEA R11, R9, R4, 0x18 ;  /* 0x00000004090b9211 */ /* 0x002fe200078ec0ff */
[----:B------:R-:W-:Y:S01]  /*0b40*/  SHFL.DOWN PT, R2, R6, 0x10, 0x1f ;  /* 0x0a001f0006027f89 */ /* 0x000fe200000e0000 */
[----:B------:R-:W-:-:S03]  /*0b50*/  ISETP.NE.AND P0, PT, R5, RZ, PT ;  /* 0x000000ff0500720c */ /* 0x000fc60003f05270 */
[----:B------:R-:W0:Y:S01]  /*0b60*/  SHFL.DOWN PT, R3, R7, 0x10, 0x1f ;  /* 0x0a001f0007037f89 */ /* 0x000e2200000e0000 */
[----:B------:R-:W-:Y:S01]  /*0b70*/  @!P1 IMAD.IADD R11, R0, 0x1, R11 ;  /* 0x00000001000b9824 */ /* 0x000fe200078e020b */
[----:B0-----:R-:W-:-:S07]  /*0b80*/  DADD R8, R2, R6 ;  /* 0x0000000002087229 */ /* 0x001fce0000000006 */
[----:B------:R1:W-:Y:S01]  /*0b90*/  @!P1 STS.64 [R11+0x10], R8 ;  /* 0x000010080b009388 */ /* 0x0003e20000000a00 */
[----:B------:R-:W-:Y:S01]  /*0ba0*/  BAR.SYNC.DEFER_BLOCKING 0x0 ;  /* 0x0000000000007b1d */ /* 0x000fe20000010000 */
[----:B------:R-:W-:-:S04]  /*0bb0*/  ISETP.GT.AND P1, PT, R12, 0xf, PT ;  /* 0x0000000f0c00780c */ /* 0x000fc80003f24270 */
[----:B------:R-:W-:Y:S02]  /*0bc0*/  FSEL R2, R6, R8, P1 ;  /* 0x0000000806027208 */ /* 0x000fe40000800000 */
[----:B------:R-:W-:Y:S01]  /*0bd0*/  FSEL R3, R7, R9, P1 ;  /* 0x0000000907037208 */ /* 0x000fe20000800000 */
[----:B------:R-:W-:Y:S06]  /*0be0*/  @P0 BRA `(.L_x_16) ;  /* 0x0000001800440947 */ /* 0x000fec0003800000 */
[----:B------:R-:W0:Y:S01]  /*0bf0*/  S2UR UR5, SR_CgaCtaId ;  /* 0x00000000000579c3 */ /* 0x000e220000008800 */
[----:B------:R-:W-:Y:S02]  /*0c00*/  UMOV UR4, 0x400 ;  /* 0x0000040000047882 */ /* 0x000fe40000000000 */
[----:B0-----:R-:W-:-:S09]  /*0c10*/  ULEA UR4, UR5, UR4, 0x18 ;  /* 0x0000000405047291 */ /* 0x001fd2000f8ec0ff */
[----:B------:R-:W0:Y:S04]  /*0c20*/  LDS.64 R4, [UR4+0x18] ;  /* 0x00001804ff047984 */ /* 0x000e280008000a00 */
[----:B-1----:R-:W1:Y:S04]  /*0c30*/  LDS.128 R8, [UR4+0x20] ;  /* 0x00002004ff087984 */ /* 0x002e680008000c00 */
[----:B------:R-:W2:Y:S01]  /*0c40*/  LDS.128 R12, [UR4+0x30] ;  /* 0x00003004ff0c7984 */ /* 0x000ea20008000c00 */
[----:B0-----:R-:W-:-:S03]  /*0c50*/  DADD R2, R2, R4 ;  /* 0x0000000002027229 */ /* 0x001fc60000000004 */
[----:B------:R-:W0:Y:S05]  /*0c60*/  LDS.128 R4, [UR4+0x40] ;  /* 0x00004004ff047984 */ /* 0x000e2a0008000c00 */
[----:B-1----:R-:W-:-:S08]  /*0c70*/  DADD R2, R2, R8 ;  /* 0x0000000002027229 */ /* 0x002fd00000000008 */
[----:B------:R-:W-:Y:S01]  /*0c80*/  DADD R2, R2, R10 ;  /* 0x0000000002027229 */ /* 0x000fe2000000000a */
[----:B------:R-:W1:Y:S07]  /*0c90*/  LDS.128 R8, [UR4+0x50] ;  /* 0x00005004ff087984 */ /* 0x000e6e0008000c00 */
[----:B--2---:R-:W-:-:S08]  /*0ca0*/  DADD R2, R2, R12 ;  /* 0x0000000002027229 */ /* 0x004fd0000000000c */
[----:B------:R-:W-:Y:S01]  /*0cb0*/  DADD R2, R2, R14 ;  /* 0x0000000002027229 */ /* 0x000fe2000000000e */
[----:B------:R-:W2:Y:S07]  /*0cc0*/  LDS.128 R12, [UR4+0x60] ;  /* 0x00006004ff0c7984 */ /* 0x000eae0008000c00 */
[----:B0-----:R-:W-:-:S08]  /*0cd0*/  DADD R2, R2, R4 ;  /* 0x0000000002027229 */ /* 0x001fd00000000004 */
[----:B------:R-:W-:Y:S01]  /*0ce0*/  DADD R2, R2, R6 ;  /* 0x0000000002027229 */ /* 0x000fe20000000006 */
[----:B------:R-:W0:Y:S07]  /*0cf0*/  LDS.128 R4, [UR4+0x70] ;  /* 0x00007004ff047984 */ /* 0x000e2e0008000c00 */
[----:B-1----:R-:W-:-:S08]  /*0d00*/  DADD R2, R2, R8 ;  /* 0x0000000002027229 */ /* 0x002fd00000000008 */
[----:B------:R-:W-:Y:S01]  /*0d10*/  DADD R2, R2, R10 ;  /* 0x0000000002027229 */ /* 0x000fe2000000000a */
[----:B------:R-:W1:Y:S07]  /*0d20*/  LDS.128 R8, [UR4+0x80] ;  /* 0x00008004ff087984 */ /* 0x000e6e0008000c00 */
[----:B--2---:R-:W-:-:S08]  /*0d30*/  DADD R2, R2, R12 ;  /* 0x0000000002027229 */ /* 0x004fd0000000000c */
[----:B------:R-:W-:-:S08]  /*0d40*/  DADD R2, R2, R14 ;  /* 0x0000000002027229 */ /* 0x000fd0000000000e */
[----:B0-----:R-:W-:-:S08]  /*0d50*/  DADD R2, R2, R4 ;  /* 0x0000000002027229 */ /* 0x001fd00000000004 */
[----:B------:R-:W-:-:S08]  /*0d60*/  DADD R2, R2, R6 ;  /* 0x0000000002027229 */ /* 0x000fd00000000006 */
[----:B-1----:R-:W-:-:S08]  /*0d70*/  DADD R2, R2, R8 ;  /* 0x0000000002027229 */ /* 0x002fd00000000008 */
[----:B------:R-:W-:Y:S01]  /*0d80*/  DADD R2, R2, R10 ;  /* 0x0000000002027229 */ /* 0x000fe2000000000a */
[----:B------:R-:W-:Y:S10]  /*0d90*/  BRA `(.L_x_16) ;  /* 0x0000001400d87947 */ /* 0x000ff40003800000 */
.L_x_15:
[----:B------:R-:W-:Y:S01]  /*0da0*/  LOP3.LUT R0, R5, 0x3e0, RZ, 0xc0, !PT ;  /* 0x000003e005007812 */ /* 0x000fe200078ec0ff */
[----:B------:R-:W0:Y:S03]  /*0db0*/  S2R R10, SR_LANEID ;  /* 0x00000000000a7919 */ /* 0x000e260000000000 */
[----:B------:R-:W-:Y:S01]  /*0dc0*/  LOP3.LUT R9, RZ, R0, RZ, 0x33, !PT ;  /* 0x00000000ff097212 */ /* 0x000fe200078e33ff */
[----:B------:R-:W-:-:S04]  /*0dd0*/  VIADD R7, R0, 0x20 ;  /* 0x0000002000077836 */ /* 0x000fc80000000000 */
[----:B------:R-:W-:Y:S01]  /*0de0*/  IMAD.IADD R9, R9, 0x1, R4 ;  /* 0x0000000109097824 */ /* 0x000fe200078e0204 */
[----:B------:R-:W-:-:S04]  /*0df0*/  ISETP.GT.AND P0, PT, R7, R4, PT ;  /* 0x000000040700720c */ /* 0x000fc80003f04270 */
[----:B------:R-:W-:-:S05]  /*0e00*/  SEL R11, R9, 0x1f, P0 ;  /* 0x0000001f090b7807 */ /* 0x000fca0000000000 */
[----:B-----5:R-:W-:Y:S04]  /*0e10*/  SHFL.DOWN PT, R6, R2, 0x1, R11 ;  /* 0x0820000002067989 */ /* 0x020fe800000e000b */
[----:B------:R-:W1:Y:S01]  /*0e20*/  SHFL.DOWN PT, R7, R3, 0x1, R11 ;  /* 0x0820000003077989 */ /* 0x000e6200000e000b */
[C---:B0-----:R-:W-:Y:S01]  /*0e30*/  ISETP.GE.AND P0, PT, R10.reuse, R11, PT ;  /* 0x0000000b0a00720c */ /* 0x041fe20003f06270 */
[C---:B------:R-:W-:Y:S01]  /*0e40*/  VIADD R0, R10.reuse, 0x2 ;  /* 0x000000020a007836 */ /* 0x040fe20000000000 */
[----:B------:R-:W-:Y:S01]  /*0e50*/  ISETP.NE.AND P1, PT, R10, RZ, PT ;  /* 0x000000ff0a00720c */ /* 0x000fe20003f25270 */
[----:B-1----:R-:W-:-:S12]  /*0e60*/  DADD R6, R6, R2 ;  /* 0x0000000006067229 */ /* 0x002fd80000000002 */
[----:B------:R-:W0:Y:S01]  /*0e70*/  @!P1 S2R R12, SR_CgaCtaId ;  /* 0x00000000000c9919 */ /* 0x000e220000008800 */
[----:B------:R-:W-:Y:S02]  /*0e80*/  FSEL R8, R6, R2, !P0 ;  /* 0x0000000206087208 */ /* 0x000fe40004000000 */
[----:B------:R-:W-:Y:S02]  /*0e90*/  FSEL R9, R7, R3, !P0 ;  /* 0x0000000307097208 */ /* 0x000fe40004000000 */
[----:B------:R-:W-:Y:S01]  /*0ea0*/  ISETP.GT.AND P0, PT, R0, R11, PT ;  /* 0x0000000b0000720c */ /* 0x000fe20003f04270 */
[----:B------:R-:W-:Y:S01]  /*0eb0*/  SHFL.DOWN PT, R6, R8, 0x2, R11 ;  /* 0x0840000008067989 */ /* 0x000fe200000e000b */
[----:B------:R-:W-:-:S03]  /*0ec0*/  VIADD R0, R10, 0x4 ;  /* 0x000000040a007836 */ /* 0x000fc60000000000 */
[----:B------:R-:W1:Y:S02]  /*0ed0*/  SHFL.DOWN PT, R7, R9, 0x2, R11 ;  /* 0x0840000009077989 */ /* 0x000e6400000e000b */
[----:B-1----:R-:W-:-:S10]  /*0ee0*/  DADD R6, R6, R8 ;  /* 0x0000000006067229 */ /* 0x002fd40000000008 */
[----:B------:R-:W-:Y:S02]  /*0ef0*/  FSEL R6, R8, R6, P0 ;  /* 0x0000000608067208 */ /* 0x000fe40000000000 */
[----:B------:R-:W-:Y:S02]  /*0f00*/  FSEL R7, R9, R7, P0 ;  /* 0x0000000709077208 */ /* 0x000fe40000000000 */
        /* <DEDUP_REMOVED lines=16> */
[----:B------:R-:W-:Y:S02]  /*1010*/  @!P1 MOV R9, 0x400 ;  /* 0x0000040000099802 */ /* 0x000fe40000000f00 */
[----:B------:R-:W-:Y:S01]  /*1020*/  @!P1 SHF.R.U32.HI R8, RZ, 0x2, R5 ;  /* 0x00000002ff089819 */ /* 0x000fe20000011605 */
[----:B------:R-:W1:Y:S01]  /*1030*/  SHFL.DOWN PT, R3, R7, 0x10, R11 ;  /* 0x0a00000007037989 */ /* 0x000e6200000e000b */
[----:B0-----:R-:W-:-:S02]  /*1040*/  @!P1 LEA R9, R12, R9, 0x18 ;  /* 0x000000090c099211 */ /* 0x001fc400078ec0ff */
[----:B------:R-:W-:-:S05]  /*1050*/  @!P1 LOP3.LUT R8, R8, 0xf8, RZ, 0xc0, !PT ;  /* 0x000000f808089812 */ /* 0x000fca00078ec0ff */
[----:B------:R-:W-:Y:S01]  /*1060*/  @!P1 IMAD.IADD R9, R8, 0x1, R9 ;  /* 0x0000000108099824 */ /* 0x000fe200078e0209 */
[----:B-1----:R-:W-:-:S10]  /*1070*/  DADD R2, R2, R6 ;  /* 0x0000000002027229 */ /* 0x002fd40000000006 */
[----:B------:R-:W-:Y:S02]  /*1080*/  FSEL R2, R6, R2, P0 ;  /* 0x0000000206027208 */ /* 0x000fe40000000000 */
[----:B------:R-:W-:Y:S02]  /*1090*/  FSEL R3, R7, R3, P0 ;  /* 0x0000000307037208 */ /* 0x000fe40000000000 */
[----:B------:R-:W-:-:S03]  /*10a0*/  ISETP.NE.AND P0, PT, R5, RZ, PT ;  /* 0x000000ff0500720c */ /* 0x000fc60003f05270 */
[----:B------:R0:W-:Y:S01]  /*10b0*/  @!P1 STS.64 [R9+0x10], R2 ;  /* 0x0000100209009388 */ /* 0x0001e20000000a00 */
[----:B------:R-:W-:Y:S09]  /*10c0*/  BAR.SYNC.DEFER_BLOCKING 0x0 ;  /* 0x0000000000007b1d */ /* 0x000ff20000010000 */
[----:B------:R-:W-:Y:S05]  /*10d0*/  @P0 BRA `(.L_x_16) ;  /* 0x0000001400080947 */ /* 0x000fea0003800000 */
[----:B------:R-:W1:Y:S01]  /*10e0*/  S2UR UR5, SR_CgaCtaId ;  /* 0x00000000000579c3 */ /* 0x000e620000008800 */
[----:B------:R-:W-:Y:S01]  /*10f0*/  UMOV UR4, 0x400 ;  /* 0x0000040000047882 */ /* 0x000fe20000000000 */
[----:B------:R-:W-:Y:S01]  /*1100*/  ISETP.GT.AND P1, PT, R4, 0x20, PT ;  /* 0x000000200400780c */ /* 0x000fe20003f24270 */
[----:B-1----:R-:W-:-:S09]  /*1110*/  ULEA UR4, UR5, UR4, 0x18 ;  /* 0x0000000405047291 */ /* 0x002fd2000f8ec0ff */
[----:B------:R-:W1:Y:S04]  /*1120*/  LDS.64 R6, [UR4+0x18] ;  /* 0x00001804ff067984 */ /* 0x000e680008000a00 */
[----:B------:R-:W2:Y:S04]  /*1130*/  LDS.128 R12, [UR4+0x20] ;  /* 0x00002004ff0c7984 */ /* 0x000ea80008000c00 */
[----:B0-----:R-:W0:Y:S01]  /*1140*/  LDS.128 R8, [UR4+0x30] ;  /* 0x00003004ff087984 */ /* 0x001e220008000c00 */
[----:B-1----:R-:W-:-:S10]  /*1150*/  DADD R6, R2, R6 ;  /* 0x0000000002067229 */ /* 0x002fd40000000006 */
[----:B------:R-:W-:Y:S02]  /*1160*/  FSEL R2, R6, R2, P1 ;  /* 0x0000000206027208 */ /* 0x000fe40000800000 */
[----:B------:R-:W-:Y:S02]  /*1170*/  FSEL R3, R7, R3, P1 ;  /* 0x0000000307037208 */ /* 0x000fe40000800000 */
[----:B------:R-:W-:-:S04]  /*1180*/  ISETP.GT.AND P1, PT, R4, 0x40, PT ;  /* 0x000000400400780c */ /* 0x000fc80003f24270 */
[----:B--2---:R-:W-:-:S10]  /*1190*/  DADD R12, R12, R2 ;  /* 0x000000000c0c7229 */ /* 0x004fd40000000002 */
[----:B------:R-:W-:Y:S02]  /*11a0*/  FSEL R2, R12, R2, P1 ;  /* 0x000000020c027208 */ /* 0x000fe40000800000 */
[----:B------:R-:W-:Y:S02]  /*11b0*/  FSEL R3, R13, R3, P1 ;  /* 0x000000030d037208 */ /* 0x000fe40000800000 */
[----:B------:R-:W-:-:S04]  /*11c0*/  ISETP.GT.AND P1, PT, R4, 0x60, PT ;  /* 0x000000600400780c */ /* 0x000fc80003f24270 */
[----:B------:R-:W-:-:S10]  /*11d0*/  DADD R14, R2, R14 ;  /* 0x00000000020e7229 */ /* 0x000fd4000000000e */
[----:B------:R-:W-:Y:S02]  /*11e0*/  FSEL R2, R14, R2, P1 ;  /* 0x000000020e027208 */ /* 0x000fe40000800000 */
[----:B------:R-:W-:Y:S02]  /*11f0*/  FSEL R3, R15, R3, P1 ;  /* 0x000000030f037208 */ /* 0x000fe40000800000 */
[----:B------:R-:W1:Y:S01]  /*1200*/  LDS.128 R12, [UR4+0x40] ;  /* 0x00004004ff0c7984 */ /* 0x000e620008000c00 */
[----:B------:R-:W-:-:S03]  /*1210*/  ISETP.GT.AND P1, PT, R4, 0x80, PT ;  /* 0x000000800400780c */ /* 0x000fc60003f24270 */
[----:B0-----:R-:W-:-:S10]  /*1220*/  DADD R8, R8, R2 ;  /* 0x0000000008087229 */ /* 0x001fd40000000002 */
[----:B------:R-:W-:Y:S02]  /*1230*/  FSEL R2, R8, R2, P1 ;  /* 0x0000000208027208 */ /* 0x000fe40000800000 */
[----:B------:R-:W-:Y:S02]  /*1240*/  FSEL R3, R9, R3, P1 ;  /* 0x0000000309037208 */ /* 0x000fe40000800000 */
[----:B------:R-:W-:-:S04]  /*1250*/  ISETP.GT.AND P1, PT, R4, 0xa0, PT ;  /* 0x000000a00400780c */ /* 0x000fc80003f24270 */
[----:B------:R-:W-:-:S10]  /*1260*/  DADD R10, R2, R10 ;  /* 0x00000000020a7229 */ /* 0x000fd4000000000a */
[----:B------:R-:W-:Y:S02]  /*1270*/  FSEL R2, R10, R2, P1 ;  /* 0x000000020a027208 */ /* 0x000fe40000800000 */
[----:B------:R-:W-:Y:S02]  /*1280*/  FSEL R3, R11, R3, P1 ;  /* 0x000000030b037208 */ /* 0x000fe40000800000 */
[----:B------:R-:W0:Y:S01]  /*1290*/  LDS.128 R8, [UR4+0x50] ;  /* 0x00005004ff087984 */ /* 0x000e220008000c00 */
[----:B------:R-:W-:-:S03]  /*12a0*/  ISETP.GT.AND P1, PT, R4, 0xc0, PT ;  /* 0x000000c00400780c */ /* 0x000fc60003f24270 */
[----:B-1----:R-:W-:-:S10]  /*12b0*/  DADD R12, R12, R2 ;  /* 0x000000000c0c7229 */ /* 0x002fd40000000002 */
        /* <DEDUP_REMOVED lines=33> */
[----:B------:R-:W-:-:S04]  /*14d0*/  ISETP.GT.AND P1, PT, R4, 0x1c0, PT ;  /* 0x000001c00400780c */ /* 0x000fc80003f24270 */
[----:B-1----:R-:W-:-:S10]  /*14e0*/  DADD R12, R12, R2 ;  /* 0x000000000c0c7229 */ /* 0x002fd40000000002 */
[----:B------:R-:W-:Y:S02]  /*14f0*/  FSEL R2, R12, R2, P1 ;  /* 0x000000020c027208 */ /* 0x000fe40000800000 */
[----:B------:R-:W-:Y:S02]  /*1500*/  FSEL R3, R13, R3, P1 ;  /* 0x000000030d037208 */ /* 0x000fe40000800000 */
[----:B------:R-:W-:-:S04]  /*1510*/  ISETP.GT.AND P1, PT, R4, 0x1e0, PT ;  /* 0x000001e00400780c */ /* 0x000fc80003f24270 */
[----:B------:R-:W-:-:S10]  /*1520*/  DADD R14, R2, R14 ;  /* 0x00000000020e7229 */ /* 0x000fd4000000000e */
[----:B------:R-:W-:Y:S02]  /*1530*/  FSEL R2, R14, R2, P1 ;  /* 0x000000020e027208 */ /* 0x000fe40000800000 */
[----:B------:R-:W-:Y:S01]  /*1540*/  FSEL R3, R15, R3, P1 ;  /* 0x000000030f037208 */ /* 0x000fe20000800000 */
[----:B------:R-:W-:Y:S06]  /*1550*/  BRA `(.L_x_16) ;  /* 0x0000000c00e87947 */ /* 0x000fec0003800000 */
.L_x_2:
[----:B------:R-:W0:Y:S01]  /*1560*/  S2R R41, SR_TID.X ;  /* 0x0000000000297919 */ /* 0x000e220000002100 */
[----:B------:R-:W1:Y:S02]  /*1570*/  LDCU.64 UR4, c[0x0][0x380] ;  /* 0x00007000ff0477ac */ /* 0x000e640008000a00 */
[----:B-1----:R-:W-:Y:S02]  /*1580*/  IMAD.U32 R2, RZ, RZ, UR4 ;  /* 0x00000004ff027e24 */ /* 0x002fe4000f8e00ff */
[----:B------:R-:W-:Y:S02]  /*1590*/  IMAD.U32 R3, RZ, RZ, UR5 ;  /* 0x00000005ff037e24 */ /* 0x000fe4000f8e00ff */
[----:B0-----:R-:W-:-:S05]  /*15a0*/  IMAD.WIDE.U32 R18, R41, 0x8, R2 ;  /* 0x0000000829127825 */ /* 0x001fca00078e0002 */
[----:B------:R-:W2:Y:S04]  /*15b0*/  LDG.E.64.CONSTANT R20, desc[UR6][R18.64] ;  /* 0x0000000612147981 */ /* 0x000ea8000c1e9b00 */
[----:B------:R-:W2:Y:S04]  /*15c0*/  LDG.E.64.CONSTANT R6, desc[UR6][R18.64+0x1000] ;  /* 0x0010000612067981 */ /* 0x000ea8000c1e9b00 */
[----:B------:R-:W3:Y:S04]  /*15d0*/  LDG.E.64.CONSTANT R8, desc[UR6][R18.64+0x2000] ;  /* 0x0020000612087981 */ /* 0x000ee8000c1e9b00 */
[----:B------:R-:W4:Y:S04]  /*15e0*/  LDG.E.64.CONSTANT R10, desc[UR6][R18.64+0x3000] ;  /* 0x00300006120a7981 */ /* 0x000f28000c1e9b00 */
[----:B------:R-:W5:Y:S04]  /*15f0*/  LDG.E.64.CONSTANT R12, desc[UR6][R18.64+0x4000] ;  /* 0x00400006120c7981 */ /* 0x000f68000c1e9b00 */
[----:B------:R-:W5:Y:S04]  /*1600*/  LDG.E.64.CONSTANT R14, desc[UR6][R18.64+0x5000] ;  /* 0x00500006120e7981 */ /* 0x000f68000c1e9b00 */
[----:B------:R-:W5:Y:S01]  /*1610*/  LDG.E.64.CONSTANT R16, desc[UR6][R18.64+0x6000] ;  /* 0x0060000612107981 */ /* 0x000f62000c1e9b00 */
[----:B------:R-:W-:Y:S01]  /*1620*/  ISETP.GE.U32.AND P0, PT, R4, 0x1c00, PT ;  /* 0x00001c000400780c */ /* 0x000fe20003f06070 */
[----:B------:R-:W-:Y:S01]  /*1630*/  UMOV UR4, 0xe00 ;  /* 0x00000e0000047882 */ /* 0x000fe20000000000 */
[----:B--2---:R-:W-:-:S08]  /*1640*/  DADD R6, R20, R6 ;  /* 0x0000000014067229 */ /* 0x004fd00000000006 */
[----:B---3--:R-:W-:-:S08]  /*1650*/  DADD R6, R8, R6 ;  /* 0x0000000008067229 */ /* 0x008fd00000000006 */
[----:B----4-:R-:W-:-:S08]  /*1660*/  DADD R6, R10, R6 ;  /* 0x000000000a067229 */ /* 0x010fd00000000006 */
[----:B-----5:R-:W-:-:S08]  /*1670*/  DADD R6, R12, R6 ;  /* 0x000000000c067229 */ /* 0x020fd00000000006 */
[----:B------:R-:W-:-:S08]  /*1680*/  DADD R6, R14, R6 ;  /* 0x000000000e067229 */ /* 0x000fd00000000006 */
[----:B------:R-:W-:Y:S01]  /*1690*/  DADD R6, R16, R6 ;  /* 0x0000000010067229 */ /* 0x000fe20000000006 */
[----:B------:R-:W-:Y:S10]  /*16a0*/  @!P0 BRA `(.L_x_17) ;  /* 0x00000000006c8947 */ /* 0x000ff40003800000 */
[----:B------:R-:W0:Y:S01]  /*16b0*/  LDC R22, c[0x0][0x390] ;  /* 0x0000e400ff167b82 */ /* 0x000e220000000800 */
[----:B------:R-:W-:Y:S01]  /*16c0*/  VIADD R23, R4, 0xfffff200 ;  /* 0xfffff20004177836 */ /* 0x000fe20000000000 */
[----:B------:R-:W-:-:S06]  /*16d0*/  UMOV UR4, 0xe00 ;  /* 0x00000e0000047882 */ /* 0x000fcc0000000000 */
[----:B------:R-:W1:Y:S02]  /*16e0*/  LDC.64 R2, c[0x0][0x380] ;  /* 0x0000e000ff027b82 */ /* 0x000e640000000a00 */
.L_x_19:
[----:B------:R-:W-:-:S04]  /*16f0*/  VIADD R9, R41, UR4 ;  /* 0x0000000429097c36 */ /* 0x000fc80008000000 */
[----:B-1----:R-:W-:-:S05]  /*1700*/  IMAD.WIDE.U32 R8, R9, 0x8, R2 ;  /* 0x0000000809087825 */ /* 0x002fca00078e0002 */
[----:B------:R-:W2:Y:S04]  /*1710*/  LDG.E.64.CONSTANT R4, desc[UR6][R8.64] ;  /* 0x0000000608047981 */ /* 0x000ea8000c1e9b00 */
[----:B------:R-:W3:Y:S04]  /*1720*/  LDG.E.64.CONSTANT R10, desc[UR6][R8.64+0x1000] ;  /* 0x00100006080a7981 */ /* 0x000ee8000c1e9b00 */
[----:B------:R-:W4:Y:S04]  /*1730*/  LDG.E.64.CONSTANT R12, desc[UR6][R8.64+0x2000] ;  /* 0x00200006080c7981 */ /* 0x000f28000c1e9b00 */
[----:B------:R-:W5:Y:S04]  /*1740*/  LDG.E.64.CONSTANT R14, desc[UR6][R8.64+0x3000] ;  /* 0x00300006080e7981 */ /* 0x000f68000c1e9b00 */
[----:B------:R-:W5:Y:S04]  /*1750*/  LDG.E.64.CONSTANT R16, desc[UR6][R8.64+0x4000] ;  /* 0x0040000608107981 */ /* 0x000f68000c1e9b00 */
[----:B------:R-:W5:Y:S04]  /*1760*/  LDG.E.64.CONSTANT R18, desc[UR6][R8.64+0x5000] ;  /* 0x0050000608127981 */ /* 0x000f68000c1e9b00 */
[----:B------:R-:W5:Y:S01]  /*1770*/  LDG.E.64.CONSTANT R20, desc[UR6][R8.64+0x6000] ;  /* 0x0060000608147981 */ /* 0x000f62000c1e9b00 */
[----:B--2---:R-:W-:-:S08]  /*1780*/  DADD R4, R4, R6 ;  /* 0x0000000004047229 */ /* 0x004fd00000000006 */
[----:B---3--:R-:W-:-:S08]  /*1790*/  DADD R4, R10, R4 ;  /* 0x000000000a047229 */ /* 0x008fd00000000004 */
[----:B----4-:R-:W-:-:S08]  /*17a0*/  DADD R4, R12, R4 ;  /* 0x000000000c047229 */ /* 0x010fd00000000004 */
[----:B-----5:R-:W-:-:S08]  /*17b0*/  DADD R4, R14, R4 ;  /* 0x000000000e047229 */ /* 0x020fd00000000004 */
[----:B------:R-:W-:Y:S01]  /*17c0*/  DADD R16, R16, R4 ;  /* 0x0000000010107229 */ /* 0x000fe20000000004 */
[----:B0-----:R-:W-:-:S04]  /*17d0*/  IMAD.MOV.U32 R4, RZ, RZ, R22 ;  /* 0x000000ffff047224 */ /* 0x001fc800078e0016 */
[----:B------:R-:W-:-:S03]  /*17e0*/  VIADD R0, R4, -UR4 ;  /* 0x8000000404007c36 */ /* 0x000fc60008000000 */
[----:B------:R-:W-:Y:S02]  /*17f0*/  DADD R16, R18, R16 ;  /* 0x0000000012107229 */ /* 0x000fe40000000010 */
[----:B------:R-:W-:-:S06]  /*1800*/  ISETP.GE.AND P0, PT, R0, 0xe00, PT ;  /* 0x00000e000000780c */ /* 0x000fcc0003f06270 */
[----:B------:R-:W-:-:S07]  /*1810*/  DADD R6, R20, R16 ;  /* 0x0000000014067229 */ /* 0x000fce0000000010 */
[----:B------:R-:W-:Y:S05]  /*1820*/  @!P0 BRA `(.L_x_18) ;  /* 0x00000008001c8947 */ /* 0x000fea0003800000 */
[----:B------:R-:W-:-:S06]  /*1830*/  UIADD3 UR4, UPT, UPT, UR4, 0xe00, URZ ;  /* 0x00000e0004047890 */ /* 0x000fcc000fffe0ff */
[----:B------:R-:W-:-:S13]  /*1840*/  ISETP.LT.AND P0, PT, R23, UR4, PT ;  /* 0x0000000417007c0c */ /* 0x000fda000bf01270 */
[----:B------:R-:W-:Y:S05]  /*1850*/  @!P0 BRA `(.L_x_19) ;  /* 0xfffffffc00a48947 */ /* 0x000fea000383ffff */
.L_x_17:
[----:B------:R-:W-:-:S13]  /*1860*/  ISETP.LE.AND P0, PT, R4, UR4, PT ;  /* 0x0000000404007c0c */ /* 0x000fda000bf03270 */
[----:B------:R-:W-:Y:S05]  /*1870*/  @P0 BRA `(.L_x_18) ;  /* 0x0000000800080947 */ /* 0x000fea0003800000 */
[----:B------:R-:W-:Y:S01]  /*1880*/  VIADD R0, R4, -UR4 ;  /* 0x8000000404007c36 */ /* 0x000fe20008000000 */
[----:B------:R-:W-:Y:S04]  /*1890*/  BSSY.RECONVERGENT B1, `(.L_x_18) ;  /* 0x0000080000017945 */ /* 0x000fe80003800200 */
[----:B------:R-:W-:-:S13]  /*18a0*/  ISETP.GE.AND P0, PT, R41, R0, PT ;  /* 0x000000002900720c */ /* 0x000fda0003f06270 */
[----:B------:R-:W-:Y:S05]  /*18b0*/  @P0 BRA `(.L_x_20) ;  /* 0x0000000400f40947 */ /* 0x000fea0003800000 */
[----:B------:R-:W-:Y:S01]  /*18c0*/  LOP3.LUT R5, RZ, R41, RZ, 0x33, !PT ;  /* 0x00000029ff057212 */ /* 0x000fe200078e33ff */
[----:B------:R-:W-:Y:S01]  /*18d0*/  BSSY.RECONVERGENT B2, `(.L_x_21) ;  /* 0x0000014000027945 */ /* 0x000fe20003800200 */
[----:B------:R-:W-:Y:S02]  /*18e0*/  IMAD.MOV.U32 R45, RZ, RZ, R41 ;  /* 0x000000ffff2d7224 */ /* 0x000fe400078e0029 */
[----:B------:R-:W-:-:S04]  /*18f0*/  IADD3 R4, PT, PT, R4, -UR4, R5 ;  /* 0x8000000404047c10 */ /* 0x000fc8000fffe005 */
[C---:B------:R-:W-:Y:S02]  /*1900*/  LOP3.LUT R5, R4.reuse, 0x600, RZ, 0xc0, !PT ;  /* 0x0000060004057812 */ /* 0x040fe400078ec0ff */
[----:B------:R-:W-:Y:S02]  /*1910*/  ISETP.GE.U32.AND P1, PT, R4, 0x600, PT ;  /* 0x000006000400780c */ /* 0x000fe40003f26070 */
[----:B------:R-:W-:-:S13]  /*1920*/  ISETP.NE.AND P0, PT, R5, 0x600, PT ;  /* 0x000006000500780c */ /* 0x000fda0003f05270 */
[----:B------:R-:W-:Y:S05]  /*1930*/  @!P0 BRA `(.L_x_22) ;  /* 0x0000000000348947 */ /* 0x000fea0003800000 */
[----:B------:R-:W-:Y:S01]  /*1940*/  LEA.HI R4, R4, 0x1, RZ, 0x17 ;  /* 0x0000000104047811 */ /* 0x000fe200078fb8ff */
[----:B------:R-:W-:Y:S02]  /*1950*/  VIADD R9, R41, UR4 ;  /* 0x0000000429097c36 */ /* 0x000fe40008000000 */
[----:B------:R-:W-:Y:S01]  /*1960*/  IMAD.MOV.U32 R45, RZ, RZ, R41 ;  /* 0x000000ffff2d7224 */ /* 0x000fe200078e0029 */
[----:B------:R-:W-:-:S05]  /*1970*/  LOP3.LUT R4, R4, 0x3, RZ, 0xc0, !PT ;  /* 0x0000000304047812 */ /* 0x000fca00078ec0ff */
[----:B------:R-:W-:-:S07]  /*1980*/  IMAD.MOV R8, RZ, RZ, -R4 ;  /* 0x000000ffff087224 */ /* 0x000fce00078e0a04 */
.L_x_23:
[----:B------:R-:W-:-:S06]  /*1990*/  IMAD.WIDE.U32 R4, R9, 0x8, R2 ;  /* 0x0000000809047825 */ /* 0x000fcc00078e0002 */
[----:B------:R-:W2:Y:S01]  /*19a0*/  LDG.E.64.CONSTANT R4, desc[UR6][R4.64] ;  /* 0x0000000604047981 */ /* 0x000ea2000c1e9b00 */
[----:B------:R-:W-:Y:S02]  /*19b0*/  VIADD R8, R8, 0x1 ;  /* 0x0000000108087836 */ /* 0x000fe40000000000 */
[----:B------:R-:W-:Y:S02]  /*19c0*/  VIADD R45, R45, 0x200 ;  /* 0x000002002d2d7836 */ /* 0x000fe40000000000 */
[----:B------:R-:W-:Y:S01]  /*19d0*/  VIADD R9, R9, 0x200 ;  /* 0x0000020009097836 */ /* 0x000fe20000000000 */
[----:B------:R-:W-:Y:S01]  /*19e0*/  ISETP.NE.AND P0, PT, R8, RZ, PT ;  /* 0x000000ff0800720c */ /* 0x000fe20003f05270 */
[----:B--2---:R-:W-:-:S12]  /*19f0*/  DADD R6, R4, R6 ;  /* 0x0000000004067229 */ /* 0x004fd80000000006 */
[----:B------:R-:W-:Y:S05]  /*1a00*/  @P0 BRA `(.L_x_23) ;  /* 0xfffffffc00e00947 */ /* 0x000fea000383ffff */
.L_x_22:
[----:B------:R-:W-:Y:S05]  /*1a10*/  BSYNC.RECONVERGENT B2 ;  /* 0x0000000000027941 */ /* 0x000fea0003800200 */
.L_x_21:
[----:B------:R-:W-:Y:S05]  /*1a20*/  @!P1 BRA `(.L_x_20) ;  /* 0x0000000400989947 */ /* 0x000fea0003800000 */
[----:B------:R-:W0:Y:S01]  /*1a30*/  LDCU.64 UR8, c[0x0][0x380] ;  /* 0x00007000ff0877ac */ /* 0x000e220008000a00 */
[----:B------:R-:W-:Y:S01]  /*1a40*/  IMAD.IADD R9, R0, 0x1, -R45 ;  /* 0x0000000100097824 */ /* 0x000fe200078e0a2d */
[C---:B------:R-:W-:Y:S01]  /*1a50*/  IADD3 R5, P0, PT, R45.reuse, UR4, RZ ;  /* 0x000000042d057c10 */ /* 0x040fe2000ff1e0ff */
[----:B------:R-:W-:Y:S01]  /*1a60*/  BSSY.RECONVERGENT B2, `(.L_x_24) ;  /* 0x0000039000027945 */ /* 0x000fe20003800200 */
[----:B------:R-:W-:Y:S02]  /*1a70*/  VIADD R43, R45, UR4 ;  /* 0x000000042d2b7c36 */ /* 0x000fe40008000000 */
[----:B------:R-:W-:Y:S01]  /*1a80*/  ISETP.GT.AND P1, PT, R9, 0x1800, PT ;  /* 0x000018000900780c */ /* 0x000fe20003f24270 */
[----:B------:R-:W-:Y:S01]  /*1a90*/  IMAD.X R8, RZ, RZ, RZ, P0 ;  /* 0x000000ffff087224 */ /* 0x000fe200000e06ff */
[----:B0-----:R-:W-:-:S04]  /*1aa0*/  LEA R4, P0, R5, UR8, 0x3 ;  /* 0x0000000805047c11 */ /* 0x001fc8000f8018ff */
[----:B------:R-:W-:Y:S02]  /*1ab0*/  LEA.HI.X R5, R5, UR9, R8, 0x3, P0 ;  /* 0x0000000905057c11 */ /* 0x000fe400080f1c08 */
[----:B------:R-:W-:-:S05]  /*1ac0*/  IADD3 R4, P0, PT, R4, 0x2000, RZ ;  /* 0x0000200004047810 */ /* 0x000fca0007f1e0ff */
[----:B------:R-:W-:Y:S01]  /*1ad0*/  IMAD.X R5, RZ, RZ, R5, P0 ;  /* 0x000000ffff057224 */ /* 0x000fe200000e0605 */
[----:B------:R-:W-:Y:S01]  /*1ae0*/  PLOP3.LUT P0, PT, PT, PT, PT, 0x80, 0x8 ;  /* 0x000000000008781c */ /* 0x000fe20003f0f070 */
[----:B------:R-:W-:-:S12]  /*1af0*/  @!P1 BRA `(.L_x_25) ;  /* 0x0000000000bc9947 */ /* 0x000fd80003800000 */
[----:B------:R-:W-:Y:S01]  /*1b00*/  PLOP3.LUT P0, PT, PT, PT, PT, 0x8, 0x80 ;  /* 0x000000000080781c */ /* 0x000fe20003f0e170 */
[----:B------:R-:W-:-:S12]  /*1b10*/  VIADD R40, R0, 0xffffe800 ;  /* 0xffffe80000287836 */ /* 0x000fd80000000000 */
.L_x_26:
[C---:B------:R-:W-:Y:S01]  /*1b20*/  IMAD.WIDE.U32 R38, R43.reuse, 0x8, R2 ;  /* 0x000000082b267825 */ /* 0x040fe200078e0002 */
[----:B------:R-:W2:Y:S04]  /*1b30*/  LDG.E.64.CONSTANT R8, desc[UR6][R4.64+-0x1000] ;  /* 0xfff0000604087981 */ /* 0x000ea8000c1e9b00 */
[----:B------:R-:W3:Y:S04]  /*1b40*/  LDG.E.64.CONSTANT R10, desc[UR6][R4.64] ;  /* 0x00000006040a7981 */ /* 0x000ee8000c1e9b00 */
[----:B------:R-:W4:Y:S01]  /*1b50*/  LDG.E.64.CONSTANT R38, desc[UR6][R38.64] ;  /* 0x0000000626267981 */ /* 0x000f22000c1e9b00 */
[----:B------:R-:W-:-:S03]  /*1b60*/  VIADD R15, R43, 0x800 ;  /* 0x000008002b0f7836 */ /* 0x000fc60000000000 */
[----:B------:R-:W5:Y:S01]  /*1b70*/  LDG.E.64.CONSTANT R12, desc[UR6][R4.64+0x1000] ;  /* 0x00100006040c7981 */ /* 0x000f62000c1e9b00 */
[----:B------:R-:W-:-:S03]  /*1b80*/  IMAD.WIDE.U32 R14, R15, 0x8, R2 ;  /* 0x000000080f0e7825 */ /* 0x000fc600078e0002 */
[----:B------:R-:W5:Y:S04]  /*1b90*/  LDG.E.64.CONSTANT R16, desc[UR6][R4.64+0x3000] ;  /* 0x0030000604107981 */ /* 0x000f68000c1e9b00 */
[----:B------:R-:W5:Y:S04]  /*1ba0*/  LDG.E.64.CONSTANT R14, desc[UR6][R14.64] ;  /* 0x000000060e0e7981 */ /* 0x000f68000c1e9b00 */
[----:B------:R-:W5:Y:S01]  /*1bb0*/  LDG.E.64.CONSTANT R18, desc[UR6][R4.64+0x4000] ;  /* 0x0040000604127981 */ /* 0x000f62000c1e9b00 */
        /* <DEDUP_REMOVED lines=11> */
[----:B------:R-:W5:Y:S04]  /*1c70*/  LDG.E.64.CONSTANT R34, desc[UR6][R4.64+0xc000] ;  /* 0x00c0000604227981 */ /* 0x000f68000c1e9b00 */
[----:B------:R0:W5:Y:S01]  /*1c80*/  LDG.E.64.CONSTANT R36, desc[UR6][R4.64+0xd000] ;  /* 0x00d0000604247981 */ /* 0x000162000c1e9b00 */
[----:B------:R-:W-:-:S05]  /*1c90*/  VIADD R45, R45, 0x2000 ;  /* 0x000020002d2d7836 */ /* 0x000fca0000000000 */
[----:B------:R-:W-:Y:S02]  /*1ca0*/  ISETP.GE.AND P1, PT, R45, R40, PT ;  /* 0x000000282d00720c */ /* 0x000fe40003f26270 */
[----:B0-----:R-:W-:Y:S01]  /*1cb0*/  IADD3 R4, P2, PT, R4, 0x10000, RZ ;  /* 0x0001000004047810 */ /* 0x001fe20007f5e0ff */
[----:B------:R-:W-:-:S04]  /*1cc0*/  VIADD R43, R43, 0x2000 ;  /* 0x000020002b2b7836 */ /* 0x000fc80000000000 */
[----:B------:R-:W-:Y:S01]  /*1cd0*/  IMAD.X R5, RZ, RZ, R5, P2 ;  /* 0x000000ffff057224 */ /* 0x000fe200010e0605 */
[----:B----4-:R-:W-:-:S08]  /*1ce0*/  DADD R38, R38, R6 ;  /* 0x0000000026267229 */ /* 0x010fd00000000006 */
[----:B--2---:R-:W-:-:S08]  /*1cf0*/  DADD R8, R38, R8 ;  /* 0x0000000026087229 */ /* 0x004fd00000000008 */
[----:B---3--:R-:W-:-:S08]  /*1d00*/  DADD R8, R8, R10 ;  /* 0x0000000008087229 */ /* 0x008fd0000000000a */
[----:B-----5:R-:W-:-:S08]  /*1d10*/  DADD R8, R8, R12 ;  /* 0x0000000008087229 */ /* 0x020fd0000000000c */
        /* <DEDUP_REMOVED lines=13> */
.L_x_25:
[----:B------:R-:W-:Y:S05]  /*1df0*/  BSYNC.RECONVERGENT B2 ;  /* 0x0000000000027941 */ /* 0x000fea0003800200 */
.L_x_24:
[----:B------:R-:W-:Y:S01]  /*1e00*/  IMAD.IADD R8, R0, 0x1, -R45 ;  /* 0x0000000100087824 */ /* 0x000fe200078e0a2d */
[----:B------:R-:W-:Y:S04]  /*1e10*/  BSSY.RECONVERGENT B2, `(.L_x_27) ;  /* 0x000001c000027945 */ /* 0x000fe80003800200 */
[----:B------:R-:W-:-:S13]  /*1e20*/  ISETP.GT.AND P1, PT, R8, 0x800, PT ;  /* 0x000008000800780c */ /* 0x000fda0003f24270 */
[----:B------:R-:W-:Y:S05]  /*1e30*/  @!P1 BRA `(.L_x_28) ;  /* 0x0000000000649947 */ /* 0x000fea0003800000 */
        /* <DEDUP_REMOVED lines=9> */
[----:B------:R-:W5:Y:S04]  /*1ed0*/  LDG.E.64.CONSTANT R22, desc[UR6][R4.64+0x4000] ;  /* 0x0040000604167981 */ /* 0x000f68000c1e9b00 */
[----:B------:R0:W5:Y:S01]  /*1ee0*/  LDG.E.64.CONSTANT R8, desc[UR6][R4.64+0x5000] ;  /* 0x0050000604087981 */ /* 0x000162000c1e9b00 */
[----:B------:R-:W-:Y:S01]  /*1ef0*/  PLOP3.LUT P0, PT, PT, PT, PT, 0x8, 0x80 ;  /* 0x000000000080781c */ /* 0x000fe20003f0e170 */
[----:B------:R-:W-:-:S02]  /*1f00*/  VIADD R45, R45, 0x1000 ;  /* 0x000010002d2d7836 */ /* 0x000fc40000000000 */
[----:B------:R-:W-:Y:S01]  /*1f10*/  VIADD R43, R43, 0x1000 ;  /* 0x000010002b2b7836 */ /* 0x000fe20000000000 */
[----:B----4-:R-:W-:-:S08]  /*1f20*/  DADD R6, R6, R10 ;  /* 0x0000000006067229 */ /* 0x010fd0000000000a */
[----:B--2---:R-:W-:-:S08]  /*1f30*/  DADD R6, R6, R12 ;  /* 0x0000000006067229 */ /* 0x004fd0000000000c */
[----:B---3--:R-:W-:-:S08]  /*1f40*/  DADD R6, R6, R14 ;  /* 0x0000000006067229 */ /* 0x008fd0000000000e */
[----:B-----5:R-:W-:-:S08]  /*1f50*/  DADD R6, R6, R16 ;  /* 0x0000000006067229 */ /* 0x020fd00000000010 */
[----:B------:R-:W-:-:S08]  /*1f60*/  DADD R6, R6, R18 ;  /* 0x0000000006067229 */ /* 0x000fd00000000012 */
[----:B------:R-:W-:Y:S01]  /*1f70*/  DADD R6, R6, R20 ;  /* 0x0000000006067229 */ /* 0x000fe20000000014 */
[----:B------:R-:W-:-:S07]  /*1f80*/  IADD3 R10, P1, PT, R4, 0x8000, RZ ;  /* 0x00008000040a7810 */ /* 0x000fce0007f3e0ff */
[----:B------:R-:W-:Y:S01]  /*1f90*/  DADD R6, R6, R22 ;  /* 0x0000000006067229 */ /* 0x000fe20000000016 */
[----:B0-----:R-:W-:Y:S02]  /*1fa0*/  IMAD.X R5, RZ, RZ, R5, P1 ;  /* 0x000000ffff057224 */ /* 0x001fe400008e0605 */
[----:B------:R-:W-:-:S05]  /*1fb0*/  IMAD.MOV.U32 R4, RZ, RZ, R10 ;  /* 0x000000ffff047224 */ /* 0x000fca00078e000a */
[----:B------:R-:W-:-:S11]  /*1fc0*/  DADD R6, R6, R8 ;  /* 0x0000000006067229 */ /* 0x000fd60000000008 */
.L_x_28:
[----:B------:R-:W-:Y:S05]  /*1fd0*/  BSYNC.RECONVERGENT B2 ;  /* 0x0000000000027941 */ /* 0x000fea0003800200 */
.L_x_27:
[----:B------:R-:W-:-:S13]  /*1fe0*/  ISETP.LT.OR P0, PT, R45, R0, P0 ;  /* 0x000000002d00720c */ /* 0x000fda0000701670 */
[----:B------:R-:W-:Y:S05]  /*1ff0*/  @!P0 BRA `(.L_x_20) ;  /* 0x0000000000248947 */ /* 0x000fea0003800000 */
[----:B------:R-:W-:Y:S01]  /*2000*/  IMAD.WIDE.U32 R2, R43, 0x8, R2 ;  /* 0x000000082b027825 */ /* 0x000fe200078e0002 */
[----:B------:R-:W2:Y:S04]  /*2010*/  LDG.E.64.CONSTANT R8, desc[UR6][R4.64+-0x1000] ;  /* 0xfff0000604087981 */ /* 0x000ea8000c1e9b00 */
[----:B------:R-:W3:Y:S04]  /*2020*/  LDG.E.64.CONSTANT R10, desc[UR6][R4.64] ;  /* 0x00000006040a7981 */ /* 0x000ee8000c1e9b00 */
[----:B------:R-:W4:Y:S04]  /*2030*/  LDG.E.64.CONSTANT R2, desc[UR6][R2.64] ;  /* 0x0000000602027981 */ /* 0x000f28000c1e9b00 */
[----:B------:R-:W5:Y:S01]  /*2040*/  LDG.E.64.CONSTANT R12, desc[UR6][R4.64+0x1000] ;  /* 0x00100006040c7981 */ /* 0x000f62000c1e9b00 */
[----:B----4-:R-:W-:-:S08]  /*2050*/  DADD R6, R6, R2 ;  /* 0x0000000006067229 */ /* 0x010fd00000000002 */
[----:B--2---:R-:W-:-:S08]  /*2060*/  DADD R6, R6, R8 ;  /* 0x0000000006067229 */ /* 0x004fd00000000008 */
[----:B---3--:R-:W-:-:S08]  /*2070*/  DADD R6, R6, R10 ;  /* 0x0000000006067229 */ /* 0x008fd0000000000a */
[----:B-----5:R-:W-:-:S11]  /*2080*/  DADD R6, R6, R12 ;  /* 0x0000000006067229 */ /* 0x020fd6000000000c */
.L_x_20:
[----:B------:R-:W-:Y:S05]  /*2090*/  BSYNC.RECONVERGENT B1 ;  /* 0x0000000000017941 */ /* 0x000fea0003800200 */
.L_x_18:
[----:B------:R-:W0:Y:S01]  /*20a0*/  S2R R0, SR_LANEID ;  /* 0x0000000000007919 */ /* 0x000e220000000000 */
[----:B------:R-:W-:Y:S04]  /*20b0*/  SHFL.DOWN PT, R2, R6, 0x1, 0x1f ;  /* 0x08201f0006027f89 */ /* 0x000fe800000e0000 */
[----:B------:R-:W1:Y:S02]  /*20c0*/  SHFL.DOWN PT, R3, R7, 0x1, 0x1f ;  /* 0x08201f0007037f89 */ /* 0x000e6400000e0000 */
[----:B-1----:R-:W-:Y:S01]  /*20d0*/  DADD R2, R2, R6 ;  /* 0x0000000002027229 */ /* 0x002fe20000000006 */
[C---:B0-----:R-:W-:Y:S02]  /*20e0*/  ISETP.GT.AND P0, PT, R0.reuse, 0x1e, PT ;  /* 0x0000001e0000780c */ /* 0x041fe40003f04270 */
[----:B------:R-:W-:-:S07]  /*20f0*/  ISETP.NE.AND P1, PT, R0, RZ, PT ;  /* 0x000000ff0000720c */ /* 0x000fce0003f25270 */
        /* <DEDUP_REMOVED lines=15> */
[----:B------:R-:W-:Y:S01]  /*21f0*/  ISETP.GT.AND P0, PT, R0, 0x17, PT ;  /* 0x000000170000780c */ /* 0x000fe20003f04270 */
[----:B------:R-:W-:Y:S01]  /*2200*/  SHFL.DOWN PT, R2, R6, 0x8, 0x1f ;  /* 0x09001f0006027f89 */ /* 0x000fe200000e0000 */
[----:B------:R-:W-:-:S03]  /*2210*/  @!P1 MOV R8, 0x400 ;  /* 0x0000040000089802 */ /* 0x000fc60000000f00 */
[----:B------:R-:W0:Y:S01]  /*2220*/  SHFL.DOWN PT, R3, R7, 0x8, 0x1f ;  /* 0x09001f0007037f89 */ /* 0x000e2200000e0000 */
[----:B-1----:R-:W-:Y:S01]  /*2230*/  @!P1 LEA R11, R11, R8, 0x18 ;  /* 0x000000080b0b9211 */ /* 0x002fe200078ec0ff */
[----:B0-----:R-:W-:-:S10]  /*2240*/  DADD R2, R2, R6 ;  /* 0x0000000002027229 */ /* 0x001fd40000000006 */
[----:B------:R-:W-:Y:S02]  /*2250*/  FSEL R4, R6, R2, P0 ;  /* 0x0000000206047208 */ /* 0x000fe40000000000 */
[----:B------:R-:W-:Y:S02]  /*2260*/  FSEL R5, R7, R3, P0 ;  /* 0x0000000307057208 */ /* 0x000fe40000000000 */
[----:B------:R-:W-:Y:S01]  /*2270*/  @!P1 SHF.R.U32.HI R6, RZ, 0x2, R41 ;  /* 0x00000002ff069819 */ /* 0x000fe20000011629 */
[----:B------:R-:W-:Y:S01]  /*2280*/  SHFL.DOWN PT, R2, R4, 0x10, 0x1f ;  /* 0x0a001f0004027f89 */ /* 0x000fe200000e0000 */
[----:B------:R-:W-:Y:S02]  /*2290*/  ISETP.NE.AND P0, PT, R41, RZ, PT ;  /* 0x000000ff2900720c */ /* 0x000fe40003f05270 */
[----:B------:R-:W-:Y:S01]  /*22a0*/  @!P1 LOP3.LUT R6, R6, 0xf8, RZ, 0xc0, !PT ;  /* 0x000000f806069812 */ /* 0x000fe200078ec0ff */
[----:B------:R-:W0:Y:S04]  /*22b0*/  SHFL.DOWN PT, R3, R5, 0x10, 0x1f ;  /* 0x0a001f0005037f89 */ /* 0x000e2800000e0000 */
[----:B------:R-:W-:Y:S01]  /*22c0*/  @!P1 IMAD.IADD R11, R6, 0x1, R11 ;  /* 0x00000001060b9824 */ /* 0x000fe200078e020b */
[----:B0-----:R-:W-:-:S07]  /*22d0*/  DADD R2, R2, R4 ;  /* 0x0000000002027229 */ /* 0x001fce0000000004 */
[----:B------:R0:W-:Y:S01]  /*22e0*/  @!P1 STS.64 [R11+0x10], R2 ;  /* 0x000010020b009388 */ /* 0x0001e20000000a00 */
[----:B------:R-:W-:Y:S01]  /*22f0*/  BAR.SYNC.DEFER_BLOCKING 0x0 ;  /* 0x0000000000007b1d */ /* 0x000fe20000010000 */
[----:B------:R-:W-:-:S04]  /*2300*/  ISETP.GT.AND P1, PT, R0, 0xf, PT ;  /* 0x0000000f0000780c */ /* 0x000fc80003f24270 */
[----:B------:R-:W-:Y:S02]  /*2310*/  FSEL R0, R4, R2, P1 ;  /* 0x0000000204007208 */ /* 0x000fe40000800000 */
[----:B------:R-:W-:-:S03]  /*2320*/  FSEL R5, R5, R3, P1 ;  /* 0x0000000305057208 */ /* 0x000fc60000800000 */
[----:B0-----:R-:W-:Y:S02]  /*2330*/  IMAD.MOV.U32 R2, RZ, RZ, R0 ;  /* 0x000000ffff027224 */ /* 0x001fe400078e0000 */
[----:B------:R-:W-:Y:S01]  /*2340*/  IMAD.MOV.U32 R3, RZ, RZ, R5 ;  /* 0x000000ffff037224 */ /* 0x000fe200078e0005 */
[----:B------:R-:W-:Y:S06]  /*2350*/  @P0 BRA `(.L_x_16) ;  /* 0x0000000000680947 */ /* 0x000fec0003800000 */
[----:B------:R-:W0:Y:S01]  /*2360*/  S2UR UR5, SR_CgaCtaId ;  /* 0x00000000000579c3 */ /* 0x000e220000008800 */
[----:B------:R-:W-:Y:S02]  /*2370*/  UMOV UR4, 0x400 ;  /* 0x0000040000047882 */ /* 0x000fe40000000000 */
[----:B0-----:R-:W-:-:S09]  /*2380*/  ULEA UR4, UR5, UR4, 0x18 ;  /* 0x0000000405047291 */ /* 0x001fd2000f8ec0ff */
[----:B------:R-:W0:Y:S04]  /*2390*/  LDS.64 R4, [UR4+0x18] ;  /* 0x00001804ff047984 */ /* 0x000e280008000a00 */
[----:B------:R-:W1:Y:S04]  /*23a0*/  LDS.128 R8, [UR4+0x20] ;  /* 0x00002004ff087984 */ /* 0x000e680008000c00 */
        /* <DEDUP_REMOVED lines=20> */
[----:B------:R-:W-:-:S11]  /*24f0*/  DADD R2, R2, R10 ;  /* 0x0000000002027229 */ /* 0x000fd6000000000a */
.L_x_16:
[----:B------:R-:W-:Y:S05]  /*2500*/  BSYNC.RECONVERGENT B0 ;  /* 0x0000000000007941 */ /* 0x000fea0003800200 */
.L_x_1:
[----:B------:R-:W-:Y:S05]  /*2510*/  @P0 EXIT ;  /* 0x000000000000094d */ /* 0x000fea0003800000 */
[----:B------:R-:W0:Y:S01]  /*2520*/  LDCU.64 UR4, c[0x0][0x398] ;  /* 0x00007300ff0477ac */ /* 0x000e220008000a00 */
[----:B------:R-:W2:Y:S01]  /*2530*/  LDC.64 R4, c[0x0][0x388] ;  /* 0x0000e200ff047b82 */ /* 0x000ea20000000a00 */
[----:B0-----:R-:W-:-:S07]  /*2540*/  DADD R2, R2, UR4 ;  /* 0x0000000402027e29 */ /* 0x001fce0008000000 */
[----:B--2---:R-:W-:Y:S01]  /*2550*/  STG.E.64 desc[UR6][R4.64], R2 ;  /* 0x0000000204007986 */ /* 0x004fe2000c101b06 */
[----:B------:R-:W-:Y:S05]  /*2560*/  EXIT ;  /* 0x000000000000794d */ /* 0x000fea0003800000 */
.L_x_29:
[----:B------:R-:W-:-:S00]  /*2570*/  BRA `(.L_x_29) ;  /* 0xfffffffc00fc7947 */ /* 0x000fc0000383ffff */
[----:B------:R-:W-:-:S00]  /*2580*/  NOP ;  /* 0x0000000000007918 */ /* 0x000fc00000000000 */
[----:B------:R-:W-:-:S00]  /*2590*/  NOP ;  /* 0x0000000000007918 */ /* 0x000fc00000000000 */
[----:B------:R-:W-:-:S00]  /*25a0*/  NOP ;  /* 0x0000000000007918 */ /* 0x000fc00000000000 */
[----:B------:R-:W-:-:S00]  /*25b0*/  NOP ;  /* 0x0000000000007918 */ /* 0x000fc00000000000 */
[----:B------:R-:W-:-:S00]  /*25c0*/  NOP ;  /* 0x0000000000007918 */ /* 0x000fc00000000000 */
[----:B------:R-:W-:-:S00]  /*25d0*/  NOP ;  /* 0x0000000000007918 */ /* 0x000fc00000000000 */
[----:B------:R-:W-:-:S00]  /*25e0*/  NOP ;  /* 0x0000000000007918 */ /* 0x000fc00000000000 */
[----:B------:R-:W-:-:S00]  /*25f0*/  NOP ;  /* 0x0000000000007918 */ /* 0x000fc00000000000 */
.L_x_1025:


//--------------------- .text._ZN3cub18CUB_300001_SM_10006detail6reduce18DeviceReduceKernelINS2_10policy_hubIdyN4cuda3std3__44plusIdEEE10Policy1000EN6thrust24THRUST_300001_SM_1000_NS6detail15normal_iteratorINSD_10device_ptrIdEEEEyS9_dNS7_10__identityEEEvT0_PT3_T1_NS0_13GridEvenShareISN_EET2_T4_ --------------------------
	.section	.text._ZN3cub18CUB_300001_SM_10006detail6reduce18DeviceReduceKernelINS2_10policy_hubIdyN4cuda3std3__44plusIdEEE10Policy1000EN6thrust24THRUST_300001_SM_1000_NS6detail15normal_iteratorINSD_10device_ptrIdEEEEyS9_dNS7_10__identityEEEvT0_PT3_T1_NS0_13GridEvenShareISN_EET2_T4_,"ax",@progbits
	.align	128
        .global         _ZN3cub18CUB_300001_SM_10006detail6reduce18DeviceReduceKernelINS2_10policy_hubIdyN4cuda3std3__44plusIdEEE10Policy1000EN6thrust24THRUST_300001_SM_1000_NS6detail15normal_iteratorINSD_10device_ptrIdEEEEyS9_dNS7_10__identityEEEvT0_PT3_T1_NS0_13GridEvenShareISN_EET2_T4_
        .type           _ZN3cub18CUB_300001_SM_10006detail6reduce18DeviceReduceKernelINS2_10policy_hubIdyN4cuda3std3__44plusIdEEE10Policy1000EN6thrust24THRUST_300001_SM_1000_NS6detail15normal_iteratorINSD_10device_ptrIdEEEEyS9_dNS7_10__identityEEEvT0_PT3_T1_NS0_13GridEvenShareISN_EET2_T4_,@function
        .size           _ZN3cub18CUB_300001_SM_10006detail6reduce18DeviceReduceKernelINS2_10policy_hubIdyN4cuda3std3__44plusIdEEE10Policy1000EN6thrust24THRUST_300001_SM_1000_NS6detail15normal_iteratorINSD_10device_ptrIdEEEEyS9_dNS7_10__identityEEEvT0_PT3_T1_NS0_13GridEvenShareISN_EET2_T4_,(.L_x_1026 - _ZN3cub18CUB_300001_SM_10006detail6reduce18DeviceReduceKernelINS2_10policy_hubIdyN4cuda3std3__44plusIdEEE10Policy1000EN6thrust24THRUST_300001_SM_1000_NS6detail15normal_iteratorINSD_10device_ptrIdEEEEyS9_dNS7_10__identityEEEvT0_PT3_T1_NS0_13GridEvenShareISN_EET2_T4_)
        .other          _ZN3cub18CUB_300001_SM_10006detail6reduce18DeviceReduceKernelINS2_10policy_hubIdyN4cuda3std3__44plusIdEEE10Policy1000EN6thrust24THRUST_300001_SM_1000_NS6detail15normal_iteratorINSD_10device_ptrIdEEEEyS9_dNS7_10__identityEEEvT0_PT3_T1_NS0_13GridEvenShareISN_EET2_T4_,@"STO_CUDA_ENTRY STV_DEFAULT"
_ZN3cub18CUB_300001_SM_10006detail6reduce18DeviceReduceKernelINS2_10policy_hubIdyN4cuda3std3__44plusIdEEE10Policy1000EN6thrust24THRUST_300001_SM_1000_NS6detail15normal_iteratorINSD_10device_ptrIdEEEEyS9_dNS7_10__identityEEEvT0_PT3_T1_NS0_13GridEvenShareISN_EET2_T4_:
.text._ZN3cub18CUB_300001_SM_10006detail6reduce18DeviceReduceKernelINS2_10policy_hubIdyN4cuda3std3__44plusIdEEE10Policy1000EN6thrust24THRUST_300001_SM_1000_NS6detail15normal_iteratorINSD_10device_ptrIdEEEEyS9_dNS7_10__identityEEEvT0_PT3_T1_NS0_13GridEvenShareISN_EET2_T4_:
[----:B------:R-:W-:Y:S08]  /*0000*/  LDC R1, c[0x0][0x37c] ;  /* 0x0000df00ff017b82 */ /* 0x000ff00000000800 */
[----:B------:R-:W0:Y:S01]  /*0010*/  S2UR UR18, SR_CTAID.X ;  /* 0x00000000001279c3 */ /* 0x000e220000002500 */
[----:B------:R-:W1:Y:S01]  /*0020*/  LDCU.64 UR4, c[0x0][0x3b8] ;  /* 0x00007700ff0477ac */ /* 0x000e620008000a00 */
[----:B------:R-:W-:Y:S01]  /*0030*/  BSSY.RECONVERGENT B0, `(.L_x_30) ;  /* 0x0000277000007945 */ /* 0x000fe20003800200 */
[----:B------:R-:W2:Y:S01]  /*0040*/  LDCU UR11, c[0x0][0x3c0] ;  /* 0x00007800ff0b77ac */ /* 0x000ea20008000800 */
[----:B------:R-:W3:Y:S01]  /*0050*/  LDCU.64 UR16, c[0x0][0x358] ;  /* 0x00006b00ff1077ac */ /* 0x000ee20008000a00 */
[----:B-1----:R-:W-:-:S02]  /*0060*/  IMAD.U32 R12, RZ, RZ, UR4 ;  /* 0x00000004ff0c7e24 */ /* 0x002fc4000f8e00ff */
[----:B------:R-:W-:Y:S01]  /*0070*/  IMAD.U32 R3, RZ, RZ, UR5 ;  /* 0x00000005ff037e24 */ /* 0x000fe2000f8e00ff */
[----:B--2---:R-:W-:Y:S02]  /*0080*/  UIMAD UR5, UR11, 0xe00, URZ ;  /* 0x00000e000b0578a4 */ /* 0x004fe4000f8e02ff */
[----:B0-----:R-:W-:Y:S02]  /*0090*/  UIMAD UR9, UR18, 0xe00, URZ ;  /* 0x00000e00120978a4 */ /* 0x001fe4000f8e02ff */
[----:B------:R-:W-:-:S04]  /*00a0*/  USHF.R.S32.HI UR4, URZ, 0x1f, UR5 ;  /* 0x0000001fff047899 */ /* 0x000fc80008011405 */
[----:B------:R-:W-:-:S04]  /*00b0*/  IADD3 R13, P1, PT, R12, -UR9, RZ ;  /* 0x800000090c0d7c10 */ /* 0x000fc8000ff3e0ff */
[----:B------:R-:W-:Y:S02]  /*00c0*/  ISETP.GT.U32.AND P0, PT, R13, 0xdff, PT ;  /* 0x00000dff0d00780c */ /* 0x000fe40003f04070 */
[----:B------:R-:W-:-:S04]  /*00d0*/  IADD3.X R2, PT, PT, R3, -0x1, RZ, P1, !PT ;  /* 0xffffffff03027810 */ /* 0x000fc80000ffe4ff */
[----:B------:R-:W-:-:S13]  /*00e0*/  ISETP.GT.U32.AND.EX P0, PT, R2, RZ, PT, P0 ;  /* 0x000000ff0200720c */ /* 0x000fda0003f04100 */
[----:B---3--:R-:W-:Y:S05]  /*00f0*/  @P0 BRA `(.L_x_31) ;  /* 0x0000001400280947 */ /* 0x008fea0003800000 */
[----:B------:R-:W0:Y:S01]  /*0100*/  S2R R0, SR_TID.X ;  /* 0x0000000000007919 */ /* 0x000e220000002100 */
[----:B------:R-:W-:Y:S01]  /*0110*/  VIADD R3, R12, -UR9 ;  /* 0x800000090c037c36 */ /* 0x000fe20008000000 */
[----:B------:R-:W-:Y:S01]  /*0120*/  BSSY.RECONVERGENT B1, `(.L_x_32) ;  /* 0x000000a000017945 */ /* 0x000fe20003800200 */
[----:B------:R-:W-:-:S03]  /*0130*/  CS2R R8, SRZ ;  /* 0x0000000000087805 */ /* 0x000fc6000001ff00 */
[----:B0-----:R-:W-:Y:S01]  /*0140*/  ISETP.GE.AND P0, PT, R0, R3, PT ;  /* 0x000000030000720c */ /* 0x001fe20003f06270 */
[----:B------:R-:W-:-:S12]  /*0150*/  IMAD.MOV.U32 R2, RZ, RZ, R0 ;  /* 0x000000ffff027224 */ /* 0x000fd800078e0000 */
[----:B------:R-:W-:Y:S05]  /*0160*/  @P0 BRA `(.L_x_33) ;  /* 0x0000000000140947 */ /* 0x000fea0003800000 */
[----:B------:R-:W0:Y:S01]  /*0170*/  LDC.64 R8, c[0x0][0x380] ;  /* 0x0000e000ff087b82 */ /* 0x000e220000000a00 */
[----:B------:R-:W-:-:S04]  /*0180*/  VIADD R5, R0, UR9 ;  /* 0x0000000900057c36 */ /* 0x000fc80008000000 */
[----:B0-----:R-:W-:-:S06]  /*0190*/  IMAD.WIDE.U32 R8, R5, 0x8, R8 ;  /* 0x0000000805087825 */ /* 0x001fcc00078e0008 */
[----:B------:R-:W5:Y:S01]  /*01a0*/  LDG.E.64 R8, desc[UR16][R8.64] ;  /* 0x0000001008087981 */ /* 0x000f62000c1e1b00 */
[----:B------:R-:W-:-:S07]  /*01b0*/  VIADD R2, R0, 0x200 ;  /* 0x0000020000027836 */ /* 0x000fce0000000000 */
.L_x_33:
[----:B------:R-:W-:Y:S05]  /*01c0*/  BSYNC.RECONVERGENT B1 ;  /* 0x0000000000017941 */ /* 0x000fea0003800200 */
.L_x_32:
[----:B------:R-:W-:Y:S01]  /*01d0*/  ISETP.GE.AND P0, PT, R2, R3, PT ;  /* 0x000000030200720c */ /* 0x000fe20003f06270 */
[----:B------:R-:W-:-:S12]  /*01e0*/  BSSY.RECONVERGENT B1, `(.L_x_34) ;  /* 0x0000078000017945 */ /* 0x000fd80003800200 */
[----:B------:R-:W-:Y:S05]  /*01f0*/  @P0 BRA `(.L_x_35) ;  /* 0x0000000400d80947 */ /* 0x000fea0003800000 */
[----:B------:R-:W-:Y:S01]  /*0200*/  LOP3.LUT R5, RZ, R2, RZ, 0x33, !PT ;  /* 0x00000002ff057212 */ /* 0x000fe200078e33ff */
[----:B------:R-:W-:Y:S03]  /*0210*/  BSSY.RECONVERGENT B2, `(.L_x_36) ;  /* 0x0000036000027945 */ /* 0x000fe60003800200 */
[----:B------:R-:W-:-:S04]  /*0220*/  IADD3 R12, PT, PT, R12, -UR9, R5 ;  /* 0x800000090c0c7c10 */ /* 0x000fc8000fffe005 */
[C---:B------:R-:W-:Y:S02]  /*0230*/  ISETP.GE.U32.AND P1, PT, R12.reuse, 0x1e00, PT ;  /* 0x00001e000c00780c */ /* 0x040fe40003f26070 */
[----:B------:R-:W-:-:S04]  /*0240*/  LEA.HI R4, R12, 0x1, RZ, 0x17 ;  /* 0x000000010c047811 */ /* 0x000fc800078fb8ff */
[----:B------:R-:W-:-:S04]  /*0250*/  LOP3.LUT R5, R4, 0xf, RZ, 0xc0, !PT ;  /* 0x0000000f04057812 */ /* 0x000fc800078ec0ff */
[----:B------:R-:W-:-:S03]  /*0260*/  ISETP.NE.AND P0, PT, R5, RZ, PT ;  /* 0x000000ff0500720c */ /* 0x000fc60003f05270 */
[----:B------:R-:W-:Y:S10]  /*0270*/  @!P1 BRA `(.L_x_37) ;  /* 0x0000000000bc9947 */ /* 0x000ff40003800000 */
[----:B------:R-:W0:Y:S01]  /*0280*/  LDCU.64 UR4, c[0x0][0x380] ;  /* 0x00007000ff0477ac */ /* 0x000e220008000a00 */
[----:B------:R-:W-:Y:S01]  /*0290*/  IMAD.WIDE.U32 R6, R2, 0x8, RZ ;  /* 0x0000000802067825 */ /* 0x000fe200078e00ff */
[----:B------:R-:W-:-:S03]  /*02a0*/  LOP3.LUT R26, R4, 0xfffff0, RZ, 0xc0, !PT ;  /* 0x00fffff0041a7812 */ /* 0x000fc600078ec0ff */
[----:B------:R-:W-:Y:S02]  /*02b0*/  IMAD.U32 R11, RZ, RZ, UR18 ;  /* 0x00000012ff0b7e24 */ /* 0x000fe4000f8e00ff */
[----:B------:R-:W-:Y:S02]  /*02c0*/  IMAD.MOV R26, RZ, RZ, -R26 ;  /* 0x000000ffff1a7224 */ /* 0x000fe400078e0a1a */
[----:B------:R-:W-:-:S03]  /*02d0*/  IMAD.WIDE.U32 R6, R11, 0x7000, R6 ;  /* 0x000070000b067825 */ /* 0x000fc600078e0006 */
[----:B0-----:R-:W-:-:S04]  /*02e0*/  IADD3 R6, P1, PT, R6, UR4, RZ ;  /* 0x0000000406067c10 */ /* 0x001fc8000ff3e0ff */
[----:B------:R-:W-:-:S04]  /*02f0*/  IADD3 R6, P2, PT, R6, 0x8000, RZ ;  /* 0x0000800006067810 */ /* 0x000fc80007f5e0ff */
[----:B------:R-:W-:-:S09]  /*0300*/  IADD3.X R7, PT, PT, RZ, UR5, R7, P2, P1 ;  /* 0x00000005ff077c10 */ /* 0x000fd200097e2407 */
.L_x_38:
[----:B------:R-:W2:Y:S04]  /*0310*/  LDG.E.64 R10, desc[UR16][R6.64+-0x8000] ;  /* 0xff800010060a7981 */ /* 0x000ea8000c1e1b00 */
[----:B------:R-:W3:Y:S04]  /*0320*/  LDG.E.64 R12, desc[UR16][R6.64+-0x7000] ;  /* 0xff900010060c7981 */ /* 0x000ee8000c1e1b00 */
[----:B------:R-:W4:Y:S04]  /*0330*/  LDG.E.64 R14, desc[UR16][R6.64+-0x6000] ;  /* 0xffa00010060e7981 */ /* 0x000f28000c1e1b00 */
[----:B------:R-:W4:Y:S04]  /*0340*/  LDG.E.64 R16, desc[UR16][R6.64+-0x5000] ;  /* 0xffb0001006107981 */ /* 0x000f28000c1e1b00 */
[----:B------:R-:W4:Y:S04]  /*0350*/  LDG.E.64 R18, desc[UR16][R6.64+-0x4000] ;  /* 0xffc0001006127981 */ /* 0x000f28000c1e1b00 */
[----:B------:R-:W4:Y:S04]  /*0360*/  LDG.E.64 R20, desc[UR16][R6.64+-0x3000] ;  /* 0xffd0001006147981 */ /* 0x000f28000c1e1b00 */
[----:B------:R-:W4:Y:S04]  /*0370*/  LDG.E.64 R24, desc[UR16][R6.64+-0x2000] ;  /* 0xffe0001006187981 */ /* 0x000f28000c1e1b00 */
[----:B------:R-:W4:Y:S01]  /*0380*/  LDG.E.64 R22, desc[UR16][R6.64+-0x1000] ;  /* 0xfff0001006167981 */ /* 0x000f22000c1e1b00 */
[----:B--2--5:R-:W-:-:S03]  /*0390*/  DADD R10, R10, R8 ;  /* 0x000000000a0a7229 */ /* 0x024fc60000000008 */
[----:B------:R-:W2:Y:S05]  /*03a0*/  LDG.E.64 R8, desc[UR16][R6.64] ;  /* 0x0000001006087981 */ /* 0x000eaa000c1e1b00 */
[----:B---3--:R-:W-:Y:S02]  /*03b0*/  DADD R12, R10, R12 ;  /* 0x000000000a0c7229 */ /* 0x008fe4000000000c */
[----:B------:R-:W3:Y:S06]  /*03c0*/  LDG.E.64 R10, desc[UR16][R6.64+0x1000] ;  /* 0x00100010060a7981 */ /* 0x000eec000c1e1b00 */
[----:B----4-:R-:W-:-:S02]  /*03d0*/  DADD R14, R12, R14 ;  /* 0x000000000c0e7229 */ /* 0x010fc4000000000e */
[----:B------:R-:W4:Y:S06]  /*03e0*/  LDG.E.64 R12, desc[UR16][R6.64+0x2000] ;  /* 0x00200010060c7981 */ /* 0x000f2c000c1e1b00 */
[----:B------:R-:W-:Y:S02]  /*03f0*/  DADD R16, R14, R16 ;  /* 0x000000000e107229 */ /* 0x000fe40000000010 */
[----:B------:R-:W4:Y:S06]  /*0400*/  LDG.E.64 R14, desc[UR16][R6.64+0x3000] ;  /* 0x00300010060e7981 */ /* 0x000f2c000c1e1b00 */
[----:B------:R-:W-:-:S02]  /*0410*/  DADD R18, R16, R18 ;  /* 0x0000000010127229 */ /* 0x000fc40000000012 */
[----:B------:R-:W4:Y:S06]  /*0420*/  LDG.E.64 R16, desc[UR16][R6.64+0x4000] ;  /* 0x0040001006107981 */ /* 0x000f2c000c1e1b00 */
[----:B------:R-:W-:Y:S02]  /*0430*/  DADD R20, R18, R20 ;  /* 0x0000000012147229 */ /* 0x000fe40000000014 */
[----:B------:R-:W4:Y:S06]  /*0440*/  LDG.E.64 R18, desc[UR16][R6.64+0x5000] ;  /* 0x0050001006127981 */ /* 0x000f2c000c1e1b00 */
[----:B------:R-:W-:-:S02]  /*0450*/  DADD R24, R20, R24 ;  /* 0x0000000014187229 */ /* 0x000fc40000000018 */
[----:B------:R-:W4:Y:S06]  /*0460*/  LDG.E.64 R20, desc[UR16][R6.64+0x6000] ;  /* 0x0060001006147981 */ /* 0x000f2c000c1e1b00 */
[----:B------:R-:W-:Y:S02]  /*0470*/  DADD R22, R24, R22 ;  /* 0x0000000018167229 */ /* 0x000fe40000000016 */
[----:B------:R0:W4:Y:S01]  /*0480*/  LDG.E.64 R24, desc[UR16][R6.64+0x7000] ;  /* 0x0070001006187981 */ /* 0x000122000c1e1b00 */
[----:B------:R-:W-:Y:S02]  /*0490*/  VIADD R26, R26, 0x10 ;  /* 0x000000101a1a7836 */ /* 0x000fe40000000000 */
[----:B------:R-:W-:-:S03]  /*04a0*/  VIADD R2, R2, 0x2000 ;  /* 0x0000200002027836 */ /* 0x000fc60000000000 */
[----:B------:R-:W-:Y:S02]  /*04b0*/  ISETP.NE.AND P1, PT, R26, RZ, PT ;  /* 0x000000ff1a00720c */ /* 0x000fe40003f25270 */
[----:B0-----:R-:W-:-:S05]  /*04c0*/  IADD3 R6, P2, PT, R6, 0x10000, RZ ;  /* 0x0001000006067810 */ /* 0x001fca0007f5e0ff */
[----:B------:R-:W-:Y:S01]  /*04d0*/  IMAD.X R7, RZ, RZ, R7, P2 ;  /* 0x000000ffff077224 */ /* 0x000fe200010e0607 */
[----:B--2---:R-:W-:-:S08]  /*04e0*/  DADD R8, R22, R8 ;  /* 0x0000000016087229 */ /* 0x004fd00000000008 */
[----:B---3--:R-:W-:-:S08]  /*04f0*/  DADD R8, R8, R10 ;  /* 0x0000000008087229 */ /* 0x008fd0000000000a */
[----:B----4-:R-:W-:-:S08]  /*0500*/  DADD R8, R8, R12 ;  /* 0x0000000008087229 */ /* 0x010fd0000000000c */
[----:B------:R-:W-:-:S08]  /*0510*/  DADD R8, R8, R14 ;  /* 0x0000000008087229 */ /* 0x000fd0000000000e */
[----:B------:R-:W-:-:S08]  /*0520*/  DADD R8, R8, R16 ;  /* 0x0000000008087229 */ /* 0x000fd00000000010 */
[----:B------:R-:W-:-:S08]  /*0530*/  DADD R8, R8, R18 ;  /* 0x0000000008087229 */ /* 0x000fd00000000012 */
[----:B------:R-:W-:-:S08]  /*0540*/  DADD R8, R8, R20 ;  /* 0x0000000008087229 */ /* 0x000fd00000000014 */
[----:B------:R-:W-:Y:S01]  /*0550*/  DADD R8, R8, R24 ;  /* 0x0000000008087229 */ /* 0x000fe20000000018 */
[----:B------:R-:W-:Y:S10]  /*0560*/  @P1 BRA `(.L_x_38) ;  /* 0xfffffffc00681947 */ /* 0x000ff4000383ffff */
.L_x_37:
[----:B------:R-:W-:Y:S05]  /*0570*/  BSYNC.RECONVERGENT B2 ;  /* 0x0000000000027941 */ /* 0x000fea0003800200 */
.L_x_36:
[----:B------:R-:W-:Y:S05]  /*0580*/  @!P0 BRA `(.L_x_35) ;  /* 0x0000000000f48947 */ /* 0x000fea0003800000 */
[----:B------:R-:W-:Y:S01]  /*0590*/  ISETP.GE.U32.AND P1, PT, R5, 0x8, PT ;  /* 0x000000080500780c */ /* 0x000fe20003f26070 */
[----:B------:R-:W-:Y:S01]  /*05a0*/  BSSY.RECONVERGENT B2, `(.L_x_39) ;  /* 0x000001a000027945 */ /* 0x000fe20003800200 */
[----:B------:R-:W-:-:S04]  /*05b0*/  LOP3.LUT R26, R4, 0x7, RZ, 0xc0, !PT ;  /* 0x00000007041a7812 */ /* 0x000fc800078ec0ff */
[----:B------:R-:W-:-:S07]  /*05c0*/  ISETP.NE.AND P0, PT, R26, RZ, PT ;  /* 0x000000ff1a00720c */ /* 0x000fce0003f05270 */
[----:B------:R-:W-:Y:S06]  /*05d0*/  @!P1 BRA `(.L_x_40) ;  /* 0x0000000000589947 */ /* 0x000fec0003800000 */
[----:B------:R-:W0:Y:S01]  /*05e0*/  LDCU.64 UR4, c[0x0][0x380] ;  /* 0x00007000ff0477ac */ /* 0x000e220008000a00 */
[----:B------:R-:W-:-:S04]  /*05f0*/  IADD3 R5, P1, PT, R2, UR9, RZ ;  /* 0x0000000902057c10 */ /* 0x000fc8000ff3e0ff */
[----:B------:R-:W-:Y:S02]  /*0600*/  LEA.HI.X.SX32 R6, R2, RZ, 0x1, P1 ;  /* 0x000000ff02067211 */ /* 0x000fe400008f0eff */
[----:B0-----:R-:W-:-:S04]  /*0610*/  LEA R24, P1, R5, UR4, 0x3 ;  /* 0x0000000405187c11 */ /* 0x001fc8000f8218ff */
[----:B------:R-:W-:-:S05]  /*0620*/  LEA.HI.X R25, R5, UR5, R6, 0x3, P1 ;  /* 0x0000000505197c11 */ /* 0x000fca00088f1c06 */
        /* <DEDUP_REMOVED lines=17> */
.L_x_40:
[----:B------:R-:W-:Y:S05]  /*0740*/  BSYNC.RECONVERGENT B2 ;  /* 0x0000000000027941 */ /* 0x000fea0003800200 */
.L_x_39:
        /* <DEDUP_REMOVED lines=14> */
[----:B------:R-:W4:Y:S01]  /*0830*/  LDG.E.64 R14, desc[UR16][R4.64+0x3000] ;  /* 0x00300010040e7981 */ /* 0x000f22000c1e1b00 */
[----:B------:R-:W-:Y:S01]  /*0840*/  VIADD R2, R2, 0x800 ;  /* 0x0000080002027836 */ /* 0x000fe20000000000 */
[----:B--2--5:R-:W-:-:S08]  /*0850*/  DADD R6, R8, R6 ;  /* 0x0000000008067229 */ /* 0x024fd00000000006 */
[----:B---3--:R-:W-:-:S08]  /*0860*/  DADD R6, R6, R10 ;  /* 0x0000000006067229 */ /* 0x008fd0000000000a */
[----:B----4-:R-:W-:-:S08]  /*0870*/  DADD R6, R6, R12 ;  /* 0x0000000006067229 */ /* 0x010fd0000000000c */
[----:B------:R-:W-:-:S11]  /*0880*/  DADD R8, R6, R14 ;  /* 0x0000000006087229 */ /* 0x000fd6000000000e */
.L_x_42:
[----:B------:R-:W-:Y:S05]  /*0890*/  BSYNC.RECONVERGENT B2 ;  /* 0x0000000000027941 */ /* 0x000fea0003800200 */
.L_x_41:
[----:B------:R-:W-:Y:S05]  /*08a0*/  @!P0 BRA `(.L_x_35) ;  /* 0x00000000002c8947 */ /* 0x000fea0003800000 */
[----:B------:R-:W0:Y:S01]  /*08b0*/  LDC.64 R4, c[0x0][0x380] ;  /* 0x0000e000ff047b82 */ /* 0x000e220000000a00 */
[----:B------:R-:W-:Y:S02]  /*08c0*/  IMAD.U32 R7, RZ, RZ, UR18 ;  /* 0x00000012ff077e24 */ /* 0x000fe4000f8e00ff */
[----:B------:R-:W-:Y:S02]  /*08d0*/  IMAD.MOV R10, RZ, RZ, -R16 ;  /* 0x000000ffff0a7224 */ /* 0x000fe400078e0a10 */
[----:B0-----:R-:W-:-:S07]  /*08e0*/  IMAD.WIDE.U32 R4, R7, 0x7000, R4 ;  /* 0x0000700007047825 */ /* 0x001fce00078e0004 */
.L_x_43:
[----:B------:R-:W-:-:S06]  /*08f0*/  IMAD.WIDE R6, R2, 0x8, R4 ;  /* 0x0000000802067825 */ /* 0x000fcc00078e0204 */
[----:B------:R-:W2:Y:S01]  /*0900*/  LDG.E.64 R6, desc[UR16][R6.64] ;  /* 0x0000001006067981 */ /* 0x000ea2000c1e1b00 */
[----:B------:R-:W-:Y:S02]  /*0910*/  VIADD R10, R10, 0x1 ;  /* 0x000000010a0a7836 */ /* 0x000fe40000000000 */
[----:B------:R-:W-:-:S03]  /*0920*/  VIADD R2, R2, 0x200 ;  /* 0x0000020002027836 */ /* 0x000fc60000000000 */
[----:B------:R-:W-:Y:S01]  /*0930*/  ISETP.NE.AND P0, PT, R10, RZ, PT ;  /* 0x000000ff0a00720c */ /* 0x000fe20003f05270 */
[----:B--2--5:R-:W-:-:S12]  /*0940*/  DADD R8, R6, R8 ;  /* 0x0000000006087229 */ /* 0x024fd80000000008 */
[----:B------:R-:W-:Y:S05]  /*0950*/  @P0 BRA `(.L_x_43) ;  /* 0xfffffffc00e40947 */ /* 0x000fea000383ffff */
.L_x_35:
[----:B------:R-:W-:Y:S05]  /*0960*/  BSYNC.RECONVERGENT B1 ;  /* 0x0000000000017941 */ /* 0x000fea0003800200 */
.L_x_34:
        /* <DEDUP_REMOVED lines=12> */
[----:B------:R-:W-:-:S03]  /*0a30*/  @!P1 SHF.R.U32.HI R3, RZ, 0x2, R0 ;  /* 0x00000002ff039819 */ /* 0x000fc60000011600 */
[----:B------:R-:W0:Y:S01]  /*0a40*/  SHFL.DOWN PT, R5, R7, 0x2, 0x1f ;  /* 0x08401f0007057f89 */ /* 0x000e2200000e0000 */
[----:B------:R-:W-:Y:S01]  /*0a50*/  @!P1 LOP3.LUT R3, R3, 0xf8, RZ, 0xc0, !PT ;  /* 0x000000f803039812 */ /* 0x000fe200078ec0ff */
        /* <DEDUP_REMOVED lines=14> */
[----:B-1----:R-:W-:-:S05]  /*0b40*/  @!P1 LEA R10, R13, R10, 0x18 ;  /* 0x0000000a0d0a9211 */ /* 0x002fca00078ec0ff */
[----:B------:R-:W-:Y:S01]  /*0b50*/  @!P1 IMAD.IADD R3, R3, 0x1, R10 ;  /* 0x0000000103039824 */ /* 0x000fe200078e020a */
[----:B0-----:R-:W-:-:S10]  /*0b60*/  DADD R4, R4, R8 ;  /* 0x0000000004047229 */ /* 0x001fd40000000008 */
[----:B------:R-:W-:Y:S02]  /*0b70*/  FSEL R6, R8, R4, P0 ;  /* 0x0000000408067208 */ /* 0x000fe40000000000 */
[----:B------:R-:W-:Y:S02]  /*0b80*/  FSEL R7, R9, R5, P0 ;  /* 0x0000000509077208 */ /* 0x000fe40000000000 */
[----:B------:R-:W-:Y:S01]  /*0b90*/  ISETP.NE.AND P0, PT, R0, RZ, PT ;  /* 0x000000ff0000720c */ /* 0x000fe20003f05270 */
[----:B------:R-:W-:Y:S04]  /*0ba0*/  SHFL.DOWN PT, R4, R6, 0x10, 0x1f ;  /* 0x0a001f0006047f89 */ /* 0x000fe800000e0000 */
[----:B------:R-:W0:Y:S02]  /*0bb0*/  SHFL.DOWN PT, R5, R7, 0x10, 0x1f ;  /* 0x0a001f0007057f89 */ /* 0x000e2400000e0000 */
        /* <DEDUP_REMOVED lines=10> */
[----:B--2---:R-:W0:Y:S04]  /*0c60*/  LDS.64 R2, [UR4+0x18] ;  /* 0x00001804ff027984 */ /* 0x004e280008000a00 */
        /* <DEDUP_REMOVED lines=23> */
.L_x_44:
[----:B------:R-:W-:-:S05]  /*0de0*/  LOP3.LUT R2, R0, 0x3e0, RZ, 0xc0, !PT ;  /* 0x000003e000027812 */ /* 0x000fca00078ec0ff */
[----:B------:R-:W-:Y:S01]  /*0df0*/  VIADD R4, R2, 0x20 ;  /* 0x0000002002047836 */ /* 0x000fe20000000000 */
[----:B------:R-:W-:-:S04]  /*0e00*/  LOP3.LUT R2, RZ, R2, RZ, 0x33, !PT ;  /* 0x00000002ff027212 */ /* 0x000fc800078e33ff */
[----:B------:R-:W-:Y:S01]  /*0e10*/  ISETP.GT.AND P0, PT, R4, R3, PT ;  /* 0x000000030400720c */ /* 0x000fe20003f04270 */
[----:B------:R-:W-:-:S05]  /*0e20*/  IMAD.IADD R2, R3, 0x1, R2 ;  /* 0x0000000103027824 */ /* 0x000fca00078e0202 */
[----:B------:R-:W-:Y:S02]  /*0e30*/  SEL R5, R2, 0x1f, P0 ;  /* 0x0000001f02057807 */ /* 0x000fe40000000000 */
[----:B------:R-:W0:Y:S03]  /*0e40*/  S2R R2, SR_LANEID ;  /* 0x0000000000027919 */ /* 0x000e260000000000 */
[----:B-----5:R-:W-:Y:S04]  /*0e50*/  SHFL.DOWN PT, R6, R8, 0x1, R5 ;  /* 0x0820000008067989 */ /* 0x020fe800000e0005 */
[----:B------:R-:W1:Y:S02]  /*0e60*/  SHFL.DOWN PT, R7, R9, 0x1, R5 ;  /* 0x0820000009077989 */ /* 0x000e6400000e0005 */
[----:B-1----:R-:W-:Y:S01]  /*0e70*/  DADD R6, R6, R8 ;  /* 0x0000000006067229 */ /* 0x002fe20000000008 */
[C---:B0-----:R-:W-:Y:S01]  /*0e80*/  ISETP.GE.AND P0, PT, R2.reuse, R5, PT ;  /* 0x000000050200720c */ /* 0x041fe20003f06270 */
[C---:B------:R-:W-:Y:S01]  /*0e90*/  VIADD R4, R2.reuse, 0x2 ;  /* 0x0000000202047836 */ /* 0x040fe20000000000 */
[----:B------:R-:W-:-:S07]  /*0ea0*/  ISETP.NE.AND P1, PT, R2, RZ, PT ;  /* 0x000000ff0200720c */ /* 0x000fce0003f25270 */
[----:B------:R-:W-:Y:S02]  /*0eb0*/  FSEL R10, R6, R8, !P0 ;  /* 0x00000008060a7208 */ /* 0x000fe40004000000 */
[----:B------:R-:W-:Y:S02]  /*0ec0*/  FSEL R11, R7, R9, !P0 ;  /* 0x00000009070b7208 */ /* 0x000fe40004000000 */
[----:B------:R-:W-:Y:S01]  /*0ed0*/  ISETP.GT.AND P0, PT, R4, R5, PT ;  /* 0x000000050400720c */ /* 0x000fe20003f04270 */
[----:B------:R-:W-:Y:S01]  /*0ee0*/  SHFL.DOWN PT, R6, R10, 0x2, R5 ;  /* 0x084000000a067989 */ /* 0x000fe200000e0005 */
[----:B------:R-:W-:-:S03]  /*0ef0*/  VIADD R4, R2, 0x4 ;  /* 0x0000000402047836 */ /* 0x000fc60000000000 */
[----:B------:R-:W0:Y:S02]  /*0f00*/  SHFL.DOWN PT, R7, R11, 0x2, R5 ;  /* 0x084000000b077989 */ /* 0x000e2400000e0005 */
[----:B0-----:R-:W-:-:S10]  /*0f10*/  DADD R6, R6, R10 ;  /* 0x0000000006067229 */ /* 0x001fd4000000000a */
[----:B------:R-:W-:Y:S02]  /*0f20*/  FSEL R12, R10, R6, P0 ;  /* 0x000000060a0c7208 */ /* 0x000fe40000000000 */
[----:B------:R-:W-:Y:S02]  /*0f30*/  FSEL R13, R11, R7, P0 ;  /* 0x000000070b0d7208 */ /* 0x000fe40000000000 */
[----:B------:R-:W-:Y:S01]  /*0f40*/  ISETP.GT.AND P0, PT, R4, R5, PT ;  /* 0x000000050400720c */ /* 0x000fe20003f04270 */
[----:B------:R-:W-:Y:S01]  /*0f50*/  SHFL.DOWN PT, R6, R12, 0x4, R5 ;  /* 0x088000000c067989 */ /* 0x000fe200000e0005 */
[C---:B------:R-:W-:Y:S02]  /*0f60*/  VIADD R4, R2.reuse, 0x8 ;  /* 0x0000000802047836 */ /* 0x040fe40000000000 */
[----:B------:R-:W-:Y:S01]  /*0f70*/  VIADD R2, R2, 0x10 ;  /* 0x0000001002027836 */ /* 0x000fe20000000000 */
[----:B------:R-:W0:Y:S02]  /*0f80*/  SHFL.DOWN PT, R7, R13, 0x4, R5 ;  /* 0x088000000d077989 */ /* 0x000e2400000e0005 */
[----:B0-----:R-:W-:-:S10]  /*0f90*/  DADD R6, R6, R12 ;  /* 0x0000000006067229 */ /* 0x001fd4000000000c */
[----:B------:R-:W-:Y:S02]  /*0fa0*/  FSEL R8, R12, R6, P0 ;  /* 0x000000060c087208 */ /* 0x000fe40000000000 */
[----:B------:R-:W-:Y:S02]  /*0fb0*/  FSEL R9, R13, R7, P0 ;  /* 0x000000070d097208 */ /* 0x000fe40000000000 */
[----:B------:R-:W-:Y:S01]  /*0fc0*/  ISETP.GT.AND P0, PT, R4, R5, PT ;  /* 0x000000050400720c */ /* 0x000fe20003f04270 */
[----:B------:R-:W-:Y:S01]  /*0fd0*/  SHFL.DOWN PT, R6, R8, 0x8, R5 ;  /* 0x0900000008067989 */ /* 0x000fe200000e0005 */
[----:B------:R-:W-:-:S03]  /*0fe0*/  @!P1 SHF.R.U32.HI R4, RZ, 0x2, R0 ;  /* 0x00000002ff049819 */ /* 0x000fc60000011600 */
[----:B------:R-:W0:Y:S01]  /*0ff0*/  SHFL.DOWN PT, R7, R9, 0x8, R5 ;  /* 0x0900000009077989 */ /* 0x000e2200000e0005 */
[----:B------:R-:W-:Y:S01]  /*1000*/  @!P1 LOP3.LUT R4, R4, 0xf8, RZ, 0xc0, !PT ;  /* 0x000000f804049812 */ /* 0x000fe200078ec0ff */
[----:B------:R-:W1:Y:S01]  /*1010*/  @!P1 S2R R13, SR_CgaCtaId ;  /* 0x00000000000d9919 */ /* 0x000e620000008800 */
[----:B0-----:R-:W-:-:S10]  /*1020*/  DADD R6, R6, R8 ;  /* 0x0000000006067229 */ /* 0x001fd40000000008 */
[----:B------:R-:W-:Y:S02]  /*1030*/  FSEL R10, R8, R6, P0 ;  /* 0x00000006080a7208 */ /* 0x000fe40000000000 */
[----:B------:R-:W-:Y:S02]  /*1040*/  FSEL R11, R9, R7, P0 ;  /* 0x00000007090b7208 */ /* 0x000fe40000000000 */
[----:B------:R-:W-:Y:S01]  /*1050*/  @!P1 MOV R8, 0x400 ;  /* 0x0000040000089802 */ /* 0x000fe20000000f00 */
[----:B------:R-:W-:Y:S01]  /*1060*/  SHFL.DOWN PT, R6, R10, 0x10, R5 ;  /* 0x0a0000000a067989 */ /* 0x000fe200000e0005 */
[----:B------:R-:W-:Y:S02]  /*1070*/  ISETP.GT.AND P0, PT, R2, R5, PT ;  /* 0x000000050200720c */ /* 0x000fe40003f04270 */
[----:B-1----:R-:W-:Y:S01]  /*1080*/  @!P1 LEA R13, R13, R8, 0x18 ;  /* 0x000000080d0d9211 */ /* 0x002fe200078ec0ff */
[----:B------:R-:W0:Y:S04]  /*1090*/  SHFL.DOWN PT, R7, R11, 0x10, R5 ;  /* 0x0a0000000b077989 */ /* 0x000e2800000e0005 */
[----:B------:R-:W-:Y:S01]  /*10a0*/  @!P1 IMAD.IADD R13, R4, 0x1, R13 ;  /* 0x00000001040d9824 */ /* 0x000fe200078e020d */
[----:B0-----:R-:W-:-:S10]  /*10b0*/  DADD R6, R6, R10 ;  /* 0x0000000006067229 */ /* 0x001fd4000000000a */
[----:B------:R-:W-:Y:S02]  /*10c0*/  FSEL R8, R10, R6, P0 ;  /* 0x000000060a087208 */ /* 0x000fe40000000000 */
[----:B------:R-:W-:Y:S02]  /*10d0*/  FSEL R9, R11, R7, P0 ;  /* 0x000000070b097208 */ /* 0x000fe40000000000 */
[----:B------:R-:W-:-:S03]  /*10e0*/  ISETP.NE.AND P0, PT, R0, RZ, PT ;  /* 0x000000ff0000720c */ /* 0x000fc60003f05270 */
[----:B------:R1:W-:Y:S01]  /*10f0*/  @!P1 STS.64 [R13+0x10], R8 ;  /* 0x000010080d009388 */ /* 0x0003e20000000a00 */
[----:B------:R-:W-:Y:S09]  /*1100*/  BAR.SYNC.DEFER_BLOCKING 0x0 ;  /* 0x0000000000007b1d */ /* 0x000ff20000010000 */
[----:B------:R-:W-:Y:S05]  /*1110*/  @P0 BRA `(.L_x_45) ;  /* 0x0000001400a00947 */ /* 0x000fea0003800000 */
[----:B------:R-:W0:Y:S01]  /*1120*/  S2UR UR5, SR_CgaCtaId ;  /* 0x00000000000579c3 */ /* 0x000e220000008800 */
[----:B------:R-:W-:Y:S01]  /*1130*/  UMOV UR4, 0x400 ;  /* 0x0000040000047882 */ /* 0x000fe20000000000 */
[----:B------:R-:W-:Y:S01]  /*1140*/  ISETP.GT.AND P1, PT, R3, 0x20, PT ;  /* 0x000000200300780c */ /* 0x000fe20003f24270 */
[----:B0-----:R-:W-:-:S09]  /*1150*/  ULEA UR4, UR5, UR4, 0x18 ;  /* 0x0000000405047291 */ /* 0x001fd2000f8ec0ff */
[----:B------:R-:W0:Y:S04]  /*1160*/  LDS.64 R10, [UR4+0x18] ;  /* 0x00001804ff0a7984 */ /* 0x000e280008000a00 */
[----:B------:R-:W2:Y:S01]  /*1170*/  LDS.128 R4, [UR4+0x20] ;  /* 0x00002004ff047984 */ /* 0x000ea20008000c00 */
[----:B0-----:R-:W-:-:S10]  /*1180*/  DADD R10, R8, R10 ;  /* 0x00000000080a7229 */ /* 0x001fd4000000000a */
[----:B------:R-:W-:Y:S02]  /*1190*/  FSEL R12, R10, R8, P1 ;  /* 0x000000080a0c7208 */ /* 0x000fe40000800000 */
[----:B-1----:R-:W-:Y:S02]  /*11a0*/  FSEL R13, R11, R9, P1 ;  /* 0x000000090b0d7208 */ /* 0x002fe40000800000 */
[----:B------:R-:W0:Y:S01]  /*11b0*/  LDS.128 R8, [UR4+0x30] ;  /* 0x00003004ff087984 */ /* 0x000e220008000c00 */
[----:B------:R-:W-:-:S03]  /*11c0*/  ISETP.GT.AND P1, PT, R3, 0x40, PT ;  /* 0x000000400300780c */ /* 0x000fc60003f24270 */
        /* <DEDUP_REMOVED lines=61> */
.L_x_31:
[----:B------:R-:W0:Y:S01]  /*15a0*/  S2R R0, SR_TID.X ;  /* 0x0000000000007919 */ /* 0x000e220000002100 */
[----:B------:R-:W1:Y:S01]  /*15b0*/  LDC.64 R4, c[0x0][0x380] ;  /* 0x0000e000ff047b82 */ /* 0x000e620000000a00 */
[----:B0-----:R-:W-:-:S04]  /*15c0*/  VIADD R21, R0, UR9 ;  /* 0x0000000900157c36 */ /* 0x001fc80008000000 */
[----:B-1----:R-:W-:-:S05]  /*15d0*/  IMAD.WIDE.U32 R20, R21, 0x8, R4 ;  /* 0x0000000815147825 */ /* 0x002fca00078e0004 */
[----:B------:R-:W2:Y:S04]  /*15e0*/  LDG.E.64 R14, desc[UR16][R20.64] ;  /* 0x00000010140e7981 */ /* 0x000ea8000c1e1b00 */
[----:B------:R-:W2:Y:S04]  /*15f0*/  LDG.E.64 R16, desc[UR16][R20.64+0x1000] ;  /* 0x0010001014107981 */ /* 0x000ea8000c1e1b00 */
[----:B------:R-:W3:Y:S04]  /*1600*/  LDG.E.64 R18, desc[UR16][R20.64+0x2000] ;  /* 0x0020001014127981 */ /* 0x000ee8000c1e1b00 */
[----:B------:R-:W4:Y:S04]  /*1610*/  LDG.E.64 R10, desc[UR16][R20.64+0x3000] ;  /* 0x00300010140a7981 */ /* 0x000f28000c1e1b00 */
[----:B------:R-:W5:Y:S04]  /*1620*/  LDG.E.64 R6, desc[UR16][R20.64+0x4000] ;  /* 0x0040001014067981 */ /* 0x000f68000c1e1b00 */
[----:B------:R-:W5:Y:S04]  /*1630*/  LDG.E.64 R4, desc[UR16][R20.64+0x5000] ;  /* 0x0050001014047981 */ /* 0x000f68000c1e1b00 */
[----:B------:R-:W5:Y:S01]  /*1640*/  LDG.E.64 R8, desc[UR16][R20.64+0x6000] ;  /* 0x0060001014087981 */ /* 0x000f62000c1e1b00 */
[----:B------:R-:W-:-:S04]  /*1650*/  ISETP.GE.U32.AND P0, PT, R13, UR5, PT ;  /* 0x000000050d007c0c */ /* 0x000fc8000bf06070 */
[----:B------:R-:W-:Y:S01]  /*1660*/  ISETP.GE.U32.AND.EX P0, PT, R2, UR4, PT, P0 ;  /* 0x0000000402007c0c */ /* 0x000fe2000bf06100 */
[----:B--2---:R-:W-:-:S08]  /*1670*/  DADD R14, R14, R16 ;  /* 0x000000000e0e7229 */ /* 0x004fd00000000010 */
[----:B---3--:R-:W-:-:S08]  /*1680*/  DADD R14, R18, R14 ;  /* 0x00000000120e7229 */ /* 0x008fd0000000000e */
[----:B----4-:R-:W-:-:S08]  /*1690*/  DADD R10, R10, R14 ;  /* 0x000000000a0a7229 */ /* 0x010fd0000000000e */
[----:B-----5:R-:W-:-:S08]  /*16a0*/  DADD R6, R6, R10 ;  /* 0x0000000006067229 */ /* 0x020fd0000000000a */
[----:B------:R-:W-:-:S08]  /*16b0*/  DADD R4, R4, R6 ;  /* 0x0000000004047229 */ /* 0x000fd00000000006 */
[----:B------:R-:W-:Y:S01]  /*16c0*/  DADD R8, R8, R4 ;  /* 0x0000000008087229 */ /* 0x000fe20000000004 */
[----:B------:R-:W-:Y:S10]  /*16d0*/  @!P0 BRA `(.L_x_46) ;  /* 0x0000000c001c8947 */ /* 0x000ff40003800000 */
[----:B------:R-:W-:Y:S01]  /*16e0*/  UIADD3 UR7, UP0, UPT, UR5, UR9, URZ ;  /* 0x0000000905077290 */ /* 0x000fe2000ff1e0ff */
[----:B------:R-:W-:Y:S01]  /*16f0*/  IADD3 R23, P1, PT, R12, -0xe00, RZ ;  /* 0xfffff2000c177810 */ /* 0x000fe20007f3e0ff */
[----:B------:R-:W0:Y:S01]  /*1700*/  LDCU.64 UR12, c[0x0][0x380] ;  /* 0x00007000ff0c77ac */ /* 0x000e220008000a00 */
[----:B------:R-:W-:Y:S02]  /*1710*/  LOP3.LUT R5, RZ, R0, RZ, 0x33, !PT ;  /* 0x00000000ff057212 */ /* 0x000fe400078e33ff */
[----:B------:R-:W-:Y:S01]  /*1720*/  IADD3.X R22, PT, PT, R3, -0x1, RZ, P1, !PT ;  /* 0xffffffff03167810 */ /* 0x000fe20000ffe4ff */
[----:B------:R-:W-:Y:S01]  /*1730*/  UIADD3.X UR8, UPT, UPT, URZ, UR4, URZ, UP0, !UPT ;  /* 0x00000004ff087290 */ /* 0x000fe200087fe4ff */
[----:B------:R-:W-:Y:S01]  /*1740*/  ISETP.LT.U32.AND P0, PT, R23, UR7, PT ;  /* 0x0000000717007c0c */ /* 0x000fe2000bf01070 */
[----:B------:R-:W-:Y:S01]  /*1750*/  UMOV UR6, UR5 ;  /* 0x0000000500067c82 */ /* 0x000fe20008000000 */
[----:B------:R-:W-:Y:S01]  /*1760*/  IADD3 R7, P2, PT, R0, UR7, RZ ;  /* 0x0000000700077c10 */ /* 0x000fe2000ff5e0ff */
[----:B------:R-:W-:Y:S01]  /*1770*/  UMOV UR4, URZ ;  /* 0x000000ff00047c82 */ /* 0x000fe20008000000 */
[----:B------:R-:W-:Y:S01]  /*1780*/  IADD3 R5, PT, PT, R12, -UR5, R5 ;  /* 0x800000050c057c10 */ /* 0x000fe2000fffe005 */
[----:B------:R-:W-:Y:S01]  /*1790*/  IMAD.U32 R11, RZ, RZ, UR8 ;  /* 0x00000008ff0b7e24 */ /* 0x000fe2000f8e00ff */
[----:B------:R-:W-:Y:S01]  /*17a0*/  UMOV UR10, UR8 ;  /* 0x00000008000a7c82 */ /* 0x000fe20008000000 */
[----:B------:R-:W-:-:S03]  /*17b0*/  IMAD.X R0, RZ, RZ, UR8, P2 ;  /* 0x00000008ff007e24 */ /* 0x000fc600090e06ff */
[----:B------:R-:W-:Y:S02]  /*17c0*/  ISETP.GT.U32.AND.EX P0, PT, R11, R22, PT, P0 ;  /* 0x000000160b00720c */ /* 0x000fe40003f04100 */
[----:B0-----:R-:W-:-:S04]  /*17d0*/  LEA R6, P1, R7, UR12, 0x3 ;  /* 0x0000000c07067c11 */ /* 0x001fc8000f8218ff */
[----:B------:R-:W-:Y:S02]  /*17e0*/  IADD3 R6, P2, PT, R6, 0x8000, RZ ;  /* 0x0000800006067810 */ /* 0x000fe40007f5e0ff */
[----:B------:R-:W-:Y:S01]  /*17f0*/  LEA.HI.X R7, R7, UR13, R0, 0x3, P1 ;  /* 0x0000000d07077c11 */ /* 0x000fe200088f1c00 */
[----:B------:R-:W-:Y:S01]  /*1800*/  VIADD R0, R5, -UR9 ;  /* 0x8000000905007c36 */ /* 0x000fe20008000000 */
[----:B------:R-:W-:-:S03]  /*1810*/  UMOV UR9, UR7 ;  /* 0x0000000700097c82 */ /* 0x000fc60008000000 */
[----:B------:R-:W-:Y:S01]  /*1820*/  IMAD.X R7, RZ, RZ, R7, P2 ;  /* 0x000000ffff077224 */ /* 0x000fe200010e0607 */
[----:B------:R-:W-:Y:S06]  /*1830*/  @P0 BRA `(.L_x_47) ;  /* 0x0000000000b80947 */ /* 0x000fec0003800000 */
[----:B------:R-:W0:Y:S01]  /*1840*/  LDC.64 R2, c[0x0][0x3b8] ;  /* 0x0000ee00ff027b82 */ /* 0x000e220000000a00 */
[----:B------:R-:W1:Y:S01]  /*1850*/  LDCU UR11, c[0x0][0x3c0] ;  /* 0x00007800ff0b77ac */ /* 0x000e620008000800 */
[----:B------:R-:W2:Y:S01]  /*1860*/  LDCU.64 UR12, c[0x0][0x380] ;  /* 0x00007000ff0c77ac */ /* 0x000ea20008000a00 */
[----:B------:R-:W-:Y:S01]  /*1870*/  NOP ;  /* 0x0000000000007918 */ /* 0x000fe20000000000 */
.L_x_48:
[----:B------:R-:W3:Y:S02]  /*1880*/  S2R R4, SR_TID.X ;  /* 0x0000000000047919 */ /* 0x000ee40000002100 */
[----:B---3--:R-:W-:-:S05]  /*1890*/  IADD3 R4, P0, PT, R4, UR7, RZ ;  /* 0x0000000704047c10 */ /* 0x008fca000ff1e0ff */
[----:B------:R-:W-:Y:S01]  /*18a0*/  IMAD.X R5, RZ, RZ, UR8, P0 ;  /* 0x00000008ff057e24 */ /* 0x000fe200080e06ff */
[----:B--2---:R-:W-:-:S04]  /*18b0*/  LEA R24, P0, R4, UR12, 0x3 ;  /* 0x0000000c04187c11 */ /* 0x004fc8000f8018ff */
[----:B------:R-:W-:-:S05]  /*18c0*/  LEA.HI.X R25, R4, UR13, R5, 0x3, P0 ;  /* 0x0000000d04197c11 */ /* 0x000fca00080f1c05 */
[----:B------:R-:W2:Y:S04]  /*18d0*/  LDG.E.64 R12, desc[UR16][R24.64] ;  /* 0x00000010180c7981 */ /* 0x000ea8000c1e1b00 */
[----:B------:R-:W3:Y:S04]  /*18e0*/  LDG.E.64 R14, desc[UR16][R24.64+0x1000] ;  /* 0x00100010180e7981 */ /* 0x000ee8000c1e1b00 */
[----:B------:R-:W4:Y:S04]  /*18f0*/  LDG.E.64 R16, desc[UR16][R24.64+0x2000] ;  /* 0x0020001018107981 */ /* 0x000f28000c1e1b00 */
[----:B------:R-:W5:Y:S04]  /*1900*/  LDG.E.64 R18, desc[UR16][R24.64+0x3000] ;  /* 0x0030001018127981 */ /* 0x000f68000c1e1b00 */
[----:B------:R-:W5:Y:S04]  /*1910*/  LDG.E.64 R20, desc[UR16][R24.64+0x4000] ;  /* 0x0040001018147981 */ /* 0x000f68000c1e1b00 */
[----:B------:R-:W5:Y:S04]  /*1920*/  LDG.E.64 R4, desc[UR16][R24.64+0x5000] ;  /* 0x0050001018047981 */ /* 0x000f68000c1e1b00 */
[----:B------:R-:W5:Y:S01]  /*1930*/  LDG.E.64 R10, desc[UR16][R24.64+0x6000] ;  /* 0x00600010180a7981 */ /* 0x000f62000c1e1b00 */
[----:B-1----:R-:W-:-:S04]  /*1940*/  UIMAD UR14, UR11, 0xe00, URZ ;  /* 0x00000e000b0e78a4 */ /* 0x002fc8000f8e02ff */
[----:B------:R-:W-:Y:S02]  /*1950*/  USHF.R.S32.HI UR15, URZ, 0x1f, UR14 ;  /* 0x0000001fff0f7899 */ /* 0x000fe4000801140e */
[----:B------:R-:W-:-:S04]  /*1960*/  UIADD3 UR5, UP0, UPT, UR14, UR9, URZ ;  /* 0x000000090e057290 */ /* 0x000fc8000ff1e0ff */
[----:B------:R-:W-:Y:S01]  /*1970*/  UIADD3.X UR6, UPT, UPT, UR15, UR10, URZ, UP0, !UPT ;  /* 0x0000000a0f067290 */ /* 0x000fe200087fe4ff */
[----:B--2---:R-:W-:-:S08]  /*1980*/  DADD R12, R12, R8 ;  /* 0x000000000c0c7229 */ /* 0x004fd00000000008 */
[----:B---3--:R-:W-:-:S08]  /*1990*/  DADD R12, R14, R12 ;  /* 0x000000000e0c7229 */ /* 0x008fd0000000000c */
[----:B----4-:R-:W-:-:S08]  /*19a0*/  DADD R12, R16, R12 ;  /* 0x00000000100c7229 */ /* 0x010fd0000000000c */
[----:B-----5:R-:W-:-:S08]  /*19b0*/  DADD R12, R18, R12 ;  /* 0x00000000120c7229 */ /* 0x020fd0000000000c */
[----:B------:R-:W-:Y:S01]  /*19c0*/  DADD R20, R20, R12 ;  /* 0x0000000014147229 */ /* 0x000fe2000000000c */
[----:B0-----:R-:W-:-:S05]  /*19d0*/  IMAD.MOV.U32 R12, RZ, RZ, R2 ;  /* 0x000000ffff0c7224 */ /* 0x001fca00078e0002 */
[----:B------:R-:W-:Y:S02]  /*19e0*/  IADD3 R8, P1, PT, R12, -UR7, RZ ;  /* 0x800000070c087c10 */ /* 0x000fe4000ff3e0ff */
[----:B------:R-:W-:Y:S02]  /*19f0*/  DADD R4, R4, R20 ;  /* 0x0000000004047229 */ /* 0x000fe40000000014 */
[----:B------:R-:W-:Y:S02]  /*1a00*/  ISETP.GE.U32.AND P0, PT, R8, UR14, PT ;  /* 0x0000000e08007c0c */ /* 0x000fe4000bf06070 */
[----:B------:R-:W-:-:S04]  /*1a10*/  IADD3.X R8, PT, PT, R3, ~UR8, RZ, P1, !PT ;  /* 0x8000000803087c10 */ /* 0x000fc80008ffe4ff */
[----:B------:R-:W-:Y:S01]  /*1a20*/  ISETP.GE.U32.AND.EX P0, PT, R8, UR15, PT, P0 ;  /* 0x0000000f08007c0c */ /* 0x000fe2000bf06100 */
[----:B------:R-:W-:-:S12]  /*1a30*/  DADD R8, R10, R4 ;  /* 0x000000000a087229 */ /* 0x000fd80000000004 */
[----:B------:R-:W-:Y:S05]  /*1a40*/  @!P0 BRA `(.L_x_46) ;  /* 0x0000000800408947 */ /* 0x000fea0003800000 */
[----:B------:R-:W-:Y:S02]  /*1a50*/  UIADD3 UR7, UP0, UPT, UR14, UR7, URZ ;  /* 0x000000070e077290 */ /* 0x000fe4000ff1e0ff */
[----:B------:R-:W-:Y:S01]  /*1a60*/  IMAD.U32 R5, RZ, RZ, UR14 ;  /* 0x0000000eff057e24 */ /* 0x000fe2000f8e00ff */
[----:B------:R-:W-:Y:S01]  /*1a70*/  UIADD3 UR4, UPT, UPT, UR4, 0x1, URZ ;  /* 0x0000000104047890 */ /* 0x000fe2000fffe0ff */
[----:B------:R-:W-:Y:S01]  /*1a80*/  VIADD R0, R0, -UR14 ;  /* 0x8000000e00007c36 */ /* 0x000fe20008000000 */
[----:B------:R-:W-:Y:S01]  /*1a90*/  UIADD3.X UR8, UPT, UPT, UR15, UR8, URZ, UP0, !UPT ;  /* 0x000000080f087290 */ /* 0x000fe200087fe4ff */
[----:B------:R-:W-:Y:S01]  /*1aa0*/  IMAD.WIDE R6, R5, 0x8, R6 ;  /* 0x0000000805067825 */ /* 0x000fe200078e0206 */
[----:B------:R-:W-:Y:S01]  /*1ab0*/  ISETP.LT.U32.AND P0, PT, R23, UR7, PT ;  /* 0x0000000717007c0c */ /* 0x000fe2000bf01070 */
[----:B------:R-:W-:Y:S01]  /*1ac0*/  UMOV UR9, UR5 ;  /* 0x0000000500097c82 */ /* 0x000fe20008000000 */
[----:B------:R-:W-:Y:S02]  /*1ad0*/  UMOV UR10, UR6 ;  /* 0x00000006000a7c82 */ /* 0x000fe40008000000 */
[----:B------:R-:W-:-:S05]  /*1ae0*/  IMAD.U32 R11, RZ, RZ, UR8 ;  /* 0x00000008ff0b7e24 */ /* 0x000fca000f8e00ff */
[----:B------:R-:W-:-:S13]  /*1af0*/  ISETP.GT.U32.AND.EX P0, PT, R11, R22, PT, P0 ;  /* 0x000000160b00720c */ /* 0x000fda0003f04100 */
[----:B------:R-:W-:Y:S05]  /*1b00*/  @!P0 BRA `(.L_x_48) ;  /* 0xfffffffc005c8947 */ /* 0x000fea000383ffff */
[----:B------:R-:W-:-:S05]  /*1b10*/  UMOV UR6, UR14 ;  /* 0x0000000e00067c82 */ /* 0x000fca0008000000 */
.L_x_47:
[----:B------:R-:W0:Y:S01]  /*1b20*/  S2R R11, SR_TID.X ;  /* 0x00000000000b7919 */ /* 0x000e220000002100 */
[C---:B------:R-:W-:Y:S01]  /*1b30*/  VIADD R2, R12.reuse, -UR7 ;  /* 0x800000070c027c36 */ /* 0x040fe20008000000 */
[----:B------:R-:W-:Y:S01]  /*1b40*/  ISETP.LE.U32.AND P1, PT, R12, UR7, PT ;  /* 0x000000070c007c0c */ /* 0x000fe2000bf23070 */
[----:B------:R-:W-:Y:S01]  /*1b50*/  IMAD.U32 R4, RZ, RZ, UR8 ;  /* 0x00000008ff047e24 */ /* 0x000fe2000f8e00ff */
[----:B------:R-:W-:Y:S02]  /*1b60*/  BSSY.RECONVERGENT B1, `(.L_x_46) ;  /* 0x000007e000017945 */ /* 0x000fe40003800200 */
[----:B0-----:R-:W-:-:S04]  /*1b70*/  ISETP.GE.AND P0, PT, R11, R2, PT ;  /* 0x000000020b00720c */ /* 0x001fc80003f06270 */
[----:B------:R-:W-:-:S13]  /*1b80*/  ISETP.GE.U32.OR.EX P0, PT, R4, R3, P0, P1 ;  /* 0x000000030400720c */ /* 0x000fda0000706510 */
[----:B------:R-:W-:Y:S05]  /*1b90*/  @P0 BRA `(.L_x_49) ;  /* 0x0000000400e80947 */ /* 0x000fea0003800000 */
[----:B------:R-:W-:Y:S01]  /*1ba0*/  UIMAD UR5, UR18, 0xe00, URZ ;  /* 0x00000e00120578a4 */ /* 0x000fe2000f8e02ff */
[----:B------:R-:W-:Y:S01]  /*1bb0*/  LOP3.LUT R3, RZ, R11, RZ, 0x33, !PT ;  /* 0x0000000bff037212 */ /* 0x000fe200078e33ff */
[----:B------:R-:W-:Y:S01]  /*1bc0*/  UIMAD UR14, UR4, UR11, URZ ;  /* 0x0000000b040e72a4 */ /* 0x000fe2000f8e02ff */
[----:B------:R-:W-:Y:S01]  /*1bd0*/  BSSY.RECONVERGENT B2, `(.L_x_50) ;  /* 0x0000035000027945 */ /* 0x000fe20003800200 */
[----:B------:R-:W-:Y:S01]  /*1be0*/  UIADD3 UR5, UPT, UPT, UR5, UR6, URZ ;  /* 0x0000000605057290 */ /* 0x000fe2000fffe0ff */
[----:B------:R-:W-:-:S03]  /*1bf0*/  IMAD.MOV.U32 R2, RZ, RZ, R11 ;  /* 0x000000ffff027224 */ /* 0x000fc600078e000b */
[----:B------:R-:W-:Y:S02]  /*1c00*/  IMAD.U32 R5, RZ, RZ, UR14 ;  /* 0x0000000eff057e24 */ /* 0x000fe4000f8e00ff */
[----:B------:R-:W-:-:S05]  /*1c10*/  IADD3 R12, PT, PT, R12, -UR5, R3 ;  /* 0x800000050c0c7c10 */ /* 0x000fca000fffe003 */
[----:B------:R-:W-:-:S05]  /*1c20*/  IMAD R12, R5, -0xe00, R12 ;  /* 0xfffff200050c7824 */ /* 0x000fca00078e020c */
[C---:B------:R-:W-:Y:S02]  /*1c30*/  ISETP.GE.U32.AND P1, PT, R12.reuse, 0x1e00, PT ;  /* 0x00001e000c00780c */ /* 0x040fe40003f26070 */
[----:B------:R-:W-:-:S04]  /*1c40*/  LEA.HI R3, R12, 0x1, RZ, 0x17 ;  /* 0x000000010c037811 */ /* 0x000fc800078fb8ff */
[----:B------:R-:W-:-:S04]  /*1c50*/  LOP3.LUT R4, R3, 0xf, RZ, 0xc0, !PT ;  /* 0x0000000f03047812 */ /* 0x000fc800078ec0ff */
[----:B------:R-:W-:-:S03]  /*1c60*/  ISETP.NE.AND P0, PT, R4, RZ, PT ;  /* 0x000000ff0400720c */ /* 0x000fc60003f05270 */
[----:B------:R-:W-:Y:S10]  /*1c70*/  @!P1 BRA `(.L_x_51) ;  /* 0x0000000000a89947 */ /* 0x000ff40003800000 */
[----:B------:R-:W-:-:S04]  /*1c80*/  LEA.HI R2, R0, 0x1, RZ, 0x17 ;  /* 0x0000000100027811 */ /* 0x000fc800078fb8ff */
[----:B------:R-:W-:Y:S01]  /*1c90*/  LOP3.LUT R5, R2, 0xfffff0, RZ, 0xc0, !PT ;  /* 0x00fffff002057812 */ /* 0x000fe200078ec0ff */
[----:B------:R-:W-:-:S04]  /*1ca0*/  IMAD.MOV.U32 R2, RZ, RZ, R11 ;  /* 0x000000ffff027224 */ /* 0x000fc800078e000b */
[----:B------:R-:W-:-:S07]  /*1cb0*/  IMAD.MOV R5, RZ, RZ, -R5 ;  /* 0x000000ffff057224 */ /* 0x000fce00078e0a05 */
.L_x_52:
[----:B------:R-:W2:Y:S04]  /*1cc0*/  LDG.E.64 R20, desc[UR16][R6.64+-0x8000] ;  /* 0xff80001006147981 */ /* 0x000ea8000c1e1b00 */
[----:B------:R-:W3:Y:S04]  /*1cd0*/  LDG.E.64 R18, desc[UR16][R6.64+-0x7000] ;  /* 0xff90001006127981 */ /* 0x000ee8000c1e1b00 */
[----:B------:R-:W4:Y:S04]  /*1ce0*/  LDG.E.64 R16, desc[UR16][R6.64+-0x6000] ;  /* 0xffa0001006107981 */ /* 0x000f28000c1e1b00 */
[----:B------:R-:W5:Y:S04]  /*1cf0*/  LDG.E.64 R14, desc[UR16][R6.64+-0x5000] ;  /* 0xffb00010060e7981 */ /* 0x000f68000c1e1b00 */
[----:B------:R-:W5:Y:S04]  /*1d00*/  LDG.E.64 R12, desc[UR16][R6.64+-0x4000] ;  /* 0xffc00010060c7981 */ /* 0x000f68000c1e1b00 */
[----:B------:R-:W5:Y:S04]  /*1d10*/  LDG.E.64 R10, desc[UR16][R6.64+-0x3000] ;  /* 0xffd00010060a7981 */ /* 0x000f68000c1e1b00 */
[----:B------:R-:W5:Y:S04]  /*1d20*/  LDG.E.64 R24, desc[UR16][R6.64+-0x2000] ;  /* 0xffe0001006187981 */ /* 0x000f68000c1e1b00 */
[----:B------:R-:W5:Y:S01]  /*1d30*/  LDG.E.64 R22, desc[UR16][R6.64+-0x1000] ;  /* 0xfff0001006167981 */ /* 0x000f62000c1e1b00 */
[----:B--2---:R-:W-:-:S03]  /*1d40*/  DADD R20, R20, R8 ;  /* 0x0000000014147229 */ /* 0x004fc60000000008 */
[----:B------:R-:W2:Y:S05]  /*1d50*/  LDG.E.64 R8, desc[UR16][R6.64] ;  /* 0x0000001006087981 */ /* 0x000eaa000c1e1b00 */
[----:B---3--:R-:W-:Y:S02]  /*1d60*/  DADD R18, R20, R18 ;  /* 0x0000000014127229 */ /* 0x008fe40000000012 */
[----:B------:R-:W3:Y:S06]  /*1d70*/  LDG.E.64 R20, desc[UR16][R6.64+0x1000] ;  /* 0x0010001006147981 */ /* 0x000eec000c1e1b00 */
[----:B----4-:R-:W-:-:S02]  /*1d80*/  DADD R16, R18, R16 ;  /* 0x0000000012107229 */ /* 0x010fc40000000010 */
[----:B------:R-:W4:Y:S06]  /*1d90*/  LDG.E.64 R18, desc[UR16][R6.64+0x2000] ;  /* 0x0020001006127981 */ /* 0x000f2c000c1e1b00 */
[----:B-----5:R-:W-:Y:S02]  /*1da0*/  DADD R14, R16, R14 ;  /* 0x00000000100e7229 */ /* 0x020fe4000000000e */
[----:B------:R-:W5:Y:S06]  /*1db0*/  LDG.E.64 R16, desc[UR16][R6.64+0x3000] ;  /* 0x0030001006107981 */ /* 0x000f6c000c1e1b00 */
[----:B------:R-:W-:-:S02]  /*1dc0*/  DADD R12, R14, R12 ;  /* 0x000000000e0c7229 */ /* 0x000fc4000000000c */
[----:B------:R-:W5:Y:S06]  /*1dd0*/  LDG.E.64 R14, desc[UR16][R6.64+0x4000] ;  /* 0x00400010060e7981 */ /* 0x000f6c000c1e1b00 */
[----:B------:R-:W-:Y:S02]  /*1de0*/  DADD R10, R12, R10 ;  /* 0x000000000c0a7229 */ /* 0x000fe4000000000a */
[----:B------:R-:W5:Y:S06]  /*1df0*/  LDG.E.64 R12, desc[UR16][R6.64+0x5000] ;  /* 0x00500010060c7981 */ /* 0x000f6c000c1e1b00 */
[----:B------:R-:W-:-:S02]  /*1e00*/  DADD R24, R10, R24 ;  /* 0x000000000a187229 */ /* 0x000fc40000000018 */
[----:B------:R-:W5:Y:S06]  /*1e10*/  LDG.E.64 R10, desc[UR16][R6.64+0x6000] ;  /* 0x00600010060a7981 */ /* 0x000f6c000c1e1b00 */
[----:B------:R-:W-:Y:S02]  /*1e20*/  DADD R22, R24, R22 ;  /* 0x0000000018167229 */ /* 0x000fe40000000016 */
[----:B------:R0:W5:Y:S01]  /*1e30*/  LDG.E.64 R24, desc[UR16][R6.64+0x7000] ;  /* 0x0070001006187981 */ /* 0x000162000c1e1b00 */
        /* <DEDUP_REMOVED lines=8> */
[----:B-----5:R-:W-:-:S08]  /*1ec0*/  DADD R8, R8, R16 ;  /* 0x0000000008087229 */ /* 0x020fd00000000010 */
[----:B------:R-:W-:-:S08]  /*1ed0*/  DADD R8, R8, R14 ;  /* 0x0000000008087229 */ /* 0x000fd0000000000e */
[----:B------:R-:W-:-:S08]  /*1ee0*/  DADD R8, R8, R12 ;  /* 0x0000000008087229 */ /* 0x000fd0000000000c */
[----:B------:R-:W-:-:S08]  /*1ef0*/  DADD R8, R8, R10 ;  /* 0x0000000008087229 */ /* 0x000fd0000000000a */
[----:B------:R-:W-:Y:S01]  /*1f00*/  DADD R8, R8, R24 ;  /* 0x0000000008087229 */ /* 0x000fe20000000018 */
[----:B------:R-:W-:Y:S10]  /*1f10*/  @P1 BRA `(.L_x_52) ;  /* 0xfffffffc00681947 */ /* 0x000ff4000383ffff */
.L_x_51:
[----:B------:R-:W-:Y:S05]  /*1f20*/  BSYNC.RECONVERGENT B2 ;  /* 0x0000000000027941 */ /* 0x000fea0003800200 */
.L_x_50:
[----:B------:R-:W-:Y:S05]  /*1f30*/  @!P0 BRA `(.L_x_49) ;  /* 0x0000000400008947 */ /* 0x000fea0003800000 */
[----:B------:R-:W-:Y:S01]  /*1f40*/  ISETP.GE.U32.AND P1, PT, R4, 0x8, PT ;  /* 0x000000080400780c */ /* 0x000fe20003f26070 */
[----:B------:R-:W-:Y:S01]  /*1f50*/  BSSY.RECONVERGENT B2, `(.L_x_53) ;  /* 0x0000019000027945 */ /* 0x000fe20003800200 */
[----:B------:R-:W-:-:S04]  /*1f60*/  LOP3.LUT R24, R3, 0x7, RZ, 0xc0, !PT ;  /* 0x0000000703187812 */ /* 0x000fc800078ec0ff */
[----:B------:R-:W-:-:S07]  /*1f70*/  ISETP.NE.AND P0, PT, R24, RZ, PT ;  /* 0x000000ff1800720c */ /* 0x000fce0003f05270 */
[----:B------:R-:W-:Y:S06]  /*1f80*/  @!P1 BRA `(.L_x_54) ;  /* 0x0000000000549947 */ /* 0x000fec0003800000 */
[----:B------:R-:W-:-:S05]  /*1f90*/  IADD3 R4, P1, PT, R2, UR7, RZ ;  /* 0x0000000702047c10 */ /* 0x000fca000ff3e0ff */
[----:B------:R-:W-:Y:S01]  /*1fa0*/  IMAD.X R5, RZ, RZ, UR8, P1 ;  /* 0x00000008ff057e24 */ /* 0x000fe200088e06ff */
[----:B------:R-:W-:-:S04]  /*1fb0*/  LEA R20, P1, R4, UR12, 0x3 ;  /* 0x0000000c04147c11 */ /* 0x000fc8000f8218ff */
[----:B------:R-:W-:-:S05]  /*1fc0*/  LEA.HI.X R21, R4, UR13, R5, 0x3, P1 ;  /* 0x0000000d04157c11 */ /* 0x000fca00088f1c05 */
        /* <DEDUP_REMOVED lines=8> */
[----:B------:R-:W-:Y:S01]  /*2050*/  VIADD R2, R2, 0x1000 ;  /* 0x0000100002027836 */ /* 0x000fe20000000000 */
[----:B--2---:R-:W-:-:S08]  /*2060*/  DADD R22, R8, R22 ;  /* 0x0000000008167229 */ /* 0x004fd00000000016 */
[----:B---3--:R-:W-:-:S08]  /*2070*/  DADD R16, R22, R16 ;  /* 0x0000000016107229 */ /* 0x008fd00000000010 */
[----:B----4-:R-:W-:-:S08]  /*2080*/  DADD R14, R16, R14 ;  /* 0x00000000100e7229 */ /* 0x010fd0000000000e */
[----:B-----5:R-:W-:-:S08]  /*2090*/  DADD R12, R14, R12 ;  /* 0x000000000e0c7229 */ /* 0x020fd0000000000c */
[----:B------:R-:W-:-:S08]  /*20a0*/  DADD R10, R12, R10 ;  /* 0x000000000c0a7229 */ /* 0x000fd0000000000a */
[----:B------:R-:W-:-:S08]  /*20b0*/  DADD R6, R10, R6 ;  /* 0x000000000a067229 */ /* 0x000fd00000000006 */
[----:B------:R-:W-:-:S08]  /*20c0*/  DADD R4, R6, R4 ;  /* 0x0000000006047229 */ /* 0x000fd00000000004 */
[----:B------:R-:W-:-:S11]  /*20d0*/  DADD R8, R4, R18 ;  /* 0x0000000004087229 */ /* 0x000fd60000000012 */
.L_x_54:
[----:B------:R-:W-:Y:S05]  /*20e0*/  BSYNC.RECONVERGENT B2 ;  /* 0x0000000000027941 */ /* 0x000fea0003800200 */
.L_x_53:
[----:B------:R-:W-:Y:S05]  /*20f0*/  @!P0 BRA `(.L_x_49) ;  /* 0x0000000000908947 */ /* 0x000fea0003800000 */
[----:B------:R-:W-:Y:S01]  /*2100*/  ISETP.GE.U32.AND P1, PT, R24, 0x4, PT ;  /* 0x000000041800780c */ /* 0x000fe20003f26070 */
[----:B------:R-:W-:Y:S01]  /*2110*/  BSSY.RECONVERGENT B2, `(.L_x_55) ;  /* 0x0000010000027945 */ /* 0x000fe20003800200 */
[----:B------:R-:W-:-:S11]  /*2120*/  LOP3.LUT P0, RZ, R3, 0x3, RZ, 0xc0, !PT ;  /* 0x0000000303ff7812 */ /* 0x000fd6000780c0ff */
[----:B------:R-:W-:Y:S05]  /*2130*/  @!P1 BRA `(.L_x_56) ;  /* 0x0000000000349947 */ /* 0x000fea0003800000 */
[----:B------:R-:W-:-:S05]  /*2140*/  IADD3 R3, P1, PT, R2, UR7, RZ ;  /* 0x0000000702037c10 */ /* 0x000fca000ff3e0ff */
[----:B------:R-:W-:Y:S01]  /*2150*/  IMAD.X R6, RZ, RZ, UR8, P1 ;  /* 0x00000008ff067e24 */ /* 0x000fe200088e06ff */
[----:B------:R-:W-:-:S04]  /*2160*/  LEA R4, P1, R3, UR12, 0x3 ;  /* 0x0000000c03047c11 */ /* 0x000fc8000f8218ff */
[----:B------:R-:W-:-:S05]  /*2170*/  LEA.HI.X R5, R3, UR13, R6, 0x3, P1 ;  /* 0x0000000d03057c11 */ /* 0x000fca00088f1c06 */
[----:B------:R-:W2:Y:S04]  /*2180*/  LDG.E.64 R6, desc[UR16][R4.64] ;  /* 0x0000001004067981 */ /* 0x000ea8000c1e1b00 */
[----:B------:R-:W3:Y:S04]  /*2190*/  LDG.E.64 R10, desc[UR16][R4.64+0x1000] ;  /* 0x00100010040a7981 */ /* 0x000ee8000c1e1b00 */
[----:B------:R-:W4:Y:S04]  /*21a0*/  LDG.E.64 R12, desc[UR16][R4.64+0x2000] ;  /* 0x00200010040c7981 */ /* 0x000f28000c1e1b00 */
[----:B------:R-:W5:Y:S01]  /*21b0*/  LDG.E.64 R14, desc[UR16][R4.64+0x3000] ;  /* 0x00300010040e7981 */ /* 0x000f62000c1e1b00 */
[----:B------:R-:W-:Y:S01]  /*21c0*/  VIADD R2, R2, 0x800 ;  /* 0x0000080002027836 */ /* 0x000fe20000000000 */
[----:B--2---:R-:W-:-:S08]  /*21d0*/  DADD R6, R8, R6 ;  /* 0x0000000008067229 */ /* 0x004fd00000000006 */
[----:B---3--:R-:W-:-:S08]  /*21e0*/  DADD R6, R6, R10 ;  /* 0x0000000006067229 */ /* 0x008fd0000000000a */
[----:B----4-:R-:W-:-:S08]  /*21f0*/  DADD R6, R6, R12 ;  /* 0x0000000006067229 */ /* 0x010fd0000000000c */
[----:B-----5:R-:W-:-:S11]  /*2200*/  DADD R8, R6, R14 ;  /* 0x0000000006087229 */ /* 0x020fd6000000000e */
.L_x_56:
[----:B------:R-:W-:Y:S05]  /*2210*/  BSYNC.RECONVERGENT B2 ;  /* 0x0000000000027941 */ /* 0x000fea0003800200 */
.L_x_55:
[----:B------:R-:W-:Y:S05]  /*2220*/  @!P0 BRA `(.L_x_49) ;  /* 0x0000000000448947 */ /* 0x000fea0003800000 */
[----:B------:R-:W-:Y:S02]  /*2230*/  LOP3.LUT R0, R0, 0xffff, RZ, 0xc0, !PT ;  /* 0x0000ffff00007812 */ /* 0x000fe400078ec0ff */
[----:B------:R-:W-:Y:S02]  /*2240*/  IADD3 R2, P0, PT, R2, UR9, RZ ;  /* 0x0000000902027c10 */ /* 0x000fe4000ff1e0ff */
[----:B------:R-:W-:Y:S02]  /*2250*/  LEA.HI R0, R0, 0x1, RZ, 0x17 ;  /* 0x0000000100007811 */ /* 0x000fe400078fb8ff */
[----:B------:R-:W-:Y:S01]  /*2260*/  LEA R4, P1, R2, UR12, 0x3 ;  /* 0x0000000c02047c11 */ /* 0x000fe2000f8218ff */
[----:B------:R-:W-:Y:S01]  /*2270*/  IMAD.X R5, RZ, RZ, UR10, P0 ;  /* 0x0000000aff057e24 */ /* 0x000fe200080e06ff */
[----:B------:R-:W-:-:S04]  /*2280*/  LOP3.LUT R0, R0, 0x3, RZ, 0xc0, !PT ;  /* 0x0000000300007812 */ /* 0x000fc800078ec0ff */
[----:B------:R-:W-:Y:S01]  /*2290*/  LEA.HI.X R5, R2, UR13, R5, 0x3, P1 ;  /* 0x0000000d02057c11 */ /* 0x000fe200088f1c05 */
[----:B------:R-:W-:-:S07]  /*22a0*/  IMAD.MOV R0, RZ, RZ, -R0 ;  /* 0x000000ffff007224 */ /* 0x000fce00078e0a00 */
.L_x_57:
[----:B------:R-:W-:Y:S02]  /*22b0*/  IMAD.MOV.U32 R2, RZ, RZ, R4 ;  /* 0x000000ffff027224 */ /* 0x000fe400078e0004 */
[----:B------:R-:W-:-:S06]  /*22c0*/  IMAD.MOV.U32 R3, RZ, RZ, R5 ;  /* 0x000000ffff037224 */ /* 0x000fcc00078e0005 */
[----:B------:R-:W2:Y:S01]  /*22d0*/  LDG.E.64 R2, desc[UR16][R2.64] ;  /* 0x0000001002027981 */ /* 0x000ea2000c1e1b00 */
[----:B------:R-:W-:Y:S01]  /*22e0*/  VIADD R0, R0, 0x1 ;  /* 0x0000000100007836 */ /* 0x000fe20000000000 */
[----:B------:R-:W-:-:S04]  /*22f0*/  IADD3 R4, P1, PT, R4, 0x1000, RZ ;  /* 0x0000100004047810 */ /* 0x000fc80007f3e0ff */
[----:B------:R-:W-:Y:S01]  /*2300*/  ISETP.NE.AND P0, PT, R0, RZ, PT ;  /* 0x000000ff0000720c */ /* 0x000fe20003f05270 */
[----:B------:R-:W-:Y:S01]  /*2310*/  IMAD.X R5, RZ, RZ, R5, P1 ;  /* 0x000000ffff057224 */ /* 0x000fe200008e0605 */
[----:B--2---:R-:W-:-:S11]  /*2320*/  DADD R8, R2, R8 ;  /* 0x0000000002087229 */ /* 0x004fd60000000008 */
[----:B------:R-:W-:Y:S05]  /*2330*/  @P0 BRA `(.L_x_57) ;  /* 0xfffffffc00dc0947 */ /* 0x000fea000383ffff */
.L_x_49:
[----:B------:R-:W-:Y:S05]  /*2340*/  BSYNC.RECONVERGENT B1 ;  /* 0x0000000000017941 */ /* 0x000fea0003800200 */
.L_x_46:
[----:B------:R-:W0:Y:S01]  /*2350*/  S2R R0, SR_LANEID ;  /* 0x0000000000007919 */ /* 0x000e220000000000 */
[----:B------:R-:W-:Y:S04]  /*2360*/  SHFL.DOWN PT, R2, R8, 0x1, 0x1f ;  /* 0x08201f0008027f89 */ /* 0x000fe800000e0000 */
[----:B------:R-:W1:Y:S01]  /*2370*/  SHFL.DOWN PT, R3, R9, 0x1, 0x1f ;  /* 0x08201f0009037f89 */ /* 0x000e6200000e0000 */
[----:B------:R-:W2:Y:S01]  /*2380*/  S2R R11, SR_TID.X ;  /* 0x00000000000b7919 */ /* 0x000ea20000002100 */
        /* <DEDUP_REMOVED lines=20> */
[----:B------:R-:W-:Y:S02]  /*24d0*/  @!P1 MOV R7, 0x400 ;  /* 0x0000040000079802 */ /* 0x000fe40000000f00 */
[----:B--2---:R-:W-:Y:S01]  /*24e0*/  @!P1 SHF.R.U32.HI R6, RZ, 0x2, R11 ;  /* 0x00000002ff069819 */ /* 0x004fe2000001160b */
[----:B------:R-:W0:Y:S01]  /*24f0*/  SHFL.DOWN PT, R3, R9, 0x8, 0x1f ;  /* 0x09001f0009037f89 */ /* 0x000e2200000e0000 */
[----:B-1----:R-:W-:-:S02]  /*2500*/  @!P1 LEA R7, R10, R7, 0x18 ;  /* 0x000000070a079211 */ /* 0x002fc400078ec0ff */
[----:B------:R-:W-:-:S05]  /*2510*/  @!P1 LOP3.LUT R6, R6, 0xf8, RZ, 0xc0, !PT ;  /* 0x000000f806069812 */ /* 0x000fca00078ec0ff */
        /* <DEDUP_REMOVED lines=14> */
[----:B------:R-:W1:Y:S01]  /*2600*/  S2UR UR5, SR_CgaCtaId ;  /* 0x00000000000579c3 */ /* 0x000e620000008800 */
[----:B------:R-:W-:Y:S02]  /*2610*/  UMOV UR4, 0x400 ;  /* 0x0000040000047882 */ /* 0x000fe40000000000 */
[----:B-1----:R-:W-:-:S09]  /*2620*/  ULEA UR4, UR5, UR4, 0x18 ;  /* 0x0000000405047291 */ /* 0x002fd2000f8ec0ff */
[----:B0-----:R-:W0:Y:S04]  /*2630*/  LDS.64 R2, [UR4+0x18] ;  /* 0x00001804ff027984 */ /* 0x001e280008000a00 */
        /* <DEDUP_REMOVED lines=22> */
.L_x_45:
[----:B------:R-:W-:Y:S05]  /*27a0*/  BSYNC.RECONVERGENT B0 ;  /* 0x0000000000007941 */ /* 0x000fea0003800200 */
.L_x_30:
[----:B------:R-:W-:Y:S05]  /*27b0*/  @P0 EXIT ;  /* 0x000000000000094d */ /* 0x000fea0003800000 */
[----:B------:R-:W3:Y:S02]  /*27c0*/  LDCU.64 UR4, c[0x0][0x388] ;  /* 0x00007100ff0477ac */ /* 0x000ee40008000a00 */
[----:B---3--:R-:W-:-:S06]  /*27d0*/  UIMAD.WIDE.U32 UR4, UR18, 0x8, UR4 ;  /* 0x00000008120478a5 */ /* 0x008fcc000f8e0004 */
[----:B0-----:R-:W-:Y:S02]  /*27e0*/  IMAD.U32 R2, RZ, RZ, UR4 ;  /* 0x00000004ff027e24 */ /* 0x001fe4000f8e00ff */
[----:B--2---:R-:W-:-:S05]  /*27f0*/  IMAD.U32 R3, RZ, RZ, UR5 ;  /* 0x00000005ff037e24 */ /* 0x004fca000f8e00ff */
[----:B------:R-:W-:Y:S01]  /*2800*/  STG.E.64 desc[UR16][R2.64], R8 ;  /* 0x0000000802007986 */ /* 0x000fe2000c101b10 */
[----:B------:R-:W-:Y:S05]  /*2810*/  EXIT ;  /* 0x000000000000794d */ /* 0x000fea0003800000 */
.L_x_58:
        /* <DEDUP_REMOVED lines=14> */
.L_x_1026:


//--------------------- .text._ZN3cub18CUB_300001_SM_10006detail6reduce28DeviceReduceSingleTileKernelINS2_10policy_hubIdyN4cuda3std3__44plusIdEEE10Policy1000EN6thrust24THRUST_300001_SM_1000_NS6detail15normal_iteratorINSD_10device_ptrIdEEEEPdyS9_ddNS7_10__identityEEEvT0_T1_T2_T3_T4_T6_ --------------------------
	.section	.text._ZN3cub18CUB_300001_SM_10006detail6reduce28DeviceReduceSingleTileKernelINS2_10policy_hubIdyN4cuda3std3__44plusIdEEE10Policy1000EN6thrust24THRUST_300001_SM_1000_NS6detail15normal_iteratorINSD_10device_ptrIdEEEEPdyS9_ddNS7_10__identityEEEvT0_T1_T2_T3_T4_T6_,"ax",@progbits
	.align	128
        .global         _ZN3cub18CUB_300001_SM_10006detail6reduce28DeviceReduceSingleTileKernelINS2_10policy_hubIdyN4cuda3std3__44plusIdEEE10Policy1000EN6thrust24THRUST_300001_SM_1000_NS6detail15normal_iteratorINSD_10device_ptrIdEEEEPdyS9_ddNS7_10__identityEEEvT0_T1_T2_T3_T4_T6_
        .type           _ZN3cub18CUB_300001_SM_10006detail6reduce28DeviceReduceSingleTileKernelINS2_10policy_hubIdyN4cuda3std3__44plusIdEEE10Policy1000EN6thrust24THRUST_300001_SM_1000_NS6detail15normal_iteratorINSD_10device_ptrIdEEEEPdyS9_ddNS7_10__identityEEEvT0_T1_T2_T3_T4_T6_,@function
        .size           _ZN3cub18CUB_300001_SM_10006detail6reduce28DeviceReduceSingleTileKernelINS2_10policy_hubIdyN4cuda3std3__44plusIdEEE10Policy1000EN6thrust24THRUST_300001_SM_1000_NS6detail15normal_iteratorINSD_10device_ptrIdEEEEPdyS9_ddNS7_10__identityEEEvT0_T1_T2_T3_T4_T6_,(.L_x_1027 - _ZN3cub18CUB_300001_SM_10006detail6reduce28DeviceReduceSingleTileKernelINS2_10policy_hubIdyN4cuda3std3__44plusIdEEE10Policy1000EN6thrust24THRUST_300001_SM_1000_NS6detail15normal_iteratorINSD_10device_ptrIdEEEEPdyS9_ddNS7_10__identityEEEvT0_T1_T2_T3_T4_T6_)
        .other          _ZN3cub18CUB_300001_SM_10006detail6reduce28DeviceReduceSingleTileKernelINS2_10policy_hubIdyN4cuda3std3__44plusIdEEE10Policy1000EN6thrust24THRUST_300001_SM_1000_NS6detail15normal_iteratorINSD_10device_ptrIdEEEEPdyS9_ddNS7_10__identityEEEvT0_T1_T2_T3_T4_T6_,@"STO_CUDA_ENTRY STV_DEFAULT"
_ZN3cub18CUB_300001_SM_10006detail6reduce28DeviceReduceSingleTileKernelINS2_10policy_hubIdyN4cuda3std3__44plusIdEEE10Policy1000EN6thrust24THRUST_300001_SM_1000_NS6detail15normal_iteratorINSD_10device_ptrIdEEEEPdyS9_ddNS7_10__identityEEEvT0_T1_T2_T3_T4_T6_:
.text._ZN3cub18CUB_300001_SM_10006detail6reduce28DeviceReduceSingleTileKernelINS2_10policy_hubIdyN4cuda3std3__44plusIdEEE10Policy1000EN6thrust24THRUST_300001_SM_1000_NS6detail15normal_iteratorINSD_10device_ptrIdEEEEPdyS9_ddNS7_10__identityEEEvT0_T1_T2_T3_T4_T6_:
[----:B------:R-:W-:Y:S01]  /*0000*/  LDC R1, c[0x0][0x37c] ;  /* 0x0000df00ff017b82 */ /* 0x000fe20000000800 */
[----:B------:R-:W0:Y:S01]  /*0010*/  LDCU.64 UR4, c[0x0][0x390] ;  /* 0x00007200ff0477ac */ /* 0x000e220008000a00 */
[----:B------:R-:W1:Y:S01]  /*0020*/  LDCU.64 UR6, c[0x0][0x358] ;  /* 0x00006b00ff0677ac */ /* 0x000e620008000a00 */
[----:B0-----:R-:W-:Y:S02]  /*0030*/  IMAD.U32 R8, RZ, RZ, UR4 ;  /* 0x00000004ff087e24 */ /* 0x001fe4000f8e00ff */
[----:B------:R-:W-:-:S03]  /*0040*/  IMAD.U32 R9, RZ, RZ, UR5 ;  /* 0x00000005ff097e24 */ /* 0x000fc6000f8e00ff */
[----:B------:R-:W-:-:S04]  /*0050*/  ISETP.NE.U32.AND P0, PT, R8, RZ, PT ;  /* 0x000000ff0800720c */ /* 0x000fc80003f05070 */
[----:B------:R-:W-:-:S13]  /*0060*/  ISETP.NE.AND.EX P0, PT, R9, RZ, PT, P0 ;  /* 0x000000ff0900720c */ /* 0x000fda0003f05300 */
        /* <DEDUP_REMOVED lines=8> */
.L_x_59:
[----:B------:R-:W-:Y:S01]  /*00f0*/  ISETP.GT.U32.AND P0, PT, R8, 0xdff, PT ;  /* 0x00000dff0800780c */ /* 0x000fe20003f04070 */
[----:B------:R-:W-:Y:S03]  /*0100*/  BSSY.RECONVERGENT B0, `(.L_x_60) ;  /* 0x000024d000007945 */ /* 0x000fe60003800200 */
[----:B------:R-:W-:-:S13]  /*0110*/  ISETP.GT.U32.AND.EX P0, PT, R9, RZ, PT, P0 ;  /* 0x000000ff0900720c */ /* 0x000fda0003f04100 */
[----:B------:R-:W-:Y:S05]  /*0120*/  @P0 BRA `(.L_x_61) ;  /* 0x0000001400340947 */ /* 0x000fea0003800000 */
[----:B------:R-:W0:Y:S01]  /*0130*/  S2R R0, SR_TID.X ;  /* 0x0000000000007919 */ /* 0x000e220000002100 */
[----:B------:R-:W-:Y:S01]  /*0140*/  BSSY.RECONVERGENT B1, `(.L_x_62) ;  /* 0x0000009000017945 */ /* 0x000fe20003800200 */
[----:B------:R-:W-:Y:S02]  /*0150*/  CS2R R4, SRZ ;  /* 0x0000000000047805 */ /* 0x000fe4000001ff00 */
[----:B0-----:R-:W-:Y:S01]  /*0160*/  ISETP.GE.U32.AND P0, PT, R0, R8, PT ;  /* 0x000000080000720c */ /* 0x001fe20003f06070 */
[----:B------:R-:W-:-:S12]  /*0170*/  IMAD.MOV.U32 R2, RZ, RZ, R0 ;  /* 0x000000ffff027224 */ /* 0x000fd800078e0000 */
[----:B------:R-:W-:Y:S05]  /*0180*/  @P0 BRA `(.L_x_63) ;  /* 0x0000000000100947 */ /* 0x000fea0003800000 */
[----:B------:R-:W0:Y:S02]  /*0190*/  LDC.64 R4, c[0x0][0x380] ;  /* 0x0000e000ff047b82 */ /* 0x000e240000000a00 */
[----:B0-----:R-:W-:-:S06]  /*01a0*/  IMAD.WIDE.U32 R4, R0, 0x8, R4 ;  /* 0x0000000800047825 */ /* 0x001fcc00078e0004 */
[----:B------:R-:W5:Y:S01]  /*01b0*/  LDG.E.64 R4, desc[UR6][R4.64] ;  /* 0x0000000604047981 */ /* 0x000f62000c1e1b00 */
[----:B------:R-:W-:-:S07]  /*01c0*/  VIADD R2, R0, 0x200 ;  /* 0x0000020000027836 */ /* 0x000fce0000000000 */
.L_x_63:
[----:B------:R-:W-:Y:S05]  /*01d0*/  BSYNC.RECONVERGENT B1 ;  /* 0x0000000000017941 */ /* 0x000fea0003800200 */
.L_x_62:
[----:B------:R-:W-:Y:S01]  /*01e0*/  ISETP.GE.U32.AND P0, PT, R2, R8, PT ;  /* 0x000000080200720c */ /* 0x000fe20003f06070 */
[----:B------:R-:W-:-:S12]  /*01f0*/  BSSY.RECONVERGENT B1, `(.L_x_64) ;  /* 0x000006d000017945 */ /* 0x000fd80003800200 */
[----:B------:R-:W-:Y:S05]  /*0200*/  @P0 BRA `(.L_x_65) ;  /* 0x0000000400ac0947 */ /* 0x000fea0003800000 */
[----:B------:R-:W-:Y:S01]  /*0210*/  LOP3.LUT R3, RZ, R2, RZ, 0x33, !PT ;  /* 0x00000002ff037212 */ /* 0x000fe200078e33ff */
[----:B------:R-:W-:Y:S04]  /*0220*/  BSSY.RECONVERGENT B2, `(.L_x_66) ;  /* 0x0000033000027945 */ /* 0x000fe80003800200 */
[----:B------:R-:W-:-:S05]  /*0230*/  IMAD.IADD R6, R3, 0x1, R8 ;  /* 0x0000000103067824 */ /* 0x000fca00078e0208 */
[C---:B------:R-:W-:Y:S02]  /*0240*/  ISETP.GE.U32.AND P1, PT, R6.reuse, 0x1e00, PT ;  /* 0x00001e000600780c */ /* 0x040fe40003f26070 */
[----:B------:R-:W-:-:S04]  /*0250*/  LEA.HI R3, R6, 0x1, RZ, 0x17 ;  /* 0x0000000106037811 */ /* 0x000fc800078fb8ff */
[----:B------:R-:W-:-:S04]  /*0260*/  LOP3.LUT R43, R3, 0xf, RZ, 0xc0, !PT ;  /* 0x0000000f032b7812 */ /* 0x000fc800078ec0ff */
[----:B------:R-:W-:-:S03]  /*0270*/  ISETP.NE.AND P0, PT, R43, RZ, PT ;  /* 0x000000ff2b00720c */ /* 0x000fc60003f05270 */
[----:B------:R-:W-:Y:S10]  /*0280*/  @!P1 BRA `(.L_x_67) ;  /* 0x0000000000b09947 */ /* 0x000ff40003800000 */
[----:B------:R-:W0:Y:S01]  /*0290*/  LDC.64 R6, c[0x0][0x380] ;  /* 0x0000e000ff067b82 */ /* 0x000e220000000a00 */
[----:B------:R-:W-:-:S05]  /*02a0*/  LOP3.LUT R42, R3, 0xfffff0, RZ, 0xc0, !PT ;  /* 0x00fffff0032a7812 */ /* 0x000fca00078ec0ff */
[----:B------:R-:W-:Y:S02]  /*02b0*/  IMAD.MOV R42, RZ, RZ, -R42 ;  /* 0x000000ffff2a7224 */ /* 0x000fe400078e0a2a */
[----:B0-----:R-:W-:-:S03]  /*02c0*/  IMAD.WIDE.U32 R6, R2, 0x8, R6 ;  /* 0x0000000802067825 */ /* 0x001fc600078e0006 */
[----:B------:R-:W-:-:S05]  /*02d0*/  IADD3 R6, P1, PT, R6, 0x8000, RZ ;  /* 0x0000800006067810 */ /* 0x000fca0007f3e0ff */
[----:B------:R-:W-:-:S08]  /*02e0*/  IMAD.X R7, RZ, RZ, R7, P1 ;  /* 0x000000ffff077224 */ /* 0x000fd000008e0607 */
.L_x_68:
[----:B------:R-:W2:Y:S04]  /*02f0*/  LDG.E.64 R10, desc[UR6][R6.64+-0x8000] ;  /* 0xff800006060a7981 */ /* 0x000ea8000c1e1b00 */
[----:B------:R-:W3:Y:S04]  /*0300*/  LDG.E.64 R12, desc[UR6][R6.64+-0x7000] ;  /* 0xff900006060c7981 */ /* 0x000ee8000c1e1b00 */
[----:B------:R-:W4:Y:S04]  /*0310*/  LDG.E.64 R14, desc[UR6][R6.64+-0x6000] ;  /* 0xffa00006060e7981 */ /* 0x000f28000c1e1b00 */
        /* <DEDUP_REMOVED lines=12> */
[----:B------:R0:W4:Y:S01]  /*03e0*/  LDG.E.64 R40, desc[UR6][R6.64+0x7000] ;  /* 0x0070000606287981 */ /* 0x000122000c1e1b00 */
[----:B------:R-:W-:-:S02]  /*03f0*/  VIADD R42, R42, 0x10 ;  /* 0x000000102a2a7836 */ /* 0x000fc40000000000 */
[----:B------:R-:W-:-:S03]  /*0400*/  VIADD R2, R2, 0x2000 ;  /* 0x0000200002027836 */ /* 0x000fc60000000000 */
[----:B------:R-:W-:Y:S02]  /*0410*/  ISETP.NE.AND P1, PT, R42, RZ, PT ;  /* 0x000000ff2a00720c */ /* 0x000fe40003f25270 */
[----:B0-----:R-:W-:-:S05]  /*0420*/  IADD3 R6, P2, PT, R6, 0x10000, RZ ;  /* 0x0001000006067810 */ /* 0x001fca0007f5e0ff */
[----:B------:R-:W-:Y:S01]  /*0430*/  IMAD.X R7, RZ, RZ, R7, P2 ;  /* 0x000000ffff077224 */ /* 0x000fe200010e0607 */
        /* <DEDUP_REMOVED lines=16> */
[----:B------:R-:W-:Y:S10]  /*0540*/  @P1 BRA `(.L_x_68) ;  /* 0xfffffffc00681947 */ /* 0x000ff4000383ffff */
.L_x_67:
[----:B------:R-:W-:Y:S05]  /*0550*/  BSYNC.RECONVERGENT B2 ;  /* 0x0000000000027941 */ /* 0x000fea0003800200 */
.L_x_66:
[----:B------:R-:W-:Y:S05]  /*0560*/  @!P0 BRA `(.L_x_65) ;  /* 0x0000000000d48947 */ /* 0x000fea0003800000 */
[----:B------:R-:W-:Y:S01]  /*0570*/  ISETP.GE.U32.AND P0, PT, R43, 0x8, PT ;  /* 0x000000082b00780c */ /* 0x000fe20003f06070 */
[----:B------:R-:W-:Y:S01]  /*0580*/  BSSY.RECONVERGENT B2, `(.L_x_69) ;  /* 0x0000017000027945 */ /* 0x000fe20003800200 */
[----:B------:R-:W-:-:S04]  /*0590*/  LOP3.LUT R26, R3, 0x7, RZ, 0xc0, !PT ;  /* 0x00000007031a7812 */ /* 0x000fc800078ec0ff */
[----:B------:R-:W-:-:S07]  /*05a0*/  ISETP.NE.AND P1, PT, R26, RZ, PT ;  /* 0x000000ff1a00720c */ /* 0x000fce0003f25270 */
[----:B------:R-:W-:Y:S06]  /*05b0*/  @!P0 BRA `(.L_x_70) ;  /* 0x00000000004c8947 */ /* 0x000fec0003800000 */
[----:B------:R-:W0:Y:S02]  /*05c0*/  LDC.64 R6, c[0x0][0x380] ;  /* 0x0000e000ff067b82 */ /* 0x000e240000000a00 */
[----:B0-----:R-:W-:-:S05]  /*05d0*/  IMAD.WIDE R6, R2, 0x8, R6 ;  /* 0x0000000802067825 */ /* 0x001fca00078e0206 */
        /* <DEDUP_REMOVED lines=17> */
.L_x_70:
[----:B------:R-:W-:Y:S05]  /*06f0*/  BSYNC.RECONVERGENT B2 ;  /* 0x0000000000027941 */ /* 0x000fea0003800200 */
.L_x_69:
        /* <DEDUP_REMOVED lines=17> */
.L_x_72:
[----:B------:R-:W-:Y:S05]  /*0810*/  BSYNC.RECONVERGENT B2 ;  /* 0x0000000000027941 */ /* 0x000fea0003800200 */
.L_x_71:
[----:B------:R-:W-:Y:S05]  /*0820*/  @!P1 BRA `(.L_x_65) ;  /* 0x0000000000249947 */ /* 0x000fea0003800000 */
[----:B------:R-:W0:Y:S01]  /*0830*/  LDC.64 R10, c[0x0][0x380] ;  /* 0x0000e000ff0a7b82 */ /* 0x000e220000000a00 */
[----:B------:R-:W-:-:S07]  /*0840*/  IMAD.MOV R3, RZ, RZ, -R3 ;  /* 0x000000ffff037224 */ /* 0x000fce00078e0a03 */
.L_x_73:
[----:B0-----:R-:W-:-:S06]  /*0850*/  IMAD.WIDE R6, R2, 0x8, R10 ;  /* 0x0000000802067825 */ /* 0x001fcc00078e020a */
[----:B------:R-:W2:Y:S01]  /*0860*/  LDG.E.64 R6, desc[UR6][R6.64] ;  /* 0x0000000606067981 */ /* 0x000ea2000c1e1b00 */
[----:B------:R-:W-:Y:S02]  /*0870*/  VIADD R3, R3, 0x1 ;  /* 0x0000000103037836 */ /* 0x000fe40000000000 */
[----:B------:R-:W-:-:S03]  /*0880*/  VIADD R2, R2, 0x200 ;  /* 0x0000020002027836 */ /* 0x000fc60000000000 */
[----:B------:R-:W-:Y:S01]  /*0890*/  ISETP.NE.AND P0, PT, R3, RZ, PT ;  /* 0x000000ff0300720c */ /* 0x000fe20003f05270 */
[----:B--2--5:R-:W-:-:S12]  /*08a0*/  DADD R4, R6, R4 ;  /* 0x0000000006047229 */ /* 0x024fd80000000004 */
[----:B------:R-:W-:Y:S05]  /*08b0*/  @P0 BRA `(.L_x_73) ;  /* 0xfffffffc00e40947 */ /* 0x000fea000383ffff */
.L_x_65:
[----:B------:R-:W-:Y:S05]  /*08c0*/  BSYNC.RECONVERGENT B1 ;  /* 0x0000000000017941 */ /* 0x000fea0003800200 */
.L_x_64:
[----:B------:R-:W-:-:S04]  /*08d0*/  ISETP.GE.U32.AND P0, PT, R8, 0x200, PT ;  /* 0x000002000800780c */ /* 0x000fc80003f06070 */
[----:B------:R-:W-:-:S13]  /*08e0*/  ISETP.GE.U32.AND.EX P0, PT, R9, RZ, PT, P0 ;  /* 0x000000ff0900720c */ /* 0x000fda0003f06100 */
        /* <DEDUP_REMOVED lines=32> */
[----:B------:R-:W-:Y:S02]  /*0af0*/  ISETP.GT.AND P0, PT, R10, 0xf, PT ;  /* 0x0000000f0a00780c */ /* 0x000fe40003f04270 */
[----:B------:R-:W-:Y:S01]  /*0b00*/  @!P1 LOP3.LUT R8, R4, 0xf8, RZ, 0xc0, !PT ;  /* 0x000000f804089812 */ /* 0x000fe200078ec0ff */
[----:B------:R-:W0:Y:S04]  /*0b10*/  SHFL.DOWN PT, R3, R7, 0x10, 0x1f ;  /* 0x0a001f0007037f89 */ /* 0x000e2800000e0000 */
[----:B------:R-:W-:Y:S01]  /*0b20*/  @!P1 IMAD.IADD R9, R8, 0x1, R9 ;  /* 0x0000000108099824 */ /* 0x000fe200078e0209 */
[----:B0-----:R-:W-:-:S07]  /*0b30*/  DADD R4, R2, R6 ;  /* 0x0000000002047229 */ /* 0x001fce0000000006 */
[----:B------:R0:W-:Y:S01]  /*0b40*/  @!P1 STS.64 [R9+0x10], R4 ;  /* 0x0000100409009388 */ /* 0x0001e20000000a00 */
[----:B------:R-:W-:Y:S01]  /*0b50*/  BAR.SYNC.DEFER_BLOCKING 0x0 ;  /* 0x0000000000007b1d */ /* 0x000fe20000010000 */
[----:B------:R-:W-:Y:S02]  /*0b60*/  ISETP.NE.AND P1, PT, R0, RZ, PT ;  /* 0x000000ff0000720c */ /* 0x000fe40003f25270 */
[----:B------:R-:W-:Y:S02]  /*0b70*/  FSEL R2, R6, R4, P0 ;  /* 0x0000000406027208 */ /* 0x000fe40000000000 */
[----:B------:R-:W-:-:S09]  /*0b80*/  FSEL R3, R7, R5, P0 ;  /* 0x0000000507037208 */ /* 0x000fd20000000000 */
[----:B0-----:R-:W-:Y:S05]  /*0b90*/  @P1 BRA `(.L_x_75) ;  /* 0x00000018008c1947 */ /* 0x001fea0003800000 */
        /* <DEDUP_REMOVED lines=27> */
.L_x_74:
[----:B------:R-:W-:Y:S01]  /*0d50*/  LOP3.LUT R2, R0, 0x3e0, RZ, 0xc0, !PT ;  /* 0x000003e000027812 */ /* 0x000fe200078ec0ff */
[----:B------:R-:W0:Y:S03]  /*0d60*/  S2R R12, SR_LANEID ;  /* 0x00000000000c7919 */ /* 0x000e260000000000 */
[----:B------:R-:W-:Y:S01]  /*0d70*/  LOP3.LUT R7, RZ, R2, RZ, 0x33, !PT ;  /* 0x00000002ff077212 */ /* 0x000fe200078e33ff */
[----:B------:R-:W-:-:S04]  /*0d80*/  VIADD R3, R2, 0x20 ;  /* 0x0000002002037836 */ /* 0x000fc80000000000 */
[----:B------:R-:W-:Y:S01]  /*0d90*/  IMAD.IADD R7, R7, 0x1, R8 ;  /* 0x0000000107077824 */ /* 0x000fe200078e0208 */
[----:B------:R-:W-:-:S04]  /*0da0*/  ISETP.GT.U32.AND P0, PT, R3, R8, PT ;  /* 0x000000080300720c */ /* 0x000fc80003f04070 */
[----:B------:R-:W-:-:S05]  /*0db0*/  SEL R13, R7, 0x1f, P0 ;  /* 0x0000001f070d7807 */ /* 0x000fca0000000000 */
[----:B-----5:R-:W-:Y:S04]  /*0dc0*/  SHFL.DOWN PT, R2, R4, 0x1, R13 ;  /* 0x0820000004027989 */ /* 0x020fe800000e000d */
[----:B------:R-:W1:Y:S01]  /*0dd0*/  SHFL.DOWN PT, R3, R5, 0x1, R13 ;  /* 0x0820000005037989 */ /* 0x000e6200000e000d */
[C---:B0-----:R-:W-:Y:S01]  /*0de0*/  ISETP.GE.AND P0, PT, R12.reuse, R13, PT ;  /* 0x0000000d0c00720c */ /* 0x041fe20003f06270 */
[C---:B------:R-:W-:Y:S01]  /*0df0*/  VIADD R10, R12.reuse, 0x2 ;  /* 0x000000020c0a7836 */ /* 0x040fe20000000000 */
[----:B------:R-:W-:Y:S01]  /*0e00*/  ISETP.NE.AND P1, PT, R12, RZ, PT ;  /* 0x000000ff0c00720c */ /* 0x000fe20003f25270 */
[----:B-1----:R-:W-:-:S10]  /*0e10*/  DADD R2, R2, R4 ;  /* 0x0000000002027229 */ /* 0x002fd40000000004 */
[----:B------:R-:W-:Y:S01]  /*0e20*/  FSEL R6, R2, R4, !P0 ;  /* 0x0000000402067208 */ /* 0x000fe20004000000 */
[----:B------:R-:W-:Y:S01]  /*0e30*/  VIADD R4, R12, 0x4 ;  /* 0x000000040c047836 */ /* 0x000fe20000000000 */
[----:B------:R-:W-:Y:S02]  /*0e40*/  FSEL R7, R3, R5, !P0 ;  /* 0x0000000503077208 */ /* 0x000fe40004000000 */
[----:B------:R-:W-:Y:S01]  /*0e50*/  ISETP.GT.AND P0, PT, R10, R13, PT ;  /* 0x0000000d0a00720c */ /* 0x000fe20003f04270 */
[----:B------:R-:W-:Y:S04]  /*0e60*/  SHFL.DOWN PT, R2, R6, 0x2, R13 ;  /* 0x0840000006027989 */ /* 0x000fe800000e000d */
[----:B------:R-:W0:Y:S02]  /*0e70*/  SHFL.DOWN PT, R3, R7, 0x2, R13 ;  /* 0x0840000007037989 */ /* 0x000e2400000e000d */
[----:B0-----:R-:W-:-:S10]  /*0e80*/  DADD R2, R2, R6 ;  /* 0x0000000002027229 */ /* 0x001fd40000000006 */
[----:B------:R-:W-:Y:S01]  /*0e90*/  FSEL R10, R6, R2, P0 ;  /* 0x00000002060a7208 */ /* 0x000fe20000000000 */
[----:B------:R-:W-:Y:S01]  /*0ea0*/  VIADD R6, R12, 0x8 ;  /* 0x000000080c067836 */ /* 0x000fe20000000000 */
[----:B------:R-:W-:Y:S02]  /*0eb0*/  FSEL R11, R7, R3, P0 ;  /* 0x00000003070b7208 */ /* 0x000fe40000000000 */
[----:B------:R-:W-:Y:S01]  /*0ec0*/  ISETP.GT.AND P0, PT, R4, R13, PT ;  /* 0x0000000d0400720c */ /* 0x000fe20003f04270 */
[----:B------:R-:W-:Y:S04]  /*0ed0*/  SHFL.DOWN PT, R2, R10, 0x4, R13 ;  /* 0x088000000a027989 */ /* 0x000fe800000e000d */
[----:B------:R-:W0:Y:S02]  /*0ee0*/  SHFL.DOWN PT, R3, R11, 0x4, R13 ;  /* 0x088000000b037989 */ /* 0x000e2400000e000d */
[----:B0-----:R-:W-:-:S10]  /*0ef0*/  DADD R2, R2, R10 ;  /* 0x0000000002027229 */ /* 0x001fd4000000000a */
[----:B------:R-:W-:Y:S02]  /*0f00*/  FSEL R4, R10, R2, P0 ;  /* 0x000000020a047208 */ /* 0x000fe40000000000 */
[----:B------:R-:W-:Y:S02]  /*0f10*/  FSEL R5, R11, R3, P0 ;  /* 0x000000030b057208 */ /* 0x000fe40000000000 */
[----:B------:R-:W-:Y:S01]  /*0f20*/  ISETP.GT.AND P0, PT, R6, R13, PT ;  /* 0x0000000d0600720c */ /* 0x000fe20003f04270 */
[----:B------:R-:W-:Y:S01]  /*0f30*/  SHFL.DOWN PT, R2, R4, 0x8, R13 ;  /* 0x0900000004027989 */ /* 0x000fe200000e000d */
[----:B------:R-:W-:-:S03]  /*0f40*/  @!P1 MOV R10, 0x400 ;  /* 0x00000400000a9802 */ /* 0x000fc60000000f00 */
[----:B------:R-:W0:Y:S01]  /*0f50*/  SHFL.DOWN PT, R3, R5, 0x8, R13 ;  /* 0x0900000005037989 */ /* 0x000e2200000e000d */
[----:B------:R-:W1:Y:S01]  /*0f60*/  @!P1 S2R R11, SR_CgaCtaId ;  /* 0x00000000000b9919 */ /* 0x000e620000008800 */
[----:B0-----:R-:W-:-:S10]  /*0f70*/  DADD R2, R2, R4 ;  /* 0x0000000002027229 */ /* 0x001fd40000000004 */
[----:B------:R-:W-:Y:S01]  /*0f80*/  FSEL R6, R4, R2, P0 ;  /* 0x0000000204067208 */ /* 0x000fe20000000000 */
[----:B------:R-:W-:Y:S01]  /*0f90*/  VIADD R4, R12, 0x10 ;  /* 0x000000100c047836 */ /* 0x000fe20000000000 */
[----:B------:R-:W-:Y:S02]  /*0fa0*/  FSEL R7, R5, R3, P0 ;  /* 0x0000000305077208 */ /* 0x000fe40000000000 */
[----:B------:R-:W-:Y:S01]  /*0fb0*/  @!P1 SHF.R.U32.HI R5, RZ, 0x2, R0 ;  /* 0x00000002ff059819 */ /* 0x000fe20000011600 */
[----:B------:R-:W-:Y:S01]  /*0fc0*/  SHFL.DOWN PT, R2, R6, 0x10, R13 ;  /* 0x0a00000006027989 */ /* 0x000fe200000e000d */
[----:B-1----:R-:W-:Y:S02]  /*0fd0*/  @!P1 LEA R10, R11, R10, 0x18 ;  /* 0x0000000a0b0a9211 */ /* 0x002fe400078ec0ff */
[----:B------:R-:W-:Y:S01]  /*0fe0*/  @!P1 LOP3.LUT R5, R5, 0xf8, RZ, 0xc0, !PT ;  /* 0x000000f805059812 */ /* 0x000fe200078ec0ff */
[----:B------:R-:W0:Y:S01]  /*0ff0*/  SHFL.DOWN PT, R3, R7, 0x10, R13 ;  /* 0x0a00000007037989 */ /* 0x000e2200000e000d */
[----:B------:R-:W-:-:S03]  /*1000*/  ISETP.GT.AND P0, PT, R4, R13, PT ;  /* 0x0000000d0400720c */ /* 0x000fc60003f04270 */
[----:B------:R-:W-:Y:S01]  /*1010*/  @!P1 IMAD.IADD R5, R5, 0x1, R10 ;  /* 0x0000000105059824 */ /* 0x000fe200078e020a */
[----:B0-----:R-:W-:-:S10]  /*1020*/  DADD R2, R2, R6 ;  /* 0x0000000002027229 */ /* 0x001fd40000000006 */
[----:B------:R-:W-:Y:S02]  /*1030*/  FSEL R2, R6, R2, P0 ;  /* 0x0000000206027208 */ /* 0x000fe40000000000 */
[----:B------:R-:W-:-:S05]  /*1040*/  FSEL R3, R7, R3, P0 ;  /* 0x0000000307037208 */ /* 0x000fca0000000000 */
[----:B------:R0:W-:Y:S01]  /*1050*/  @!P1 STS.64 [R5+0x10], R2 ;  /* 0x0000100205009388 */ /* 0x0001e20000000a00 */
[----:B------:R-:W-:Y:S01]  /*1060*/  BAR.SYNC.DEFER_BLOCKING 0x0 ;  /* 0x0000000000007b1d */ /* 0x000fe20000010000 */
[----:B------:R-:W-:-:S13]  /*1070*/  ISETP.NE.AND P1, PT, R0, RZ, PT ;  /* 0x000000ff0000720c */ /* 0x000fda0003f25270 */
[----:B0-----:R-:W-:Y:S05]  /*1080*/  @P1 BRA `(.L_x_75) ;  /* 0x0000001400501947 */ /* 0x001fea0003800000 */
[----:B------:R-:W0:Y:S01]  /*1090*/  S2UR UR5, SR_CgaCtaId ;  /* 0x00000000000579c3 */ /* 0x000e220000008800 */
[----:B------:R-:W-:Y:S01]  /*10a0*/  UMOV UR4, 0x400 ;  /* 0x0000040000047882 */ /* 0x000fe20000000000 */
[----:B------:R-:W-:-:S04]  /*10b0*/  ISETP.GT.U32.AND P0, PT, R8, 0x20, PT ;  /* 0x000000200800780c */ /* 0x000fc80003f04070 */
[----:B------:R-:W-:Y:S01]  /*10c0*/  ISETP.GT.U32.AND.EX P0, PT, R9, RZ, PT, P0 ;  /* 0x000000ff0900720c */ /* 0x000fe20003f04100 */
[----:B0-----:R-:W-:-:S09]  /*10d0*/  ULEA UR4, UR5, UR4, 0x18 ;  /* 0x0000000405047291 */ /* 0x001fd2000f8ec0ff */
[----:B------:R-:W0:Y:S04]  /*10e0*/  LDS.64 R4, [UR4+0x18] ;  /* 0x00001804ff047984 */ /* 0x000e280008000a00 */
[----:B------:R-:W1:Y:S01]  /*10f0*/  LDS.128 R12, [UR4+0x20] ;  /* 0x00002004ff0c7984 */ /* 0x000e620008000c00 */
[----:B0-----:R-:W-:-:S10]  /*1100*/  DADD R4, R2, R4 ;  /* 0x0000000002047229 */ /* 0x001fd40000000004 */
[----:B------:R-:W-:Y:S02]  /*1110*/  FSEL R2, R4, R2, P0 ;  /* 0x0000000204027208 */ /* 0x000fe40000000000 */
[----:B------:R-:W-:Y:S02]  /*1120*/  FSEL R3, R5, R3, P0 ;  /* 0x0000000305037208 */ /* 0x000fe40000000000 */
[----:B------:R-:W0:Y:S01]  /*1130*/  LDS.128 R4, [UR4+0x30] ;  /* 0x00003004ff047984 */ /* 0x000e220008000c00 */
[----:B------:R-:W-:-:S03]  /*1140*/  ISETP.GT.U32.AND P0, PT, R8, 0x40, PT ;  /* 0x000000400800780c */ /* 0x000fc60003f04070 */
[----:B-1----:R-:W-:Y:S01]  /*1150*/  DADD R12, R12, R2 ;  /* 0x000000000c0c7229 */ /* 0x002fe20000000002 */
[----:B------:R-:W-:-:S09]  /*1160*/  ISETP.GT.U32.AND.EX P0, PT, R9, RZ, PT, P0 ;  /* 0x000000ff0900720c */ /* 0x000fd20003f04100 */
[----:B------:R-:W-:Y:S02]  /*1170*/  FSEL R2, R12, R2, P0 ;  /* 0x000000020c027208 */ /* 0x000fe40000000000 */
[----:B------:R-:W-:Y:S02]  /*1180*/  FSEL R3, R13, R3, P0 ;  /* 0x000000030d037208 */ /* 0x000fe40000000000 */
[----:B------:R-:W-:-:S04]  /*1190*/  ISETP.GT.U32.AND P0, PT, R8, 0x60, PT ;  /* 0x000000600800780c */ /* 0x000fc80003f04070 */
[----:B------:R-:W-:Y:S01]  /*11a0*/  DADD R14, R2, R14 ;  /* 0x00000000020e7229 */ /* 0x000fe2000000000e */
[----:B------:R-:W-:-:S09]  /*11b0*/  ISETP.GT.U32.AND.EX P0, PT, R9, RZ, PT, P0 ;  /* 0x000000ff0900720c */ /* 0x000fd20003f04100 */
[----:B------:R-:W-:Y:S02]  /*11c0*/  FSEL R2, R14, R2, P0 ;  /* 0x000000020e027208 */ /* 0x000fe40000000000 */
[----:B------:R-:W-:Y:S02]  /*11d0*/  FSEL R3, R15, R3, P0 ;  /* 0x000000030f037208 */ /* 0x000fe40000000000 */
[----:B------:R-:W1:Y:S01]  /*11e0*/  LDS.128 R12, [UR4+0x40] ;  /* 0x00004004ff0c7984 */ /* 0x000e620008000c00 */
[----:B------:R-:W-:-:S03]  /*11f0*/  ISETP.GT.U32.AND P0, PT, R8, 0x80, PT ;  /* 0x000000800800780c */ /* 0x000fc60003f04070 */
[----:B0-----:R-:W-:Y:S01]  /*1200*/  DADD R4, R4, R2 ;  /* 0x0000000004047229 */ /* 0x001fe20000000002 */
        /* <DEDUP_REMOVED lines=52> */
[----:B------:R-:W-:-:S04]  /*1550*/  ISETP.GT.U32.AND P0, PT, R8, 0x1c0, PT ;  /* 0x000001c00800780c */ /* 0x000fc80003f04070 */
        /* <DEDUP_REMOVED lines=8> */
[----:B------:R-:W-:Y:S01]  /*15e0*/  FSEL R3, R15, R3, P0 ;  /* 0x000000030f037208 */ /* 0x000fe20000000000 */
[----:B------:R-:W-:Y:S06]  /*15f0*/  BRA `(.L_x_75) ;  /* 0x0000000c00f47947 */ /* 0x000fec0003800000 */
.L_x_61:
[----:B------:R-:W0:Y:S01]  /*1600*/  S2R R0, SR_TID.X ;  /* 0x0000000000007919 */ /* 0x000e220000002100 */
[----:B------:R-:W0:Y:S02]  /*1610*/  LDC.64 R4, c[0x0][0x380] ;  /* 0x0000e000ff047b82 */ /* 0x000e240000000a00 */
[----:B0-----:R-:W-:-:S05]  /*1620*/  IMAD.WIDE.U32 R4, R0, 0x8, R4 ;  /* 0x0000000800047825 */ /* 0x001fca00078e0004 */
[----:B------:R-:W2:Y:S04]  /*1630*/  LDG.E.64 R2, desc[UR6][R4.64] ;  /* 0x0000000604027981 */ /* 0x000ea8000c1e1b00 */
[----:B------:R-:W2:Y:S04]  /*1640*/  LDG.E.64 R6, desc[UR6][R4.64+0x1000] ;  /* 0x0010000604067981 */ /* 0x000ea8000c1e1b00 */
[----:B------:R-:W3:Y:S04]  /*1650*/  LDG.E.64 R10, desc[UR6][R4.64+0x2000] ;  /* 0x00200006040a7981 */ /* 0x000ee8000c1e1b00 */
[----:B------:R-:W4:Y:S04]  /*1660*/  LDG.E.64 R12, desc[UR6][R4.64+0x3000] ;  /* 0x00300006040c7981 */ /* 0x000f28000c1e1b00 */
[----:B------:R-:W5:Y:S04]  /*1670*/  LDG.E.64 R14, desc[UR6][R4.64+0x4000] ;  /* 0x00400006040e7981 */ /* 0x000f68000c1e1b00 */
[----:B------:R-:W5:Y:S04]  /*1680*/  LDG.E.64 R16, desc[UR6][R4.64+0x5000] ;  /* 0x0050000604107981 */ /* 0x000f68000c1e1b00 */
[----:B------:R-:W5:Y:S01]  /*1690*/  LDG.E.64 R18, desc[UR6][R4.64+0x6000] ;  /* 0x0060000604127981 */ /* 0x000f62000c1e1b00 */
[----:B--2---:R-:W-:-:S08]  /*16a0*/  DADD R2, R2, R6 ;  /* 0x0000000002027229 */ /* 0x004fd00000000006 */
[----:B---3--:R-:W-:-:S08]  /*16b0*/  DADD R2, R10, R2 ;  /* 0x000000000a027229 */ /* 0x008fd00000000002 */
[----:B----4-:R-:W-:Y:S01]  /*16c0*/  DADD R2, R12, R2 ;  /* 0x000000000c027229 */ /* 0x010fe20000000002 */
[----:B------:R-:W-:-:S04]  /*16d0*/  IADD3 R12, P1, PT, R8, -0xe00, RZ ;  /* 0xfffff200080c7810 */ /* 0x000fc80007f3e0ff */
[----:B------:R-:W-:Y:S02]  /*16e0*/  ISETP.GE.U32.AND P0, PT, R12, 0xe00, PT ;  /* 0x00000e000c00780c */ /* 0x000fe40003f06070 */
[----:B------:R-:W-:Y:S01]  /*16f0*/  IADD3.X R13, PT, PT, R9, -0x1, RZ, P1, !PT ;  /* 0xffffffff090d7810 */ /* 0x000fe20000ffe4ff */
[----:B-----5:R-:W-:-:S03]  /*1700*/  DADD R2, R14, R2 ;  /* 0x000000000e027229 */ /* 0x020fc60000000002 */
[----:B------:R-:W-:-:S05]  /*1710*/  ISETP.GE.U32.AND.EX P0, PT, R13, RZ, PT, P0 ;  /* 0x000000ff0d00720c */ /* 0x000fca0003f06100 */
[----:B------:R-:W-:-:S08]  /*1720*/  DADD R2, R16, R2 ;  /* 0x0000000010027229 */ /* 0x000fd00000000002 */
[----:B------:R-:W-:Y:S01]  /*1730*/  DADD R6, R18, R2 ;  /* 0x0000000012067229 */ /* 0x000fe20000000002 */
[----:B------:R-:W-:Y:S02]  /*1740*/  IMAD.MOV.U32 R3, RZ, RZ, 0xe00 ;  /* 0x00000e00ff037424 */ /* 0x000fe400078e00ff */
[----:B------:R-:W-:Y:S01]  /*1750*/  IMAD.MOV.U32 R2, RZ, RZ, RZ ;  /* 0x000000ffff027224 */ /* 0x000fe200078e00ff */
[----:B------:R-:W-:Y:S07]  /*1760*/  @!P0 BRA `(.L_x_76) ;  /* 0x0000000000748947 */ /* 0x000fee0003800000 */
[----:B------:R-:W0:Y:S01]  /*1770*/  LDC.64 R8, c[0x0][0x390] ;  /* 0x0000e400ff087b82 */ /* 0x000e220000000a00 */
[----:B------:R-:W-:Y:S02]  /*1780*/  IMAD.MOV.U32 R3, RZ, RZ, 0xe00 ;  /* 0x00000e00ff037424 */ /* 0x000fe400078e00ff */
[----:B------:R-:W-:-:S07]  /*1790*/  IMAD.MOV.U32 R2, RZ, RZ, RZ ;  /* 0x000000ffff027224 */ /* 0x000fce00078e00ff */
.L_x_78:
[----:B------:R-:W-:-:S04]  /*17a0*/  LEA R16, P0, R3, R4, 0x3 ;  /* 0x0000000403107211 */ /* 0x000fc800078018ff */
[----:B------:R-:W-:-:S05]  /*17b0*/  LEA.HI.X R17, R3, R5, R2, 0x3, P0 ;  /* 0x0000000503117211 */ /* 0x000fca00000f1c02 */
[----:B------:R-:W2:Y:S04]  /*17c0*/  LDG.E.64 R18, desc[UR6][R16.64] ;  /* 0x0000000610127981 */ /* 0x000ea8000c1e1b00 */
[----:B------:R-:W3:Y:S04]  /*17d0*/  LDG.E.64 R20, desc[UR6][R16.64+0x1000] ;  /* 0x0010000610147981 */ /* 0x000ee8000c1e1b00 */
[----:B------:R-:W4:Y:S04]  /*17e0*/  LDG.E.64 R22, desc[UR6][R16.64+0x2000] ;  /* 0x0020000610167981 */ /* 0x000f28000c1e1b00 */
[----:B------:R-:W5:Y:S04]  /*17f0*/  LDG.E.64 R24, desc[UR6][R16.64+0x3000] ;  /* 0x0030000610187981 */ /* 0x000f68000c1e1b00 */
[----:B------:R-:W5:Y:S04]  /*1800*/  LDG.E.64 R26, desc[UR6][R16.64+0x4000] ;  /* 0x00400006101a7981 */ /* 0x000f68000c1e1b00 */
[----:B------:R-:W5:Y:S04]  /*1810*/  LDG.E.64 R10, desc[UR6][R16.64+0x5000] ;  /* 0x00500006100a7981 */ /* 0x000f68000c1e1b00 */
[----:B------:R-:W5:Y:S01]  /*1820*/  LDG.E.64 R14, desc[UR6][R16.64+0x6000] ;  /* 0x00600006100e7981 */ /* 0x000f62000c1e1b00 */
[----:B--2---:R-:W-:Y:S01]  /*1830*/  DADD R18, R18, R6 ;  /* 0x0000000012127229 */ /* 0x004fe20000000006 */
[----:B0-----:R-:W-:-:S04]  /*1840*/  IADD3 R6, P1, PT, -R3, R8, RZ ;  /* 0x0000000803067210 */ /* 0x001fc80007f3e1ff */
[----:B------:R-:W-:Y:S01]  /*1850*/  ISETP.GE.U32.AND P0, PT, R6, 0xe00, PT ;  /* 0x00000e000600780c */ /* 0x000fe20003f06070 */
[----:B------:R-:W-:Y:S02]  /*1860*/  IMAD.X R6, R9, 0x1, ~R2, P1 ;  /* 0x0000000109067824 */ /* 0x000fe400008e0e02 */
[----:B---3--:R-:W-:-:S03]  /*1870*/  DADD R18, R20, R18 ;  /* 0x0000000014127229 */ /* 0x008fc60000000012 */
[----:B------:R-:W-:-:S05]  /*1880*/  ISETP.GE.U32.AND.EX P0, PT, R6, RZ, PT, P0 ;  /* 0x000000ff0600720c */ /* 0x000fca0003f06100 */
[----:B----4-:R-:W-:-:S08]  /*1890*/  DADD R18, R22, R18 ;  /* 0x0000000016127229 */ /* 0x010fd00000000012 */
[----:B-----5:R-:W-:-:S08]  /*18a0*/  DADD R18, R24, R18 ;  /* 0x0000000018127229 */ /* 0x020fd00000000012 */
[----:B------:R-:W-:-:S08]  /*18b0*/  DADD R18, R26, R18 ;  /* 0x000000001a127229 */ /* 0x000fd00000000012 */
[----:B------:R-:W-:-:S08]  /*18c0*/  DADD R10, R10, R18 ;  /* 0x000000000a0a7229 */ /* 0x000fd00000000012 */
[----:B------:R-:W-:Y:S01]  /*18d0*/  DADD R6, R14, R10 ;  /* 0x000000000e067229 */ /* 0x000fe2000000000a */
[----:B------:R-:W-:Y:S10]  /*18e0*/  @!P0 BRA `(.L_x_77) ;  /* 0x0000000800208947 */ /* 0x000ff40003800000 */
[----:B------:R-:W-:-:S05]  /*18f0*/  IADD3 R3, P0, PT, R3, 0xe00, RZ ;  /* 0x00000e0003037810 */ /* 0x000fca0007f1e0ff */
[----:B------:R-:W-:Y:S01]  /*1900*/  IMAD.X R2, RZ, RZ, R2, P0 ;  /* 0x000000ffff027224 */ /* 0x000fe200000e0602 */
[----:B------:R-:W-:-:S04]  /*1910*/  ISETP.GT.U32.AND P0, PT, R3, R12, PT ;  /* 0x0000000c0300720c */ /* 0x000fc80003f04070 */
[----:B------:R-:W-:-:S13]  /*1920*/  ISETP.GT.U32.AND.EX P0, PT, R2, R13, PT, P0 ;  /* 0x0000000d0200720c */ /* 0x000fda0003f04100 */
[----:B------:R-:W-:Y:S05]  /*1930*/  @!P0 BRA `(.L_x_78) ;  /* 0xfffffffc00988947 */ /* 0x000fea000383ffff */
.L_x_76:
[----:B------:R-:W-:Y:S01]  /*1940*/  IMAD.IADD R5, R8, 0x1, -R3 ;  /* 0x0000000108057824 */ /* 0x000fe200078e0a03 */
[----:B------:R-:W-:Y:S01]  /*1950*/  ISETP.GE.U32.AND P1, PT, R3, R8, PT ;  /* 0x000000080300720c */ /* 0x000fe20003f26070 */
[----:B------:R-:W-:Y:S03]  /*1960*/  BSSY.RECONVERGENT B1, `(.L_x_77) ;  /* 0x0000080000017945 */ /* 0x000fe60003800200 */
[----:B------:R-:W-:-:S04]  /*1970*/  ISETP.GE.AND P0, PT, R0, R5, PT ;  /* 0x000000050000720c */ /* 0x000fc80003f06270 */
[----:B------:R-:W-:-:S13]  /*1980*/  ISETP.GE.U32.OR.EX P0, PT, R2, R9, P0, P1 ;  /* 0x000000090200720c */ /* 0x000fda0000706510 */
[----:B------:R-:W-:Y:S05]  /*1990*/  @P0 BRA `(.L_x_79) ;  /* 0x0000000400f00947 */ /* 0x000fea0003800000 */
[----:B------:R-:W-:Y:S01]  /*19a0*/  LOP3.LUT R4, RZ, R0, RZ, 0x33, !PT ;  /* 0x00000000ff047212 */ /* 0x000fe200078e33ff */
[----:B------:R-:W-:Y:S01]  /*19b0*/  BSSY.RECONVERGENT B2, `(.L_x_80) ;  /* 0x0000038000027945 */ /* 0x000fe20003800200 */
[----:B------:R-:W-:Y:S02]  /*19c0*/  IMAD.MOV.U32 R42, RZ, RZ, R0 ;  /* 0x000000ffff2a7224 */ /* 0x000fe400078e0000 */
[----:B------:R-:W-:-:S04]  /*19d0*/  IADD3 R8, PT, PT, -R3, R8, R4 ;  /* 0x0000000803087210 */ /* 0x000fc80007ffe104 */
[C---:B------:R-:W-:Y:S02]  /*19e0*/  ISETP.GE.U32.AND P1, PT, R8.reuse, 0x1e00, PT ;  /* 0x00001e000800780c */ /* 0x040fe40003f26070 */
[----:B------:R-:W-:-:S04]  /*19f0*/  LEA.HI R4, R8, 0x1, RZ, 0x17 ;  /* 0x0000000108047811 */ /* 0x000fc800078fb8ff */
[----:B------:R-:W-:-:S04]  /*1a00*/  LOP3.LUT R5, R4, 0xf, RZ, 0xc0, !PT ;  /* 0x0000000f04057812 */ /* 0x000fc800078ec0ff */
[----:B------:R-:W-:-:S03]  /*1a10*/  ISETP.NE.AND P0, PT, R5, RZ, PT ;  /* 0x000000ff0500720c */ /* 0x000fc60003f05270 */
[----:B------:R-:W-:Y:S10]  /*1a20*/  @!P1 BRA `(.L_x_81) ;  /* 0x0000000000c09947 */ /* 0x000ff40003800000 */
[----:B------:R-:W0:Y:S01]  /*1a30*/  LDCU.64 UR4, c[0x0][0x380] ;  /* 0x00007000ff0477ac */ /* 0x000e220008000a00 */
[----:B------:R-:W-:Y:S01]  /*1a40*/  IADD3 R9, P2, PT, R0, R3, RZ ;  /* 0x0000000300097210 */ /* 0x000fe20007f5e0ff */
[----:B------:R-:W-:Y:S01]  /*1a50*/  IMAD.MOV.U32 R42, RZ, RZ, R0 ;  /* 0x000000ffff2a7224 */ /* 0x000fe200078e0000 */
[----:B------:R-:W-:-:S03]  /*1a60*/  LOP3.LUT R43, R4, 0xfffff0, RZ, 0xc0, !PT ;  /* 0x00fffff0042b7812 */ /* 0x000fc600078ec0ff */
[----:B------:R-:W-:Y:S02]  /*1a70*/  IMAD.X R10, RZ, RZ, R2, P2 ;  /* 0x000000ffff0a7224 */ /* 0x000fe400010e0602 */
[----:B------:R-:W-:Y:S01]  /*1a80*/  IMAD.MOV R43, RZ, RZ, -R43 ;  /* 0x000000ffff2b7224 */ /* 0x000fe200078e0a2b */
[----:B0-----:R-:W-:-:S04]  /*1a90*/  LEA R8, P1, R9, UR4, 0x3 ;  /* 0x0000000409087c11 */ /* 0x001fc8000f8218ff */
[----:B------:R-:W-:Y:S02]  /*1aa0*/  IADD3 R8, P2, PT, R8, 0x8000, RZ ;  /* 0x0000800008087810 */ /* 0x000fe40007f5e0ff */
[----:B------:R-:W-:-:S05]  /*1ab0*/  LEA.HI.X R9, R9, UR5, R10, 0x3, P1 ;  /* 0x0000000509097c11 */ /* 0x000fca00088f1c0a */
[----:B------:R-:W-:-:S07]  /*1ac0*/  IMAD.X R9, RZ, RZ, R9, P2 ;  /* 0x000000ffff097224 */ /* 0x000fce00010e0609 */
.L_x_82:
[----:B------:R-:W2:Y:S04]  /*1ad0*/  LDG.E.64 R10, desc[UR6][R8.64+-0x8000] ;  /* 0xff800006080a7981 */ /* 0x000ea8000c1e1b00 */
[----:B------:R-:W3:Y:S04]  /*1ae0*/  LDG.E.64 R12, desc[UR6][R8.64+-0x7000] ;  /* 0xff900006080c7981 */ /* 0x000ee8000c1e1b00 */
[----:B------:R-:W4:Y:S04]  /*1af0*/  LDG.E.64 R14, desc[UR6][R8.64+-0x6000] ;  /* 0xffa00006080e7981 */ /* 0x000f28000c1e1b00 */
[----:B------:R-:W5:Y:S04]  /*1b00*/  LDG.E.64 R16, desc[UR6][R8.64+-0x5000] ;  /* 0xffb0000608107981 */ /* 0x000f68000c1e1b00 */
        /* <DEDUP_REMOVED lines=11> */
[----:B------:R0:W5:Y:S01]  /*1bc0*/  LDG.E.64 R40, desc[UR6][R8.64+0x7000] ;  /* 0x0070000608287981 */ /* 0x000162000c1e1b00 */
[----:B------:R-:W-:-:S02]  /*1bd0*/  VIADD R43, R43, 0x10 ;  /* 0x000000102b2b7836 */ /* 0x000fc40000000000 */
        /* <DEDUP_REMOVED lines=21> */
.L_x_81:
[----:B------:R-:W-:Y:S05]  /*1d30*/  BSYNC.RECONVERGENT B2 ;  /* 0x0000000000027941 */ /* 0x000fea0003800200 */
.L_x_80:
[----:B------:R-:W-:Y:S05]  /*1d40*/  @!P0 BRA `(.L_x_79) ;  /* 0x0000000400048947 */ /* 0x000fea0003800000 */
[----:B------:R-:W-:Y:S01]  /*1d50*/  ISETP.GE.U32.AND P1, PT, R5, 0x8, PT ;  /* 0x000000080500780c */ /* 0x000fe20003f26070 */
[----:B------:R-:W-:Y:S01]  /*1d60*/  BSSY.RECONVERGENT B2, `(.L_x_83) ;  /* 0x000001a000027945 */ /* 0x000fe20003800200 */
[----:B------:R-:W-:-:S04]  /*1d70*/  LOP3.LUT R26, R4, 0x7, RZ, 0xc0, !PT ;  /* 0x00000007041a7812 */ /* 0x000fc800078ec0ff */
[----:B------:R-:W-:-:S07]  /*1d80*/  ISETP.NE.AND P0, PT, R26, RZ, PT ;  /* 0x000000ff1a00720c */ /* 0x000fce0003f05270 */
[----:B------:R-:W-:Y:S06]  /*1d90*/  @!P1 BRA `(.L_x_84) ;  /* 0x0000000000589947 */ /* 0x000fec0003800000 */
[----:B------:R-:W0:Y:S01]  /*1da0*/  LDCU.64 UR4, c[0x0][0x380] ;  /* 0x00007000ff0477ac */ /* 0x000e220008000a00 */
[----:B------:R-:W-:-:S05]  /*1db0*/  IADD3 R5, P1, PT, R42, R3, RZ ;  /* 0x000000032a057210 */ /* 0x000fca0007f3e0ff */
[----:B------:R-:W-:Y:S01]  /*1dc0*/  IMAD.X R10, RZ, RZ, R2, P1 ;  /* 0x000000ffff0a7224 */ /* 0x000fe200008e0602 */
[----:B0-----:R-:W-:-:S04]  /*1dd0*/  LEA R8, P1, R5, UR4, 0x3 ;  /* 0x0000000405087c11 */ /* 0x001fc8000f8218ff */
        /* <DEDUP_REMOVED lines=18> */
.L_x_84:
[----:B------:R-:W-:Y:S05]  /*1f00*/  BSYNC.RECONVERGENT B2 ;  /* 0x0000000000027941 */ /* 0x000fea0003800200 */
.L_x_83:
        /* <DEDUP_REMOVED lines=20> */
.L_x_86:
[----:B------:R-:W-:Y:S05]  /*2050*/  BSYNC.RECONVERGENT B2 ;  /* 0x0000000000027941 */ /* 0x000fea0003800200 */
.L_x_85:
[----:B------:R-:W-:Y:S05]  /*2060*/  @!P0 BRA `(.L_x_79) ;  /* 0x00000000003c8947 */ /* 0x000fea0003800000 */
[----:B------:R-:W0:Y:S01]  /*2070*/  LDCU.64 UR4, c[0x0][0x380] ;  /* 0x00007000ff0477ac */ /* 0x000e220008000a00 */
[----:B------:R-:W-:Y:S01]  /*2080*/  IADD3 R3, P0, PT, R42, R3, RZ ;  /* 0x000000032a037210 */ /* 0x000fe20007f1e0ff */
[----:B------:R-:W-:-:S04]  /*2090*/  IMAD.MOV R4, RZ, RZ, -R16 ;  /* 0x000000ffff047224 */ /* 0x000fc800078e0a10 */
[----:B------:R-:W-:Y:S01]  /*20a0*/  IMAD.X R2, RZ, RZ, R2, P0 ;  /* 0x000000ffff027224 */ /* 0x000fe200000e0602 */
[----:B0-----:R-:W-:-:S04]  /*20b0*/  LEA R5, P1, R3, UR4, 0x3 ;  /* 0x0000000403057c11 */ /* 0x001fc8000f8218ff */
[----:B------:R-:W-:-:S09]  /*20c0*/  LEA.HI.X R8, R3, UR5, R2, 0x3, P1 ;  /* 0x0000000503087c11 */ /* 0x000fd200088f1c02 */
.L_x_87:
        /* <DEDUP_REMOVED lines=9> */
.L_x_79:
[----:B------:R-:W-:Y:S05]  /*2160*/  BSYNC.RECONVERGENT B1 ;  /* 0x0000000000017941 */ /* 0x000fea0003800200 */
.L_x_77:
        /* <DEDUP_REMOVED lines=40> */
[----:B------:R-:W-:-:S03]  /*23f0*/  FSEL R5, R5, R3, P0 ;  /* 0x0000000305057208 */ /* 0x000fc60000000000 */
[----:B0-----:R-:W-:Y:S02]  /*2400*/  IMAD.MOV.U32 R2, RZ, RZ, R0 ;  /* 0x000000ffff027224 */ /* 0x001fe400078e0000 */
[----:B------:R-:W-:-:S04]  /*2410*/  IMAD.MOV.U32 R3, RZ, RZ, R5 ;  /* 0x000000ffff037224 */ /* 0x000fc800078e0005 */
[----:B------:R-:W-:Y:S05]  /*2420*/  @P1 BRA `(.L_x_75) ;  /* 0x0000000000681947 */ /* 0x000fea0003800000 */
        /* <DEDUP_REMOVED lines=26> */
.L_x_75:
[----:B------:R-:W-:Y:S05]  /*25d0*/  BSYNC.RECONVERGENT B0 ;  /* 0x0000000000007941 */ /* 0x000fea0003800200 */
.L_x_60:
[----:B------:R-:W-:Y:S05]  /*25e0*/  @P1 EXIT ;  /* 0x000000000000194d */ /* 0x000fea0003800000 */
[----:B------:R-:W0:Y:S01]  /*25f0*/  LDCU.64 UR4, c[0x0][0x3a0] ;  /* 0x00007400ff0477ac */ /* 0x000e220008000a00 */
[----:B------:R-:W1:Y:S01]  /*2600*/  LDC.64 R4, c[0x0][0x388] ;  /* 0x0000e200ff047b82 */ /* 0x000e620000000a00 */
[----:B0-----:R-:W-:-:S07]  /*2610*/  DADD R2, R2, UR4 ;  /* 0x0000000402027e29 */ /* 0x001fce0008000000 */
[----:B-1----:R-:W-:Y:S01]  /*2620*/  STG.E.64 desc[UR6][R4.64], R2 ;  /* 0x0000000204007986 */ /* 0x002fe2000c101b06 */
[----:B------:R-:W-:Y:S05]  /*2630*/  EXIT ;  /* 0x000000000000794d */ /* 0x000fea0003800000 */
.L_x_88:
        /* <DEDUP_REMOVED lines=12> */
.L_x_1027:


//--------------------- .text._ZN3cub18CUB_300001_SM_10006detail6reduce28DeviceReduceSingleTileKernelINS2_10policy_hubIdjN4cuda3std3__44plusIdEEE10Policy1000EPdSC_iS9_ddNS7_10__identityEEEvT0_T1_T2_T3_T4_T6_ --------------------------
	.section	.text._ZN3cub18CUB_300001_SM_10006detail6reduce28DeviceReduceSingleTileKernelINS2_10policy_hubIdjN4cuda3std3__44plusIdEEE10Policy1000EPdSC_iS9_ddNS7_10__identityEEEvT0_T1_T2_T3_T4_T6_,"ax",@progbits
	.align	128
        .global         _ZN3cub18CUB_300001_SM_10006detail6reduce28DeviceReduceSingleTileKernelINS2_10policy_hubIdjN4cuda3std3__44plusIdEEE10Policy1000EPdSC_iS9_ddNS7_10__identityEEEvT0_T1_T2_T3_T4_T6_
        .type           _ZN3cub18CUB_300001_SM_10006detail6reduce28DeviceReduceSingleTileKernelINS2_10policy_hubIdjN4cuda3std3__44plusIdEEE10Policy1000EPdSC_iS9_ddNS7_10__identityEEEvT0_T1_T2_T3_T4_T6_,@function
        .size           _ZN3cub18CUB_300001_SM_10006detail6reduce28DeviceReduceSingleTileKernelINS2_10policy_hubIdjN4cuda3std3__44plusIdEEE10Policy1000EPdSC_iS9_ddNS7_10__identityEEEvT0_T1_T2_T3_T4_T6_,(.L_x_1028 - _ZN3cub18CUB_300001_SM_10006detail6reduce28DeviceReduceSingleTileKernelINS2_10policy_hubIdjN4cuda3std3__44plusIdEEE10Policy1000EPdSC_iS9_ddNS7_10__identityEEEvT0_T1_T2_T3_T4_T6_)
        .other          _ZN3cub18CUB_300001_SM_10006detail6reduce28DeviceReduceSingleTileKernelINS2_10policy_hubIdjN4cuda3std3__44plusIdEEE10Policy1000EPdSC_iS9_ddNS7_10__identityEEEvT0_T1_T2_T3_T4_T6_,@"STO_CUDA_ENTRY STV_DEFAULT"
_ZN3cub18CUB_300001_SM_10006detail6reduce28DeviceReduceSingleTileKernelINS2_10policy_hubIdjN4cuda3std3__44plusIdEEE10Policy1000EPdSC_iS9_ddNS7_10__identityEEEvT0_T1_T2_T3_T4_T6_:
.text._ZN3cub18CUB_300001_SM_10006detail6reduce28DeviceReduceSingleTileKernelINS2_10policy_hubIdjN4cuda3std3__44plusIdEEE10Policy1000EPdSC_iS9_ddNS7_10__identityEEEvT0_T1_T2_T3_T4_T6_:
        /* <DEDUP_REMOVED lines=13> */
.L_x_89:
        /* <DEDUP_REMOVED lines=13> */
.L_x_93:
[----:B------:R-:W-:Y:S05]  /*01a0*/  BSYNC.RECONVERGENT B1 ;  /* 0x0000000000017941 */ /* 0x000fea0003800200 */
.L_x_92:
[----:B------:R-:W-:Y:S01]  /*01b0*/  ISETP.GE.AND P0, PT, R5, R4, PT ;  /* 0x000000040500720c */ /* 0x000fe20003f06270 */
[----:B------:R-:W-:-:S12]  /*01c0*/  BSSY.RECONVERGENT B1, `(.L_x_94) ;  /* 0x0000078000017945 */ /* 0x000fd80003800200 */
[----:B------:R-:W-:Y:S05]  /*01d0*/  @P0 BRA `(.L_x_95) ;  /* 0x0000000400d80947 */ /* 0x000fea0003800000 */
[----:B------:R-:W-:Y:S01]  /*01e0*/  LOP3.LUT R9, RZ, R5, RZ, 0x33, !PT ;  /* 0x00000005ff097212 */ /* 0x000fe200078e33ff */
[----:B------:R-:W-:Y:S04]  /*01f0*/  BSSY.RECONVERGENT B2, `(.L_x_96) ;  /* 0x0000019000027945 */ /* 0x000fe80003800200 */
[----:B------:R-:W-:-:S04]  /*0200*/  IMAD.IADD R9, R9, 0x1, R4 ;  /* 0x0000000109097824 */ /* 0x000fc800078e0204 */
[C---:B------:R-:W-:Y:S01]  /*0210*/  IMAD.HI.U32 R0, R9.reuse, -0x33333333, RZ ;  /* 0xcccccccd09007827 */ /* 0x040fe200078e00ff */
[----:B------:R-:W-:-:S04]  /*0220*/  ISETP.GE.U32.AND P0, PT, R9, 0x780, PT ;  /* 0x000007800900780c */ /* 0x000fc80003f06070 */
[----:B------:R-:W-:-:S04]  /*0230*/  SHF.R.U32.HI R0, RZ, 0x9, R0 ;  /* 0x00000009ff007819 */ /* 0x000fc80000011600 */
[----:B------:R-:W-:-:S04]  /*0240*/  LOP3.LUT R2, R0, 0x3, RZ, 0xc0, !PT ;  /* 0x0000000300027812 */ /* 0x000fc800078ec0ff */
[----:B------:R-:W-:-:S13]  /*0250*/  ISETP.NE.AND P1, PT, R2, 0x3, PT ;  /* 0x000000030200780c */ /* 0x000fda0003f25270 */
[----:B------:R-:W-:Y:S05]  /*0260*/  @!P1 BRA `(.L_x_97) ;  /* 0x0000000000449947 */ /* 0x000fea0003800000 */
[----:B------:R-:W0:Y:S01]  /*0270*/  LDC.64 R8, c[0x0][0x380] ;  /* 0x0000e000ff087b82 */ /* 0x000e220000000a00 */
[----:B------:R-:W-:-:S05]  /*0280*/  VIADD R0, R0, 0x1 ;  /* 0x0000000100007836 */ /* 0x000fca0000000000 */
[----:B------:R-:W-:-:S05]  /*0290*/  LOP3.LUT R0, R0, 0x3, RZ, 0xc0, !PT ;  /* 0x0000000300007812 */ /* 0x000fca00078ec0ff */
[----:B------:R-:W-:Y:S02]  /*02a0*/  IMAD.MOV R0, RZ, RZ, -R0 ;  /* 0x000000ffff007224 */ /* 0x000fe400078e0a00 */
[----:B0-----:R-:W-:-:S04]  /*02b0*/  IMAD.WIDE.U32 R8, R5, 0x8, R8 ;  /* 0x0000000805087825 */ /* 0x001fc800078e0008 */
[----:B------:R-:W-:Y:S02]  /*02c0*/  IMAD.MOV.U32 R2, RZ, RZ, R8 ;  /* 0x000000ffff027224 */ /* 0x000fe400078e0008 */
[----:B------:R-:W-:-:S07]  /*02d0*/  IMAD.MOV.U32 R11, RZ, RZ, R9 ;  /* 0x000000ffff0b7224 */ /* 0x000fce00078e0009 */
.L_x_98:
        /* <DEDUP_REMOVED lines=10> */
.L_x_97:
[----:B------:R-:W-:Y:S05]  /*0380*/  BSYNC.RECONVERGENT B2 ;  /* 0x0000000000027941 */ /* 0x000fea0003800200 */
.L_x_96:
        /* <DEDUP_REMOVED lines=8> */
.L_x_101:
        /* <DEDUP_REMOVED lines=43> */
.L_x_100:
[----:B------:R-:W-:Y:S05]  /*06c0*/  BSYNC.RECONVERGENT B2 ;  /* 0x0000000000027941 */ /* 0x000fea0003800200 */
.L_x_99:
        /* <DEDUP_REMOVED lines=26> */
.L_x_103:
[----:B------:R-:W-:Y:S05]  /*0870*/  BSYNC.RECONVERGENT B2 ;  /* 0x0000000000027941 */ /* 0x000fea0003800200 */
.L_x_102:
        /* <DEDUP_REMOVED lines=12> */
.L_x_95:
[----:B------:R-:W-:Y:S05]  /*0940*/  BSYNC.RECONVERGENT B1 ;  /* 0x0000000000017941 */ /* 0x000fea0003800200 */
.L_x_94:
        /* <DEDUP_REMOVED lines=47> */
[----:B------:R-:W0:Y:S04]  /*0c40*/  LDS.128 R8, [UR4+0x20] ;  /* 0x00002004ff087984 */ /* 0x000e280008000c00 */
[----:B------:R-:W1:Y:S04]  /*0c50*/  LDS.128 R16, [UR4+0x30] ;  /* 0x00003004ff107984 */ /* 0x000e680008000c00 */
[----:B--2---:R-:W2:Y:S01]  /*0c60*/  LDS.128 R4, [UR4+0x40] ;  /* 0x00004004ff047984 */ /* 0x004ea20008000c00 */
[----:B0-----:R-:W-:-:S03]  /*0c70*/  DADD R8, R12, R8 ;  /* 0x000000000c087229 */ /* 0x001fc60000000008 */
[----:B------:R-:W-:Y:S05]  /*0c80*/  LDS.128 R12, [UR4+0x60] ;  /* 0x00006004ff0c7984 */ /* 0x000fea0008000c00 */
[----:B------:R-:W-:Y:S02]  /*0c90*/  DADD R2, R8, R10 ;  /* 0x0000000008027229 */ /* 0x000fe4000000000a */
[----:B------:R-:W0:Y:S06]  /*0ca0*/  LDS.128 R8, [UR4+0x50] ;  /* 0x00005004ff087984 */ /* 0x000e2c0008000c00 */
[----:B-1----:R-:W-:-:S08]  /*0cb0*/  DADD R2, R2, R16 ;  /* 0x0000000002027229 */ /* 0x002fd00000000010 */
[----:B------:R-:W-:-:S08]  /*0cc0*/  DADD R2, R2, R18 ;  /* 0x0000000002027229 */ /* 0x000fd00000000012 */
[----:B--2---:R-:W-:-:S08]  /*0cd0*/  DADD R2, R2, R4 ;  /* 0x0000000002027229 */ /* 0x004fd00000000004 */
[----:B------:R-:W-:Y:S01]  /*0ce0*/  DADD R2, R2, R6 ;  /* 0x0000000002027229 */ /* 0x000fe20000000006 */
[----:B------:R-:W1:Y:S07]  /*0cf0*/  LDS.128 R4, [UR4+0x70] ;  /* 0x00007004ff047984 */ /* 0x000e6e0008000c00 */
[----:B0-----:R-:W-:-:S08]  /*0d00*/  DADD R2, R2, R8 ;  /* 0x0000000002027229 */ /* 0x001fd00000000008 */
[----:B------:R-:W-:Y:S01]  /*0d10*/  DADD R2, R2, R10 ;  /* 0x0000000002027229 */ /* 0x000fe2000000000a */
[----:B------:R-:W0:Y:S07]  /*0d20*/  LDS.128 R8, [UR4+0x80] ;  /* 0x00008004ff087984 */ /* 0x000e2e0008000c00 */
[----:B------:R-:W-:-:S08]  /*0d30*/  DADD R2, R2, R12 ;  /* 0x0000000002027229 */ /* 0x000fd0000000000c */
[----:B------:R-:W-:Y:S01]  /*0d40*/  DADD R2, R2, R14 ;  /* 0x0000000002027229 */ /* 0x000fe2000000000e */
[----:B------:R-:W2:Y:S07]  /*0d50*/  LDS.128 R12, [UR4+0x90] ;  /* 0x00009004ff0c7984 */ /* 0x000eae0008000c00 */
[----:B-1----:R-:W-:-:S08]  /*0d60*/  DADD R2, R2, R4 ;  /* 0x0000000002027229 */ /* 0x002fd00000000004 */
[----:B------:R-:W-:Y:S01]  /*0d70*/  DADD R2, R2, R6 ;  /* 0x0000000002027229 */ /* 0x000fe20000000006 */
[----:B------:R-:W1:Y:S07]  /*0d80*/  LDS.128 R4, [UR4+0xa0] ;  /* 0x0000a004ff047984 */ /* 0x000e6e0008000c00 */
[----:B0-----:R-:W-:Y:S01]  /*0d90*/  DADD R2, R2, R8 ;  /* 0x0000000002027229 */ /* 0x001fe20000000008 */
[----:B------:R-:W0:Y:S07]  /*0da0*/  LDS.64 R8, [UR4+0xb0] ;  /* 0x0000b004ff087984 */ /* 0x000e2e0008000a00 */
[----:B------:R-:W-:-:S08]  /*0db0*/  DADD R2, R2, R10 ;  /* 0x0000000002027229 */ /* 0x000fd0000000000a */
[----:B--2---:R-:W-:-:S08]  /*0dc0*/  DADD R2, R2, R12 ;  /* 0x0000000002027229 */ /* 0x004fd0000000000c */
[----:B------:R-:W-:-:S08]  /*0dd0*/  DADD R2, R2, R14 ;  /* 0x0000000002027229 */ /* 0x000fd0000000000e */
[----:B-1----:R-:W-:-:S08]  /*0de0*/  DADD R2, R2, R4 ;  /* 0x0000000002027229 */ /* 0x002fd00000000004 */
[----:B------:R-:W-:-:S08]  /*0df0*/  DADD R2, R2, R6 ;  /* 0x0000000002027229 */ /* 0x000fd00000000006 */
[----:B0-----:R-:W-:Y:S01]  /*0e00*/  DADD R12, R2, R8 ;  /* 0x00000000020c7229 */ /* 0x001fe20000000008 */
[----:B------:R-:W-:Y:S10]  /*0e10*/  BRA `(.L_x_105) ;  /* 0x0000001800487947 */ /* 0x000ff40003800000 */
.L_x_104:
        /* <DEDUP_REMOVED lines=32> */
[----:B------:R-:W-:Y:S01]  /*1020*/  VIADD R0, R2, 0x10 ;  /* 0x0000001002007836 */ /* 0x000fe20000000000 */
[----:B------:R-:W-:Y:S02]  /*1030*/  @!P1 SHF.R.U32.HI R2, RZ, 0x2, R3 ;  /* 0x00000002ff029819 */ /* 0x000fe40000011603 */
[----:B------:R-:W1:Y:S02]  /*1040*/  SHFL.DOWN PT, R7, R11, 0x8, R5 ;  /* 0x090000000b077989 */ /* 0x000e6400000e0005 */
[----:B------:R-:W-:Y:S01]  /*1050*/  @!P1 LOP3.LUT R2, R2, 0xf8, RZ, 0xc0, !PT ;  /* 0x000000f802029812 */ /* 0x000fe200078ec0ff */
[----:B-1----:R-:W-:-:S10]  /*1060*/  DADD R6, R6, R10 ;  /* 0x0000000006067229 */ /* 0x002fd4000000000a */
[----:B------:R-:W-:Y:S02]  /*1070*/  FSEL R8, R10, R6, P0 ;  /* 0x000000060a087208 */ /* 0x000fe40000000000 */
[----:B------:R-:W-:Y:S02]  /*1080*/  FSEL R9, R11, R7, P0 ;  /* 0x000000070b097208 */ /* 0x000fe40000000000 */
[----:B------:R-:W-:Y:S01]  /*1090*/  @!P1 MOV R10, 0x400 ;  /* 0x00000400000a9802 */ /* 0x000fe20000000f00 */
[----:B------:R-:W-:Y:S01]  /*10a0*/  SHFL.DOWN PT, R6, R8, 0x10, R5 ;  /* 0x0a00000008067989 */ /* 0x000fe200000e0005 */
[----:B------:R-:W-:Y:S02]  /*10b0*/  ISETP.GT.AND P0, PT, R0, R5, PT ;  /* 0x000000050000720c */ /* 0x000fe40003f04270 */
[----:B0-----:R-:W-:Y:S01]  /*10c0*/  @!P1 LEA R11, R13, R10, 0x18 ;  /* 0x0000000a0d0b9211 */ /* 0x001fe200078ec0ff */
        /* <DEDUP_REMOVED lines=13> */
[----:B------:R-:W0:Y:S04]  /*11a0*/  LDS.128 R16, [UR4+0x20] ;  /* 0x00002004ff107984 */ /* 0x000e280008000c00 */
[----:B-1----:R-:W1:Y:S01]  /*11b0*/  LDS.128 R8, [UR4+0x30] ;  /* 0x00003004ff087984 */ /* 0x002e620008000c00 */
[----:B0-----:R-:W-:-:S10]  /*11c0*/  DADD R16, R12, R16 ;  /* 0x000000000c107229 */ /* 0x001fd40000000010 */
[----:B------:R-:W-:Y:S02]  /*11d0*/  FSEL R2, R16, R12, P1 ;  /* 0x0000000c10027208 */ /* 0x000fe40000800000 */
[----:B------:R-:W-:Y:S02]  /*11e0*/  FSEL R3, R17, R13, P1 ;  /* 0x0000000d11037208 */ /* 0x000fe40000800000 */
[----:B------:R-:W-:Y:S01]  /*11f0*/  ISETP.GT.AND P1, PT, R4, 0x40, PT ;  /* 0x000000400400780c */ /* 0x000fe20003f24270 */
[----:B------:R-:W0:Y:S03]  /*1200*/  LDS.128 R12, [UR4+0x40] ;  /* 0x00004004ff0c7984 */ /* 0x000e260008000c00 */
        /* <DEDUP_REMOVED lines=65> */
[----:B------:R-:W1:Y:S01]  /*1620*/  LDS.64 R2, [UR4+0xb0] ;  /* 0x0000b004ff027984 */ /* 0x000e620008000a00 */
        /* <DEDUP_REMOVED lines=11> */
[----:B------:R-:W-:Y:S01]  /*16e0*/  FSEL R13, R3, R7, P1 ;  /* 0x00000007030d7208 */ /* 0x000fe20000800000 */
[----:B------:R-:W-:Y:S06]  /*16f0*/  BRA `(.L_x_105) ;  /* 0x0000001000107947 */ /* 0x000fec0003800000 */
.L_x_91:
[----:B------:R-:W0:Y:S01]  /*1700*/  S2R R0, SR_TID.X ;  /* 0x0000000000007919 */ /* 0x000e220000002100 */
[----:B------:R-:W0:Y:S02]  /*1710*/  LDC.64 R6, c[0x0][0x380] ;  /* 0x0000e000ff067b82 */ /* 0x000e240000000a00 */
[----:B0-----:R-:W-:-:S05]  /*1720*/  IMAD.WIDE.U32 R6, R0, 0x8, R6 ;  /* 0x0000000800067825 */ /* 0x001fca00078e0006 */
[----:B------:R-:W2:Y:S04]  /*1730*/  LDG.E.64.CONSTANT R20, desc[UR6][R6.64] ;  /* 0x0000000606147981 */ /* 0x000ea8000c1e9b00 */
[----:B------:R-:W2:Y:S04]  /*1740*/  LDG.E.64.CONSTANT R2, desc[UR6][R6.64+0x1400] ;  /* 0x0014000606027981 */ /* 0x000ea8000c1e9b00 */
[----:B------:R-:W3:Y:S04]  /*1750*/  LDG.E.64.CONSTANT R8, desc[UR6][R6.64+0x2800] ;  /* 0x0028000606087981 */ /* 0x000ee8000c1e9b00 */
[----:B------:R-:W4:Y:S04]  /*1760*/  LDG.E.64.CONSTANT R10, desc[UR6][R6.64+0x3c00] ;  /* 0x003c0006060a7981 */ /* 0x000f28000c1e9b00 */
[----:B------:R-:W5:Y:S04]  /*1770*/  LDG.E.64.CONSTANT R12, desc[UR6][R6.64+0x5000] ;  /* 0x00500006060c7981 */ /* 0x000f68000c1e9b00 */
[----:B------:R-:W5:Y:S04]  /*1780*/  LDG.E.64.CONSTANT R14, desc[UR6][R6.64+0x6400] ;  /* 0x00640006060e7981 */ /* 0x000f68000c1e9b00 */
[----:B------:R-:W5:Y:S04]  /*1790*/  LDG.E.64.CONSTANT R16, desc[UR6][R6.64+0x7800] ;  /* 0x0078000606107981 */ /* 0x000f68000c1e9b00 */
[----:B------:R-:W5:Y:S01]  /*17a0*/  LDG.E.64.CONSTANT R18, desc[UR6][R6.64+0x8c00] ;  /* 0x008c000606127981 */ /* 0x000f62000c1e9b00 */
[----:B------:R-:W-:Y:S01]  /*17b0*/  ISETP.GE.U32.AND P0, PT, R4, 0x2800, PT ;  /* 0x000028000400780c */ /* 0x000fe20003f06070 */
[----:B--2---:R-:W-:-:S08]  /*17c0*/  DADD R2, R20, R2 ;  /* 0x0000000014027229 */ /* 0x004fd00000000002 */
[----:B---3--:R-:W-:Y:S01]  /*17d0*/  DADD R2, R8, R2 ;  /* 0x0000000008027229 */ /* 0x008fe20000000002 */
[----:B------:R-:W-:-:S07]  /*17e0*/  IMAD.MOV.U32 R9, RZ, RZ, 0x1400 ;  /* 0x00001400ff097424 */ /* 0x000fce00078e00ff */
[----:B----4-:R-:W-:-:S08]  /*17f0*/  DADD R2, R10, R2 ;  /* 0x000000000a027229 */ /* 0x010fd00000000002 */
[----:B-----5:R-:W-:-:S08]  /*1800*/  DADD R2, R12, R2 ;  /* 0x000000000c027229 */ /* 0x020fd00000000002 */
[----:B------:R-:W-:-:S08]  /*1810*/  DADD R2, R14, R2 ;  /* 0x000000000e027229 */ /* 0x000fd00000000002 */
[----:B------:R-:W-:-:S08]  /*1820*/  DADD R2, R16, R2 ;  /* 0x0000000010027229 */ /* 0x000fd00000000002 */
[----:B------:R-:W-:Y:S01]  /*1830*/  DADD R2, R18, R2 ;  /* 0x0000000012027229 */ /* 0x000fe20000000002 */
[----:B------:R-:W-:Y:S10]  /*1840*/  @!P0 BRA `(.L_x_106) ;  /* 0x00000000006c8947 */ /* 0x000ff40003800000 */
[----:B------:R-:W0:Y:S01]  /*1850*/  LDC R26, c[0x0][0x390] ;  /* 0x0000e400ff1a7b82 */ /* 0x000e220000000800 */
[----:B------:R-:W-:Y:S02]  /*1860*/  VIADD R8, R4, 0xffffec00 ;  /* 0xffffec0004087836 */ /* 0x000fe40000000000 */
[----:B------:R-:W-:-:S07]  /*1870*/  IMAD.MOV.U32 R9, RZ, RZ, 0x1400 ;  /* 0x00001400ff097424 */ /* 0x000fce00078e00ff */
.L_x_108:
[----:B------:R-:W-:-:S05]  /*1880*/  IMAD.WIDE R12, R9, 0x8, R6 ;  /* 0x00000008090c7825 */ /* 0x000fca00078e0206 */
[----:B------:R-:W2:Y:S04]  /*1890*/  LDG.E.64.CONSTANT R4, desc[UR6][R12.64] ;  /* 0x000000060c047981 */ /* 0x000ea8000c1e9b00 */
[----:B------:R-:W3:Y:S04]  /*18a0*/  LDG.E.64.CONSTANT R14, desc[UR6][R12.64+0x1400] ;  /* 0x001400060c0e7981 */ /* 0x000ee8000c1e9b00 */
[----:B------:R-:W4:Y:S04]  /*18b0*/  LDG.E.64.CONSTANT R16, desc[UR6][R12.64+0x2800] ;  /* 0x002800060c107981 */ /* 0x000f28000c1e9b00 */
[----:B------:R-:W5:Y:S04]  /*18c0*/  LDG.E.64.CONSTANT R18, desc[UR6][R12.64+0x3c00] ;  /* 0x003c00060c127981 */ /* 0x000f68000c1e9b00 */
        /* <DEDUP_REMOVED lines=8> */
[----:B------:R-:W-:-:S08]  /*1950*/  DADD R4, R20, R4 ;  /* 0x0000000014047229 */ /* 0x000fd00000000004 */
[----:B------:R-:W-:Y:S01]  /*1960*/  DADD R22, R22, R4 ;  /* 0x0000000016167229 */ /* 0x000fe20000000004 */
[----:B0-----:R-:W-:-:S04]  /*1970*/  IMAD.MOV.U32 R4, RZ, RZ, R26 ;  /* 0x000000ffff047224 */ /* 0x001fc800078e001a */
[----:B------:R-:W-:-:S03]  /*1980*/  IMAD.IADD R2, R4, 0x1, -R9 ;  /* 0x0000000104027824 */ /* 0x000fc600078e0a09 */
[----:B------:R-:W-:Y:S02]  /*1990*/  DADD R22, R24, R22 ;  /* 0x0000000018167229 */ /* 0x000fe40000000016 */
[----:B------:R-:W-:-:S06]  /*19a0*/  ISETP.GE.AND P0, PT, R2, 0x1400, PT ;  /* 0x000014000200780c */ /* 0x000fcc0003f06270 */
[----:B------:R-:W-:-:S07]  /*19b0*/  DADD R2, R10, R22 ;  /* 0x000000000a027229 */ /* 0x000fce0000000016 */
[----:B------:R-:W-:Y:S05]  /*19c0*/  @!P0 BRA `(.L_x_107) ;  /* 0x0000000800348947 */ /* 0x000fea0003800000 */
[----:B------:R-:W-:-:S05]  /*19d0*/  VIADD R9, R9, 0x1400 ;  /* 0x0000140009097836 */ /* 0x000fca0000000000 */
[----:B------:R-:W-:-:S13]  /*19e0*/  ISETP.GT.AND P0, PT, R9, R8, PT ;  /* 0x000000080900720c */ /* 0x000fda0003f04270 */
[----:B------:R-:W-:Y:S05]  /*19f0*/  @!P0 BRA `(.L_x_108) ;  /* 0xfffffffc00a08947 */ /* 0x000fea000383ffff */
.L_x_106:
[----:B------:R-:W-:-:S13]  /*1a00*/  ISETP.GE.AND P0, PT, R9, R4, PT ;  /* 0x000000040900720c */ /* 0x000fda0003f06270 */
[----:B------:R-:W-:Y:S05]  /*1a10*/  @P0 BRA `(.L_x_107) ;  /* 0x0000000800200947 */ /* 0x000fea0003800000 */
[----:B------:R-:W-:Y:S01]  /*1a20*/  IMAD.IADD R39, R4, 0x1, -R9 ;  /* 0x0000000104277824 */ /* 0x000fe200078e0a09 */
[----:B------:R-:W-:Y:S04]  /*1a30*/  BSSY.RECONVERGENT B1, `(.L_x_107) ;  /* 0x0000086000017945 */ /* 0x000fe80003800200 */
[----:B------:R-:W-:-:S13]  /*1a40*/  ISETP.GE.AND P0, PT, R0, R39, PT ;  /* 0x000000270000720c */ /* 0x000fda0003f06270 */
[----:B------:R-:W-:Y:S05]  /*1a50*/  @P0 BRA `(.L_x_109) ;  /* 0x00000008000c0947 */ /* 0x000fea0003800000 */
[----:B------:R-:W-:Y:S01]  /*1a60*/  LOP3.LUT R5, RZ, R0, RZ, 0x33, !PT ;  /* 0x00000000ff057212 */ /* 0x000fe200078e33ff */
[----:B------:R-:W-:Y:S01]  /*1a70*/  BSSY.RECONVERGENT B2, `(.L_x_110) ;  /* 0x0000017000027945 */ /* 0x000fe20003800200 */
[----:B------:R-:W-:Y:S02]  /*1a80*/  IMAD.MOV.U32 R38, RZ, RZ, R0 ;  /* 0x000000ffff267224 */ /* 0x000fe400078e0000 */
[----:B------:R-:W-:-:S04]  /*1a90*/  IADD3 R5, PT, PT, -R9, R4, R5 ;  /* 0x0000000409057210 */ /* 0x000fc80007ffe105 */
[C---:B------:R-:W-:Y:S01]  /*1aa0*/  ISETP.GE.U32.AND P1, PT, R5.reuse, 0x780, PT ;  /* 0x000007800500780c */ /* 0x040fe20003f26070 */
[----:B------:R-:W-:-:S05]  /*1ab0*/  IMAD.HI.U32 R4, R5, -0x33333333, RZ ;  /* 0xcccccccd05047827 */ /* 0x000fca00078e00ff */
[----:B------:R-:W-:-:S04]  /*1ac0*/  SHF.R.U32.HI R4, RZ, 0x9, R4 ;  /* 0x00000009ff047819 */ /* 0x000fc80000011604 */
[----:B------:R-:W-:-:S04]  /*1ad0*/  LOP3.LUT R6, R4, 0x3, RZ, 0xc0, !PT ;  /* 0x0000000304067812 */ /* 0x000fc800078ec0ff */
[----:B------:R-:W-:-:S13]  /*1ae0*/  ISETP.NE.AND P0, PT, R6, 0x3, PT ;  /* 0x000000030600780c */ /* 0x000fda0003f05270 */
[----:B------:R-:W-:Y:S05]  /*1af0*/  @!P0 BRA `(.L_x_111) ;  /* 0x0000000000388947 */ /* 0x000fea0003800000 */
[----:B------:R-:W0:Y:S01]  /*1b00*/  LDC.64 R6, c[0x0][0x380] ;  /* 0x0000e000ff067b82 */ /* 0x000e220000000a00 */
[----:B------:R-:W-:Y:S02]  /*1b10*/  VIADD R4, R4, 0x1 ;  /* 0x0000000104047836 */ /* 0x000fe40000000000 */
[----:B------:R-:W-:Y:S02]  /*1b20*/  IMAD.IADD R11, R0, 0x1, R9 ;  /* 0x00000001000b7824 */ /* 0x000fe400078e0209 */
[----:B------:R-:W-:Y:S01]  /*1b30*/  IMAD.MOV.U32 R38, RZ, RZ, R0 ;  /* 0x000000ffff267224 */ /* 0x000fe200078e0000 */
[----:B------:R-:W-:-:S05]  /*1b40*/  LOP3.LUT R4, R4, 0x3, RZ, 0xc0, !PT ;  /* 0x0000000304047812 */ /* 0x000fca00078ec0ff */
[----:B------:R-:W-:-:S07]  /*1b50*/  IMAD.MOV R8, RZ, RZ, -R4 ;  /* 0x000000ffff087224 */ /* 0x000fce00078e0a04 */
.L_x_112:
[----:B0-----:R-:W-:-:S06]  /*1b60*/  IMAD.WIDE.U32 R4, R11, 0x8, R6 ;  /* 0x000000080b047825 */ /* 0x001fcc00078e0006 */
[----:B------:R-:W2:Y:S01]  /*1b70*/  LDG.E.64.CONSTANT R4, desc[UR6][R4.64] ;  /* 0x0000000604047981 */ /* 0x000ea2000c1e9b00 */
[----:B------:R-:W-:Y:S02]  /*1b80*/  VIADD R8, R8, 0x1 ;  /* 0x0000000108087836 */ /* 0x000fe40000000000 */
[----:B------:R-:W-:Y:S02]  /*1b90*/  VIADD R38, R38, 0x280 ;  /* 0x0000028026267836 */ /* 0x000fe40000000000 */
[----:B------:R-:W-:Y:S01]  /*1ba0*/  VIADD R11, R11, 0x280 ;  /* 0x000002800b0b7836 */ /* 0x000fe20000000000 */
[----:B------:R-:W-:Y:S01]  /*1bb0*/  ISETP.NE.AND P0, PT, R8, RZ, PT ;  /* 0x000000ff0800720c */ /* 0x000fe20003f05270 */
[----:B--2---:R-:W-:-:S12]  /*1bc0*/  DADD R2, R4, R2 ;  /* 0x0000000004027229 */ /* 0x004fd80000000002 */
[----:B------:R-:W-:Y:S05]  /*1bd0*/  @P0 BRA `(.L_x_112) ;  /* 0xfffffffc00e00947 */ /* 0x000fea000383ffff */
.L_x_111:
[----:B------:R-:W-:Y:S05]  /*1be0*/  BSYNC.RECONVERGENT B2 ;  /* 0x0000000000027941 */ /* 0x000fea0003800200 */
.L_x_110:
[----:B------:R-:W-:Y:S05]  /*1bf0*/  @!P1 BRA `(.L_x_109) ;  /* 0x0000000400a49947 */ /* 0x000fea0003800000 */
[----:B------:R-:W0:Y:S01]  /*1c00*/  LDCU.64 UR4, c[0x0][0x380] ;  /* 0x00007000ff0477ac */ /* 0x000e220008000a00 */
[----:B------:R-:W-:Y:S01]  /*1c10*/  IMAD.IADD R7, R39, 0x1, -R38 ;  /* 0x0000000127077824 */ /* 0x000fe200078e0a26 */
[C---:B------:R-:W-:Y:S01]  /*1c20*/  IADD3 R5, P0, PT, R38.reuse, R9, RZ ;  /* 0x0000000926057210 */ /* 0x040fe20007f1e0ff */
[----:B------:R-:W-:Y:S01]  /*1c30*/  BSSY.RECONVERGENT B2, `(.L_x_113) ;  /* 0x000003a000027945 */ /* 0x000fe20003800200 */
[----:B------:R-:W-:Y:S02]  /*1c40*/  IMAD.IADD R40, R38, 0x1, R9 ;  /* 0x0000000126287824 */ /* 0x000fe400078e0209 */
        /* <DEDUP_REMOVED lines=10> */
.L_x_115:
[----:B------:R-:W0:Y:S01]  /*1cf0*/  LDC.64 R30, c[0x0][0x380] ;  /* 0x0000e000ff1e7b82 */ /* 0x000e220000000a00 */
[----:B------:R-:W2:Y:S04]  /*1d00*/  LDG.E.64.CONSTANT R8, desc[UR6][R4.64+-0x1400] ;  /* 0xffec000604087981 */ /* 0x000ea8000c1e9b00 */
[----:B------:R-:W3:Y:S01]  /*1d10*/  LDG.E.64.CONSTANT R10, desc[UR6][R4.64] ;  /* 0x00000006040a7981 */ /* 0x000ee2000c1e9b00 */
[----:B------:R-:W-:-:S03]  /*1d20*/  VIADD R15, R40, 0xa00 ;  /* 0x00000a00280f7836 */ /* 0x000fc60000000000 */
[----:B------:R-:W4:Y:S04]  /*1d30*/  LDG.E.64.CONSTANT R12, desc[UR6][R4.64+0x1400] ;  /* 0x00140006040c7981 */ /* 0x000f28000c1e9b00 */
[----:B------:R-:W5:Y:S04]  /*1d40*/  LDG.E.64.CONSTANT R16, desc[UR6][R4.64+0x3c00] ;  /* 0x003c000604107981 */ /* 0x000f68000c1e9b00 */
[----:B------:R-:W5:Y:S01]  /*1d50*/  LDG.E.64.CONSTANT R18, desc[UR6][R4.64+0x5000] ;  /* 0x0050000604127981 */ /* 0x000f62000c1e9b00 */
[----:B------:R-:W-:-:S03]  /*1d60*/  VIADD R23, R40, 0x1400 ;  /* 0x0000140028177836 */ /* 0x000fc60000000000 */
[----:B------:R-:W5:Y:S01]  /*1d70*/  LDG.E.64.CONSTANT R20, desc[UR6][R4.64+0x6400] ;  /* 0x0064000604147981 */ /* 0x000f62000c1e9b00 */
[----:B0-----:R-:W-:-:S03]  /*1d80*/  IMAD.WIDE.U32 R6, R40, 0x8, R30 ;  /* 0x0000000828067825 */ /* 0x001fc600078e001e */
[----:B------:R-:W5:Y:S04]  /*1d90*/  LDG.E.64.CONSTANT R24, desc[UR6][R4.64+0x8c00] ;  /* 0x008c000604187981 */ /* 0x000f68000c1e9b00 */
[----:B------:R-:W5:Y:S04]  /*1da0*/  LDG.E.64.CONSTANT R26, desc[UR6][R4.64+0xa000] ;  /* 0x00a00006041a7981 */ /* 0x000f68000c1e9b00 */
[----:B------:R-:W2:Y:S01]  /*1db0*/  LDG.E.64.CONSTANT R6, desc[UR6][R6.64] ;  /* 0x0000000606067981 */ /* 0x000ea2000c1e9b00 */
[----:B------:R-:W-:-:S03]  /*1dc0*/  IMAD.WIDE.U32 R14, R15, 0x8, R30 ;  /* 0x000000080f0e7825 */ /* 0x000fc600078e001e */
[----:B------:R-:W5:Y:S04]  /*1dd0*/  LDG.E.64.CONSTANT R28, desc[UR6][R4.64+0xb400] ;  /* 0x00b40006041c7981 */ /* 0x000f68000c1e9b00 */
[----:B------:R-:W5:Y:S01]  /*1de0*/  LDG.E.64.CONSTANT R14, desc[UR6][R14.64] ;  /* 0x000000060e0e7981 */ /* 0x000f62000c1e9b00 */
[----:B------:R-:W-:-:S03]  /*1df0*/  IMAD.WIDE.U32 R22, R23, 0x8, R30 ;  /* 0x0000000817167825 */ /* 0x000fc600078e001e */
[----:B------:R-:W5:Y:S04]  /*1e00*/  LDG.E.64.CONSTANT R34, desc[UR6][R4.64+0xf000] ;  /* 0x00f0000604227981 */ /* 0x000f68000c1e9b00 */
[----:B------:R-:W5:Y:S01]  /*1e10*/  LDG.E.64.CONSTANT R22, desc[UR6][R22.64] ;  /* 0x0000000616167981 */ /* 0x000f62000c1e9b00 */
[----:B------:R-:W-:-:S03]  /*1e20*/  VIADD R33, R40, 0x1e00 ;  /* 0x00001e0028217836 */ /* 0x000fc60000000000 */
[----:B------:R-:W5:Y:S01]  /*1e30*/  LDG.E.64.CONSTANT R36, desc[UR6][R4.64+0x10400] ;  /* 0x0104000604247981 */ /* 0x000f62000c1e9b00 */
[----:B------:R-:W-:-:S03]  /*1e40*/  IMAD.WIDE.U32 R30, R33, 0x8, R30 ;  /* 0x00000008211e7825 */ /* 0x000fc600078e001e */
[----:B------:R0:W5:Y:S04]  /*1e50*/  LDG.E.64.CONSTANT R32, desc[UR6][R4.64+0xdc00] ;  /* 0x00dc000604207981 */ /* 0x000168000c1e9b00 */
[----:B------:R-:W5:Y:S01]  /*1e60*/  LDG.E.64.CONSTANT R30, desc[UR6][R30.64] ;  /* 0x000000061e1e7981 */ /* 0x000f62000c1e9b00 */
[----:B------:R-:W-:-:S05]  /*1e70*/  VIADD R38, R38, 0x2800 ;  /* 0x0000280026267836 */ /* 0x000fca0000000000 */
[----:B------:R-:W-:Y:S02]  /*1e80*/  ISETP.GE.AND P1, PT, R38, R41, PT ;  /* 0x000000292600720c */ /* 0x000fe40003f26270 */
[----:B0-----:R-:W-:Y:S01]  /*1e90*/  IADD3 R4, P2, PT, R4, 0x14000, RZ ;  /* 0x0001400004047810 */ /* 0x001fe20007f5e0ff */
[----:B------:R-:W-:-:S04]  /*1ea0*/  VIADD R40, R40, 0x2800 ;  /* 0x0000280028287836 */ /* 0x000fc80000000000 */
[----:B------:R-:W-:Y:S01]  /*1eb0*/  IMAD.X R5, RZ, RZ, R5, P2 ;  /* 0x000000ffff057224 */ /* 0x000fe200010e0605 */
[----:B--2---:R-:W-:-:S08]  /*1ec0*/  DADD R6, R6, R2 ;  /* 0x0000000006067229 */ /* 0x004fd00000000002 */
[----:B------:R-:W-:-:S08]  /*1ed0*/  DADD R6, R6, R8 ;  /* 0x0000000006067229 */ /* 0x000fd00000000008 */
        /* <DEDUP_REMOVED lines=15> */
.L_x_114:
[----:B------:R-:W-:Y:S05]  /*1fd0*/  BSYNC.RECONVERGENT B2 ;  /* 0x0000000000027941 */ /* 0x000fea0003800200 */
.L_x_113:
[----:B------:R-:W-:Y:S01]  /*1fe0*/  IMAD.IADD R6, R39, 0x1, -R38 ;  /* 0x0000000127067824 */ /* 0x000fe200078e0a26 */
[----:B------:R-:W-:Y:S04]  /*1ff0*/  BSSY.RECONVERGENT B2, `(.L_x_116) ;  /* 0x000001d000027945 */ /* 0x000fe80003800200 */
[----:B------:R-:W-:-:S13]  /*2000*/  ISETP.GT.AND P1, PT, R6, 0xa00, PT ;  /* 0x00000a000600780c */ /* 0x000fda0003f24270 */
[----:B------:R-:W-:Y:S05]  /*2010*/  @!P1 BRA `(.L_x_117) ;  /* 0x0000000000689947 */ /* 0x000fea0003800000 */
[----:B------:R-:W0:Y:S01]  /*2020*/  LDC.64 R14, c[0x0][0x380] ;  /* 0x0000e000ff0e7b82 */ /* 0x000e220000000a00 */
[----:B------:R-:W2:Y:S04]  /*2030*/  LDG.E.64.CONSTANT R8, desc[UR6][R4.64+-0x1400] ;  /* 0xffec000604087981 */ /* 0x000ea8000c1e9b00 */
[----:B------:R-:W3:Y:S01]  /*2040*/  LDG.E.64.CONSTANT R10, desc[UR6][R4.64] ;  /* 0x00000006040a7981 */ /* 0x000ee2000c1e9b00 */
[----:B------:R-:W-:-:S03]  /*2050*/  VIADD R17, R40, 0xa00 ;  /* 0x00000a0028117836 */ /* 0x000fc60000000000 */
[----:B------:R-:W4:Y:S04]  /*2060*/  LDG.E.64.CONSTANT R12, desc[UR6][R4.64+0x1400] ;  /* 0x00140006040c7981 */ /* 0x000f28000c1e9b00 */
[----:B------:R-:W5:Y:S04]  /*2070*/  LDG.E.64.CONSTANT R18, desc[UR6][R4.64+0x5000] ;  /* 0x0050000604127981 */ /* 0x000f68000c1e9b00 */
[----:B------:R1:W5:Y:S01]  /*2080*/  LDG.E.64.CONSTANT R20, desc[UR6][R4.64+0x6400] ;  /* 0x0064000604147981 */ /* 0x000362000c1e9b00 */
[----:B0-----:R-:W-:-:S06]  /*2090*/  IMAD.WIDE.U32 R6, R40, 0x8, R14 ;  /* 0x0000000828067825 */ /* 0x001fcc00078e000e */
[----:B------:R-:W2:Y:S01]  /*20a0*/  LDG.E.64.CONSTANT R6, desc[UR6][R6.64] ;  /* 0x0000000606067981 */ /* 0x000ea2000c1e9b00 */
[----:B------:R-:W-:-:S03]  /*20b0*/  IMAD.WIDE.U32 R14, R17, 0x8, R14 ;  /* 0x00000008110e7825 */ /* 0x000fc600078e000e */
[----:B------:R-:W5:Y:S04]  /*20c0*/  LDG.E.64.CONSTANT R16, desc[UR6][R4.64+0x3c00] ;  /* 0x003c000604107981 */ /* 0x000f68000c1e9b00 */
[----:B------:R-:W5:Y:S01]  /*20d0*/  LDG.E.64.CONSTANT R14, desc[UR6][R14.64] ;  /* 0x000000060e0e7981 */ /* 0x000f62000c1e9b00 */
[----:B------:R-:W-:Y:S01]  /*20e0*/  PLOP3.LUT P0, PT, PT, PT, PT, 0x8, 0x80 ;  /* 0x000000000080781c */ /* 0x000fe20003f0e170 */
[----:B------:R-:W-:Y:S02]  /*20f0*/  VIADD R38, R38, 0x1400 ;  /* 0x0000140026267836 */ /* 0x000fe40000000000 */
[----:B------:R-:W-:Y:S01]  /*2100*/  VIADD R40, R40, 0x1400 ;  /* 0x0000140028287836 */ /* 0x000fe20000000000 */
[----:B--2---:R-:W-:-:S08]  /*2110*/  DADD R2, R2, R6 ;  /* 0x0000000002027229 */ /* 0x004fd00000000006 */
[----:B------:R-:W-:-:S08]  /*2120*/  DADD R2, R2, R8 ;  /* 0x0000000002027229 */ /* 0x000fd00000000008 */
[----:B---3--:R-:W-:-:S08]  /*2130*/  DADD R2, R2, R10 ;  /* 0x0000000002027229 */ /* 0x008fd0000000000a */
[----:B----4-:R-:W-:-:S08]  /*2140*/  DADD R2, R2, R12 ;  /* 0x0000000002027229 */ /* 0x010fd0000000000c */
[----:B-----5:R-:W-:-:S08]  /*2150*/  DADD R2, R2, R14 ;  /* 0x0000000002027229 */ /* 0x020fd0000000000e */
[----:B------:R-:W-:Y:S01]  /*2160*/  DADD R2, R2, R16 ;  /* 0x0000000002027229 */ /* 0x000fe20000000010 */
[----:B------:R-:W-:-:S07]  /*2170*/  IADD3 R6, P1, PT, R4, 0xa000, RZ ;  /* 0x0000a00004067810 */ /* 0x000fce0007f3e0ff */
[----:B------:R-:W-:Y:S01]  /*2180*/  DADD R2, R2, R18 ;  /* 0x0000000002027229 */ /* 0x000fe20000000012 */
[----:B-1----:R-:W-:Y:S02]  /*2190*/  IMAD.X R5, RZ, RZ, R5, P1 ;  /* 0x000000ffff057224 */ /* 0x002fe400008e0605 */
[----:B------:R-:W-:-:S05]  /*21a0*/  IMAD.MOV.U32 R4, RZ, RZ, R6 ;  /* 0x000000ffff047224 */ /* 0x000fca00078e0006 */
[----:B------:R-:W-:-:S11]  /*21b0*/  DADD R2, R2, R20 ;  /* 0x0000000002027229 */ /* 0x000fd60000000014 */
.L_x_117:
[----:B------:R-:W-:Y:S05]  /*21c0*/  BSYNC.RECONVERGENT B2 ;  /* 0x0000000000027941 */ /* 0x000fea0003800200 */
.L_x_116:
[----:B------:R-:W-:-:S13]  /*21d0*/  ISETP.LT.OR P0, PT, R38, R39, P0 ;  /* 0x000000272600720c */ /* 0x000fda0000701670 */
[----:B------:R-:W-:Y:S05]  /*21e0*/  @!P0 BRA `(.L_x_109) ;  /* 0x0000000000288947 */ /* 0x000fea0003800000 */
[----:B------:R-:W0:Y:S01]  /*21f0*/  LDC.64 R6, c[0x0][0x380] ;  /* 0x0000e000ff067b82 */ /* 0x000e220000000a00 */
[----:B------:R-:W2:Y:S04]  /*2200*/  LDG.E.64.CONSTANT R8, desc[UR6][R4.64] ;  /* 0x0000000604087981 */ /* 0x000ea8000c1e9b00 */
[----:B------:R-:W3:Y:S01]  /*2210*/  LDG.E.64.CONSTANT R10, desc[UR6][R4.64+0x1400] ;  /* 0x00140006040a7981 */ /* 0x000ee2000c1e9b00 */
[----:B0-----:R-:W-:-:S03]  /*2220*/  IMAD.WIDE.U32 R40, R40, 0x8, R6 ;  /* 0x0000000828287825 */ /* 0x001fc600078e0006 */
[----:B------:R-:W4:Y:S04]  /*2230*/  LDG.E.64.CONSTANT R6, desc[UR6][R4.64+-0x1400] ;  /* 0xffec000604067981 */ /* 0x000f28000c1e9b00 */
[----:B------:R-:W5:Y:S02]  /*2240*/  LDG.E.64.CONSTANT R40, desc[UR6][R40.64] ;  /* 0x0000000628287981 */ /* 0x000f64000c1e9b00 */
[----:B-----5:R-:W-:-:S08]  /*2250*/  DADD R2, R2, R40 ;  /* 0x0000000002027229 */ /* 0x020fd00000000028 */
[----:B----4-:R-:W-:-:S08]  /*2260*/  DADD R2, R2, R6 ;  /* 0x0000000002027229 */ /* 0x010fd00000000006 */
[----:B--2---:R-:W-:-:S08]  /*2270*/  DADD R2, R2, R8 ;  /* 0x0000000002027229 */ /* 0x004fd00000000008 */
[----:B---3--:R-:W-:-:S11]  /*2280*/  DADD R2, R2, R10 ;  /* 0x0000000002027229 */ /* 0x008fd6000000000a */
.L_x_109:
[----:B------:R-:W-:Y:S05]  /*2290*/  BSYNC.RECONVERGENT B1 ;  /* 0x0000000000017941 */ /* 0x000fea0003800200 */
.L_x_107:
        /* <DEDUP_REMOVED lines=16> */
[----:B------:R-:W-:Y:S01]  /*23a0*/  SHFL.DOWN PT, R2, R4, 0x4, 0x1f ;  /* 0x08801f0004027f89 */ /* 0x000fe200000e0000 */
[----:B------:R-:W-:Y:S02]  /*23b0*/  @!P1 MOV R7, 0x400 ;  /* 0x0000040000079802 */ /* 0x000fe40000000f00 */
[----:B------:R-:W-:Y:S01]  /*23c0*/  @!P1 SHF.R.U32.HI R6, RZ, 0x2, R0 ;  /* 0x00000002ff069819 */ /* 0x000fe20000011600 */
[----:B------:R-:W0:Y:S01]  /*23d0*/  SHFL.DOWN PT, R3, R5, 0x4, 0x1f ;  /* 0x08801f0005037f89 */ /* 0x000e2200000e0000 */
[----:B-1----:R-:W-:-:S02]  /*23e0*/  @!P1 LEA R7, R12, R7, 0x18 ;  /* 0x000000070c079211 */ /* 0x002fc400078ec0ff */
[----:B------:R-:W-:-:S05]  /*23f0*/  @!P1 LOP3.LUT R6, R6, 0xf8, RZ, 0xc0, !PT ;  /* 0x000000f806069812 */ /* 0x000fca00078ec0ff */
[----:B------:R-:W-:Y:S01]  /*2400*/  @!P1 IMAD.IADD R7, R6, 0x1, R7 ;  /* 0x0000000106079824 */ /* 0x000fe200078e0207 */
        /* <DEDUP_REMOVED lines=22> */
[----:B------:R-:W1:Y:S04]  /*2570*/  LDS.128 R8, [UR4+0x20] ;  /* 0x00002004ff087984 */ /* 0x000e680008000c00 */
[----:B------:R-:W2:Y:S04]  /*2580*/  LDS.128 R16, [UR4+0x30] ;  /* 0x00003004ff107984 */ /* 0x000ea80008000c00 */
[----:B0-----:R-:W0:Y:S01]  /*2590*/  LDS.128 R4, [UR4+0x40] ;  /* 0x00004004ff047984 */ /* 0x001e220008000c00 */
[----:B-1----:R-:W-:-:S03]  /*25a0*/  DADD R8, R12, R8 ;  /* 0x000000000c087229 */ /* 0x002fc60000000008 */
[----:B------:R-:W-:Y:S05]  /*25b0*/  LDS.128 R12, [UR4+0x60] ;  /* 0x00006004ff0c7984 */ /* 0x000fea0008000c00 */
[----:B------:R-:W-:Y:S02]  /*25c0*/  DADD R2, R8, R10 ;  /* 0x0000000008027229 */ /* 0x000fe4000000000a */
[----:B------:R-:W1:Y:S06]  /*25d0*/  LDS.128 R8, [UR4+0x50] ;  /* 0x00005004ff087984 */ /* 0x000e6c0008000c00 */
[----:B--2---:R-:W-:-:S08]  /*25e0*/  DADD R2, R2, R16 ;  /* 0x0000000002027229 */ /* 0x004fd00000000010 */
[----:B------:R-:W-:-:S08]  /*25f0*/  DADD R2, R2, R18 ;  /* 0x0000000002027229 */ /* 0x000fd00000000012 */
[----:B0-----:R-:W-:-:S08]  /*2600*/  DADD R2, R2, R4 ;  /* 0x0000000002027229 */ /* 0x001fd00000000004 */
[----:B------:R-:W-:Y:S01]  /*2610*/  DADD R2, R2, R6 ;  /* 0x0000000002027229 */ /* 0x000fe20000000006 */
[----:B------:R-:W0:Y:S07]  /*2620*/  LDS.128 R4, [UR4+0x70] ;  /* 0x00007004ff047984 */ /* 0x000e2e0008000c00 */
[----:B-1----:R-:W-:-:S08]  /*2630*/  DADD R2, R2, R8 ;  /* 0x0000000002027229 */ /* 0x002fd00000000008 */
[----:B------:R-:W-:Y:S01]  /*2640*/  DADD R2, R2, R10 ;  /* 0x0000000002027229 */ /* 0x000fe2000000000a */
[----:B------:R-:W1:Y:S07]  /*2650*/  LDS.128 R8, [UR4+0x80] ;  /* 0x00008004ff087984 */ /* 0x000e6e0008000c00 */
[----:B------:R-:W-:-:S08]  /*2660*/  DADD R2, R2, R12 ;  /* 0x0000000002027229 */ /* 0x000fd0000000000c */
[----:B------:R-:W-:Y:S01]  /*2670*/  DADD R2, R2, R14 ;  /* 0x0000000002027229 */ /* 0x000fe2000000000e */
[----:B------:R-:W2:Y:S07]  /*2680*/  LDS.128 R12, [UR4+0x90] ;  /* 0x00009004ff0c7984 */ /* 0x000eae0008000c00 */
[----:B0-----:R-:W-:-:S08]  /*2690*/  DADD R2, R2, R4 ;  /* 0x0000000002027229 */ /* 0x001fd00000000004 */
[----:B------:R-:W-:Y:S01]  /*26a0*/  DADD R2, R2, R6 ;  /* 0x0000000002027229 */ /* 0x000fe20000000006 */
[----:B------:R-:W0:Y:S07]  /*26b0*/  LDS.128 R4, [UR4+0xa0] ;  /* 0x0000a004ff047984 */ /* 0x000e2e0008000c00 */
[----:B-1----:R-:W-:Y:S01]  /*26c0*/  DADD R2, R2, R8 ;  /* 0x0000000002027229 */ /* 0x002fe20000000008 */
[----:B------:R-:W1:Y:S07]  /*26d0*/  LDS.64 R8, [UR4+0xb0] ;  /* 0x0000b004ff087984 */ /* 0x000e6e0008000a00 */
[----:B------:R-:W-:-:S08]  /*26e0*/  DADD R2, R2, R10 ;  /* 0x0000000002027229 */ /* 0x000fd0000000000a */
[----:B--2---:R-:W-:-:S08]  /*26f0*/  DADD R2, R2, R12 ;  /* 0x0000000002027229 */ /* 0x004fd0000000000c */
[----:B------:R-:W-:-:S08]  /*2700*/  DADD R2, R2, R14 ;  /* 0x0000000002027229 */ /* 0x000fd0000000000e */
[----:B0-----:R-:W-:-:S08]  /*2710*/  DADD R2, R2, R4 ;  /* 0x0000000002027229 */ /* 0x001fd00000000004 */
[----:B------:R-:W-:-:S08]  /*2720*/  DADD R2, R2, R6 ;  /* 0x0000000002027229 */ /* 0x000fd00000000006 */
[----:B-1----:R-:W-:-:S11]  /*2730*/  DADD R12, R2, R8 ;  /* 0x00000000020c7229 */ /* 0x002fd60000000008 */
.L_x_105:
[----:B------:R-:W-:Y:S05]  /*2740*/  BSYNC.RECONVERGENT B0 ;  /* 0x0000000000007941 */ /* 0x000fea0003800200 */
.L_x_90:
[----:B------:R-:W-:Y:S05]  /*2750*/  @P0 EXIT ;  /* 0x000000000000094d */ /* 0x000fea0003800000 */
[----:B------:R-:W1:Y:S01]  /*2760*/  LDCU.64 UR4, c[0x0][0x398] ;  /* 0x00007300ff0477ac */ /* 0x000e620008000a00 */
[----:B0-----:R-:W0:Y:S01]  /*2770*/  LDC.64 R2, c[0x0][0x388] ;  /* 0x0000e200ff027b82 */ /* 0x001e220000000a00 */
[----:B-1----:R-:W-:-:S07]  /*2780*/  DADD R12, R12, UR4 ;  /* 0x000000040c0c7e29 */ /* 0x002fce0008000000 */
[----:B0-----:R-:W-:Y:S01]  /*2790*/  STG.E.64 desc[UR6][R2.64], R12 ;  /* 0x0000000c02007986 */ /* 0x001fe2000c101b06 */
[----:B------:R-:W-:Y:S05]  /*27a0*/  EXIT ;  /* 0x000000000000794d */ /* 0x000fea0003800000 */
.L_x_118:
        /* <DEDUP_REMOVED lines=13> */
.L_x_1028:


//--------------------- .text._ZN3cub18CUB_300001_SM_10006detail6reduce18DeviceReduceKernelINS2_10policy_hubIdjN4cuda3std3__44plusIdEEE10Policy1000EN6thrust24THRUST_300001_SM_1000_NS6detail15normal_iteratorINSD_10device_ptrIdEEEEjS9_dNS7_10__identityEEEvT0_PT3_T1_NS0_13GridEvenShareISN_EET2_T4_ --------------------------
	.section	.text._ZN3cub18CUB_300001_SM_10006detail6reduce18DeviceReduceKernelINS2_10policy_hubIdjN4cuda3std3__44plusIdEEE10Policy1000EN6thrust24THRUST_300001_SM_1000_NS6detail15normal_iteratorINSD_10device_ptrIdEEEEjS9_dNS7_10__identityEEEvT0_PT3_T1_NS0_13GridEvenShareISN_EET2_T4_,"ax",@progbits
	.align	128
        .global         _ZN3cub18CUB_300001_SM_10006detail6reduce18DeviceReduceKernelINS2_10policy_hubIdjN4cuda3std3__44plusIdEEE10Policy1000EN6thrust24THRUST_300001_SM_1000_NS6detail15normal_iteratorINSD_10device_ptrIdEEEEjS9_dNS7_10__identityEEEvT0_PT3_T1_NS0_13GridEvenShareISN_EET2_T4_
        .type           _ZN3cub18CUB_300001_SM_10006detail6reduce18DeviceReduceKernelINS2_10policy_hubIdjN4cuda3std3__44plusIdEEE10Policy1000EN6thrust24THRUST_300001_SM_1000_NS6detail15normal_iteratorINSD_10device_ptrIdEEEEjS9_dNS7_10__identityEEEvT0_PT3_T1_NS0_13GridEvenShareISN_EET2_T4_,@function
        .size           _ZN3cub18CUB_300001_SM_10006detail6reduce18DeviceReduceKernelINS2_10policy_hubIdjN4cuda3std3__44plusIdEEE10Policy1000EN6thrust24THRUST_300001_SM_1000_NS6detail15normal_iteratorINSD_10device_ptrIdEEEEjS9_dNS7_10__identityEEEvT0_PT3_T1_NS0_13GridEvenShareISN_EET2_T4_,(.L_x_1029 - _ZN3cub18CUB_300001_SM_10006detail6reduce18DeviceReduceKernelINS2_10policy_hubIdjN4cuda3std3__44plusIdEEE10Policy1000EN6thrust24THRUST_300001_SM_1000_NS6detail15normal_iteratorINSD_10device_ptrIdEEEEjS9_dNS7_10__identityEEEvT0_PT3_T1_NS0_13GridEvenShareISN_EET2_T4_)
        .other          _ZN3cub18CUB_300001_SM_10006detail6reduce18DeviceReduceKernelINS2_10policy_hubIdjN4cuda3std3__44plusIdEEE10Policy1000EN6thrust24THRUST_300001_SM_1000_NS6detail15normal_iteratorINSD_10device_ptrIdEEEEjS9_dNS7_10__identityEEEvT0_PT3_T1_NS0_13GridEvenShareISN_EET2_T4_,@"STO_CUDA_ENTRY STV_DEFAULT"
_ZN3cub18CUB_300001_SM_10006detail6reduce18DeviceReduceKernelINS2_10policy_hubIdjN4cuda3std3__44plusIdEEE10Policy1000EN6thrust24THRUST_300001_SM_1000_NS6detail15normal_iteratorINSD_10device_ptrIdEEEEjS9_dNS7_10__identityEEEvT0_PT3_T1_NS0_13GridEvenShareISN_EET2_T4_:
.text._ZN3cub18CUB_300001_SM_10006detail6reduce18DeviceReduceKernelINS2_10policy_hubIdjN4cuda3std3__44plusIdEEE10Policy1000EN6thrust24THRUST_300001_SM_1000_NS6detail15normal_iteratorINSD_10device_ptrIdEEEEjS9_dNS7_10__identityEEEvT0_PT3_T1_NS0_13GridEvenShareISN_EET2_T4_:
[----:B------:R-:W-:Y:S08]  /*0000*/  LDC R1, c[0x0][0x37c] ;  /* 0x0000df00ff017b82 */ /* 0x000ff00000000800 */
[----:B------:R-:W0:Y:S01]  /*0010*/  S2UR UR9, SR_CTAID.X ;  /* 0x00000000000979c3 */ /* 0x000e220000002500 */
[----:B------:R-:W1:Y:S01]  /*0020*/  LDCU.64 UR12, c[0x0][0x3a8] ;  /* 0x00007500ff0c77ac */ /* 0x000e620008000a00 */
[----:B------:R-:W-:Y:S01]  /*0030*/  BSSY.RECONVERGENT B0, `(.L_x_119) ;  /* 0x00002d4000007945 */ /* 0x000fe20003800200 */
[----:B------:R-:W2:Y:S01]  /*0040*/  LDCU.64 UR10, c[0x0][0x358] ;  /* 0x00006b00ff0a77ac */ /* 0x000ea20008000a00 */
[----:B-1----:R-:W-:Y:S01]  /*0050*/  IMAD.U32 R4, RZ, RZ, UR12 ;  /* 0x0000000cff047e24 */ /* 0x002fe2000f8e00ff */
[----:B------:R-:W-:-:S02]  /*0060*/  UIMAD UR8, UR13, 0x1400, URZ ;  /* 0x000014000d0878a4 */ /* 0x000fc4000f8e02ff */
[----:B0-----:R-:W-:-:S06]  /*0070*/  UIMAD UR4, UR9, 0x1400, URZ ;  /* 0x00001400090478a4 */ /* 0x001fcc000f8e02ff */
[----:B------:R-:W-:-:S05]  /*0080*/  VIADD R0, R4, -UR4 ;  /* 0x8000000404007c36 */ /* 0x000fca0008000000 */
[----:B------:R-:W-:-:S13]  /*0090*/  ISETP.GT.U32.AND P0, PT, R0, 0x13ff, PT ;  /* 0x000013ff0000780c */ /* 0x000fda0003f04070 */
[----:B--2---:R-:W-:Y:S05]  /*00a0*/  @P0 BRA `(.L_x_120) ;  /* 0x0000001800380947 */ /* 0x004fea0003800000 */
[----:B------:R-:W0:Y:S01]  /*00b0*/  S2R R3, SR_TID.X ;  /* 0x0000000000037919 */ /* 0x000e220000002100 */
[----:B------:R-:W-:Y:S01]  /*00c0*/  BSSY.RECONVERGENT B1, `(.L_x_121) ;  /* 0x000000a000017945 */ /* 0x000fe20003800200 */
[----:B------:R-:W-:Y:S02]  /*00d0*/  CS2R R20, SRZ ;  /* 0x0000000000147805 */ /* 0x000fe4000001ff00 */
[----:B0-----:R-:W-:Y:S01]  /*00e0*/  ISETP.GE.U32.AND P0, PT, R3, R0, PT ;  /* 0x000000000300720c */ /* 0x001fe20003f06070 */
[----:B------:R-:W-:-:S12]  /*00f0*/  IMAD.MOV.U32 R19, RZ, RZ, R3 ;  /* 0x000000ffff137224 */ /* 0x000fd800078e0003 */
[----:B------:R-:W-:Y:S05]  /*0100*/  @P0 BRA `(.L_x_122) ;  /* 0x0000000000140947 */ /* 0x000fea0003800000 */
[----:B------:R-:W0:Y:S01]  /*0110*/  LDC.64 R20, c[0x0][0x380] ;  /* 0x0000e000ff147b82 */ /* 0x000e220000000a00 */
[----:B------:R-:W-:-:S04]  /*0120*/  VIADD R5, R3, UR4 ;  /* 0x0000000403057c36 */ /* 0x000fc80008000000 */
[----:B0-----:R-:W-:-:S06]  /*0130*/  IMAD.WIDE.U32 R20, R5, 0x8, R20 ;  /* 0x0000000805147825 */ /* 0x001fcc00078e0014 */
[----:B------:R-:W5:Y:S01]  /*0140*/  LDG.E.64 R20, desc[UR10][R20.64] ;  /* 0x0000000a14147981 */ /* 0x000f62000c1e1b00 */
[----:B------:R-:W-:-:S07]  /*0150*/  VIADD R19, R3, 0x280 ;  /* 0x0000028003137836 */ /* 0x000fce0000000000 */
.L_x_122:
[----:B------:R-:W-:Y:S05]  /*0160*/  BSYNC.RECONVERGENT B1 ;  /* 0x0000000000017941 */ /* 0x000fea0003800200 */
.L_x_121:
[----:B------:R-:W-:Y:S01]  /*0170*/  ISETP.GE.U32.AND P0, PT, R19, R0, PT ;  /* 0x000000001300720c */ /* 0x000fe20003f06070 */
[----:B------:R-:W-:-:S12]  /*0180*/  BSSY.RECONVERGENT B1, `(.L_x_123) ;  /* 0x00000a5000017945 */ /* 0x000fd80003800200 */
[----:B------:R-:W-:Y:S05]  /*0190*/  @P0 BRA `(.L_x_124) ;  /* 0x00000008008c0947 */ /* 0x000fea0003800000 */
[----:B------:R-:W-:Y:S01]  /*01a0*/  LOP3.LUT R5, RZ, R19, RZ, 0x33, !PT ;  /* 0x00000013ff057212 */ /* 0x000fe200078e33ff */
[----:B------:R-:W-:Y:S03]  /*01b0*/  BSSY.RECONVERGENT B2, `(.L_x_125) ;  /* 0x0000053000027945 */ /* 0x000fe60003800200 */
[----:B------:R-:W-:-:S04]  /*01c0*/  IADD3 R5, PT, PT, R4, -UR4, R5 ;  /* 0x8000000404057c10 */ /* 0x000fc8000fffe005 */
[C---:B------:R-:W-:Y:S01]  /*01d0*/  ISETP.GE.U32.AND P0, PT, R5.reuse, 0x2580, PT ;  /* 0x000025800500780c */ /* 0x040fe20003f06070 */
[----:B------:R-:W-:-:S05]  /*01e0*/  IMAD.HI.U32 R4, R5, -0x33333333, RZ ;  /* 0xcccccccd05047827 */ /* 0x000fca00078e00ff */
[----:B------:R-:W-:-:S04]  /*01f0*/  LEA.HI R4, R4, 0x1, RZ, 0x17 ;  /* 0x0000000104047811 */ /* 0x000fc800078fb8ff */
[----:B------:R-:W-:-:S03]  /*0200*/  LOP3.LUT R5, R4, 0xf, RZ, 0xc0, !PT ;  /* 0x0000000f04057812 */ /* 0x000fc600078ec0ff */
[----:B------:R-:W-:Y:S05]  /*0210*/  @!P0 BRA `(.L_x_126) ;  /* 0x0000000400308947 */ /* 0x000fea0003800000 */
[----:B------:R-:W-:Y:S01]  /*0220*/  LOP3.LUT R24, R4, 0xfffff0, RZ, 0xc0, !PT ;  /* 0x00fffff004187812 */ /* 0x000fe200078ec0ff */
[----:B------:R-:W-:Y:S01]  /*0230*/  BSSY.RECONVERGENT B3, `(.L_x_127) ;  /* 0x0000049000037945 */ /* 0x000fe20003800200 */
[C---:B------:R-:W-:Y:S02]  /*0240*/  VIADD R2, R19.reuse, 0x1400 ;  /* 0x0000140013027836 */ /* 0x040fe40000000000 */
[----:B------:R-:W-:Y:S02]  /*0250*/  VIADD R25, R19, UR4 ;  /* 0x0000000413197c36 */ /* 0x000fe40008000000 */
[----:B------:R-:W-:-:S07]  /*0260*/  IMAD.MOV R24, RZ, RZ, -R24 ;  /* 0x000000ffff187224 */ /* 0x000fce00078e0a18 */
.L_x_128:
[----:B------:R-:W0:Y:S02]  /*0270*/  LDC.64 R22, c[0x0][0x380] ;  /* 0x0000e000ff167b82 */ /* 0x000e240000000a00 */
[----:B0-----:R-:W-:-:S06]  /*0280*/  IMAD.WIDE.U32 R18, R25, 0x8, R22 ;  /* 0x0000000819127825 */ /* 0x001fcc00078e0016 */
[----:B------:R-:W2:Y:S01]  /*0290*/  LDG.E.64 R18, desc[UR10][R18.64] ;  /* 0x0000000a12127981 */ /* 0x000ea2000c1e1b00 */
[C---:B------:R-:W-:Y:S02]  /*02a0*/  VIADD R7, R25.reuse, 0x280 ;  /* 0x0000028019077836 */ /* 0x040fe40000000000 */
[----:B------:R-:W-:Y:S02]  /*02b0*/  VIADD R17, R25, 0x500 ;  /* 0x0000050019117836 */ /* 0x000fe40000000000 */
[----:B------:R-:W-:-:S04]  /*02c0*/  IMAD.WIDE.U32 R6, R7, 0x8, R22 ;  /* 0x0000000807067825 */ /* 0x000fc800078e0016 */
[--C-:B------:R-:W-:Y:S02]  /*02d0*/  IMAD.WIDE.U32 R16, R17, 0x8, R22.reuse ;  /* 0x0000000811107825 */ /* 0x100fe400078e0016 */
[----:B------:R-:W3:Y:S02]  /*02e0*/  LDG.E.64 R6, desc[UR10][R6.64] ;  /* 0x0000000a06067981 */ /* 0x000ee4000c1e1b00 */
[C---:B------:R-:W-:Y:S02]  /*02f0*/  VIADD R15, R25.reuse, 0x780 ;  /* 0x00000780190f7836 */ /* 0x040fe40000000000 */
[----:B------:R-:W4:Y:S01]  /*0300*/  LDG.E.64 R16, desc[UR10][R16.64] ;  /* 0x0000000a10107981 */ /* 0x000f22000c1e1b00 */
[----:B------:R-:W-:Y:S02]  /*0310*/  VIADD R13, R25, 0xa00 ;  /* 0x00000a00190d7836 */ /* 0x000fe40000000000 */
[----:B------:R-:W-:-:S04]  /*0320*/  IMAD.WIDE.U32 R14, R15, 0x8, R22 ;  /* 0x000000080f0e7825 */ /* 0x000fc800078e0016 */
[--C-:B------:R-:W-:Y:S02]  /*0330*/  IMAD.WIDE.U32 R12, R13, 0x8, R22.reuse ;  /* 0x000000080d0c7825 */ /* 0x100fe400078e0016 */
[----:B------:R-:W4:Y:S02]  /*0340*/  LDG.E.64 R14, desc[UR10][R14.64] ;  /* 0x0000000a0e0e7981 */ /* 0x000f24000c1e1b00 */
[C---:B------:R-:W-:Y:S02]  /*0350*/  VIADD R11, R25.reuse, 0xc80 ;  /* 0x00000c80190b7836 */ /* 0x040fe40000000000 */
[----:B------:R-:W4:Y:S01]  /*0360*/  LDG.E.64 R12, desc[UR10][R12.64] ;  /* 0x0000000a0c0c7981 */ /* 0x000f22000c1e1b00 */
[----:B------:R-:W-:Y:S02]  /*0370*/  VIADD R9, R25, 0xf00 ;  /* 0x00000f0019097836 */ /* 0x000fe40000000000 */
[----:B------:R-:W-:-:S04]  /*0380*/  IMAD.WIDE.U32 R10, R11, 0x8, R22 ;  /* 0x000000080b0a7825 */ /* 0x000fc800078e0016 */
[----:B------:R-:W-:Y:S02]  /*0390*/  IMAD.WIDE.U32 R8, R9, 0x8, R22 ;  /* 0x0000000809087825 */ /* 0x000fe400078e0016 */
[----:B------:R-:W4:Y:S04]  /*03a0*/  LDG.E.64 R10, desc[UR10][R10.64] ;  /* 0x0000000a0a0a7981 */ /* 0x000f28000c1e1b00 */
[----:B------:R-:W4:Y:S01]  /*03b0*/  LDG.E.64 R8, desc[UR10][R8.64] ;  /* 0x0000000a08087981 */ /* 0x000f22000c1e1b00 */
[----:B--2--5:R-:W-:Y:S01]  /*03c0*/  DADD R18, R18, R20 ;  /* 0x0000000012127229 */ /* 0x024fe20000000014 */
[----:B------:R-:W-:-:S04]  /*03d0*/  VIADD R21, R25, 0x1180 ;  /* 0x0000118019157836 */ /* 0x000fc80000000000 */
[----:B------:R-:W-:-:S06]  /*03e0*/  IMAD.WIDE.U32 R20, R21, 0x8, R22 ;  /* 0x0000000815147825 */ /* 0x000fcc00078e0016 */
[----:B------:R-:W2:Y:S01]  /*03f0*/  LDG.E.64 R20, desc[UR10][R20.64] ;  /* 0x0000000a14147981 */ /* 0x000ea2000c1e1b00 */
[----:B---3--:R-:W-:Y:S01]  /*0400*/  DADD R18, R18, R6 ;  /* 0x0000000012127229 */ /* 0x008fe20000000006 */
[----:B------:R-:W-:-:S04]  /*0410*/  VIADD R7, R25, 0x1400 ;  /* 0x0000140019077836 */ /* 0x000fc80000000000 */
[----:B------:R-:W-:-:S03]  /*0420*/  IMAD.WIDE.U32 R6, R7, 0x8, R22 ;  /* 0x0000000807067825 */ /* 0x000fc600078e0016 */
[----:B----4-:R-:W-:Y:S01]  /*0430*/  DADD R16, R18, R16 ;  /* 0x0000000012107229 */ /* 0x010fe20000000010 */
[----:B------:R-:W-:Y:S02]  /*0440*/  VIADD R19, R25, 0x1680 ;  /* 0x0000168019137836 */ /* 0x000fe40000000000 */
[----:B------:R-:W3:Y:S02]  /*0450*/  LDG.E.64 R6, desc[UR10][R6.64] ;  /* 0x0000000a06067981 */ /* 0x000ee4000c1e1b00 */
[----:B------:R-:W-:-:S03]  /*0460*/  IMAD.WIDE.U32 R18, R19, 0x8, R22 ;  /* 0x0000000813127825 */ /* 0x000fc600078e0016 */
[----:B------:R-:W-:Y:S01]  /*0470*/  DADD R14, R16, R14 ;  /* 0x00000000100e7229 */ /* 0x000fe2000000000e */
[----:B------:R-:W-:Y:S02]  /*0480*/  VIADD R17, R25, 0x1900 ;  /* 0x0000190019117836 */ /* 0x000fe40000000000 */
[----:B------:R-:W4:Y:S02]  /*0490*/  LDG.E.64 R18, desc[UR10][R18.64] ;  /* 0x0000000a12127981 */ /* 0x000f24000c1e1b00 */
        /* <DEDUP_REMOVED lines=12> */
[----:B------:R-:W-:-:S06]  /*0560*/  IMAD.WIDE.U32 R10, R11, 0x8, R22 ;  /* 0x000000080b0a7825 */ /* 0x000fcc00078e0016 */
[----:B------:R-:W4:Y:S01]  /*0570*/  LDG.E.64 R10, desc[UR10][R10.64] ;  /* 0x0000000a0a0a7981 */ /* 0x000f22000c1e1b00 */
[C---:B------:R-:W-:Y:S01]  /*0580*/  VIADD R27, R25.reuse, 0x2580 ;  /* 0x00002580191b7836 */ /* 0x040fe20000000000 */
[----:B--2---:R-:W-:Y:S01]  /*0590*/  DADD R20, R8, R20 ;  /* 0x0000000008147229 */ /* 0x004fe20000000014 */
[----:B------:R-:W-:-:S04]  /*05a0*/  VIADD R9, R25, 0x2300 ;  /* 0x0000230019097836 */ /* 0x000fc80000000000 */
[----:B------:R-:W-:-:S04]  /*05b0*/  IMAD.WIDE.U32 R8, R9, 0x8, R22 ;  /* 0x0000000809087825 */ /* 0x000fc800078e0016 */
[----:B------:R-:W-:Y:S02]  /*05c0*/  IMAD.WIDE.U32 R22, R27, 0x8, R22 ;  /* 0x000000081b167825 */ /* 0x000fe400078e0016 */
[----:B------:R-:W2:Y:S04]  /*05d0*/  LDG.E.64 R8, desc[UR10][R8.64] ;  /* 0x0000000a08087981 */ /* 0x000ea8000c1e1b00 */
[----:B------:R-:W2:Y:S01]  /*05e0*/  LDG.E.64 R22, desc[UR10][R22.64] ;  /* 0x0000000a16167981 */ /* 0x000ea2000c1e1b00 */
[----:B---3--:R-:W-:-:S08]  /*05f0*/  DADD R6, R20, R6 ;  /* 0x0000000014067229 */ /* 0x008fd00000000006 */
[----:B----4-:R-:W-:-:S08]  /*0600*/  DADD R6, R6, R18 ;  /* 0x0000000006067229 */ /* 0x010fd00000000012 */
[----:B------:R-:W-:-:S08]  /*0610*/  DADD R6, R6, R16 ;  /* 0x0000000006067229 */ /* 0x000fd00000000010 */
[----:B------:R-:W-:Y:S01]  /*0620*/  DADD R6, R6, R14 ;  /* 0x0000000006067229 */ /* 0x000fe2000000000e */
[----:B------:R-:W-:-:S07]  /*0630*/  VIADD R24, R24, 0x10 ;  /* 0x0000001018187836 */ /* 0x000fce0000000000 */
[----:B------:R-:W-:Y:S01]  /*0640*/  DADD R6, R6, R12 ;  /* 0x0000000006067229 */ /* 0x000fe2000000000c */
[----:B------:R-:W-:-:S07]  /*0650*/  ISETP.NE.AND P0, PT, R24, RZ, PT ;  /* 0x000000ff1800720c */ /* 0x000fce0003f05270 */
[----:B------:R-:W-:Y:S01]  /*0660*/  DADD R6, R6, R10 ;  /* 0x0000000006067229 */ /* 0x000fe2000000000a */
[----:B------:R-:W-:Y:S02]  /*0670*/  VIADD R2, R2, 0x2800 ;  /* 0x0000280002027836 */ /* 0x000fe40000000000 */
[----:B------:R-:W-:-:S05]  /*0680*/  VIADD R25, R25, 0x2800 ;  /* 0x0000280019197836 */ /* 0x000fca0000000000 */
[----:B--2---:R-:W-:-:S08]  /*0690*/  DADD R6, R6, R8 ;  /* 0x0000000006067229 */ /* 0x004fd00000000008 */
[----:B------:R-:W-:Y:S01]  /*06a0*/  DADD R20, R6, R22 ;  /* 0x0000000006147229 */ /* 0x000fe20000000016 */
[----:B------:R-:W-:Y:S10]  /*06b0*/  @P0 BRA `(.L_x_128) ;  /* 0xfffffff800ec0947 */ /* 0x000ff4000383ffff */
[----:B------:R-:W-:Y:S05]  /*06c0*/  BSYNC.RECONVERGENT B3 ;  /* 0x0000000000037941 */ /* 0x000fea0003800200 */
.L_x_127:
[----:B------:R-:W-:-:S07]  /*06d0*/  VIADD R19, R2, 0xffffec00 ;  /* 0xffffec0002137836 */ /* 0x000fce0000000000 */
.L_x_126:
[----:B------:R-:W-:Y:S05]  /*06e0*/  BSYNC.RECONVERGENT B2 ;  /* 0x0000000000027941 */ /* 0x000fea0003800200 */
.L_x_125:
[----:B------:R-:W-:-:S13]  /*06f0*/  ISETP.NE.AND P0, PT, R5, RZ, PT ;  /* 0x000000ff0500720c */ /* 0x000fda0003f05270 */
[----:B------:R-:W-:Y:S05]  /*0700*/  @!P0 BRA `(.L_x_124) ;  /* 0x0000000400308947 */ /* 0x000fea0003800000 */
[----:B------:R-:W-:Y:S01]  /*0710*/  ISETP.GE.U32.AND P0, PT, R5, 0x8, PT ;  /* 0x000000080500780c */ /* 0x000fe20003f06070 */
[----:B------:R-:W-:Y:S01]  /*0720*/  BSSY.RECONVERGENT B2, `(.L_x_129) ;  /* 0x0000026000027945 */ /* 0x000fe20003800200 */
[----:B------:R-:W-:-:S04]  /*0730*/  LOP3.LUT R2, R4, 0x7, RZ, 0xc0, !PT ;  /* 0x0000000704027812 */ /* 0x000fc800078ec0ff */
[----:B------:R-:W-:-:S07]  /*0740*/  ISETP.NE.AND P1, PT, R2, RZ, PT ;  /* 0x000000ff0200720c */ /* 0x000fce0003f25270 */
[----:B------:R-:W-:Y:S06]  /*0750*/  @!P0 BRA `(.L_x_130) ;  /* 0x0000000000888947 */ /* 0x000fec0003800000 */
[----:B------:R-:W0:Y:S01]  /*0760*/  LDC.64 R22, c[0x0][0x380] ;  /* 0x0000e000ff167b82 */ /* 0x000e220000000a00 */
[----:B------:R-:W-:-:S04]  /*0770*/  VIADD R5, R19, UR4 ;  /* 0x0000000413057c36 */ /* 0x000fc80008000000 */
[C---:B------:R-:W-:Y:S02]  /*0780*/  VIADD R15, R5.reuse, 0x280 ;  /* 0x00000280050f7836 */ /* 0x040fe40000000000 */
[C---:B------:R-:W-:Y:S02]  /*0790*/  VIADD R13, R5.reuse, 0x500 ;  /* 0x00000500050d7836 */ /* 0x040fe40000000000 */
[----:B0-----:R-:W-:-:S04]  /*07a0*/  IMAD.WIDE.U32 R16, R5, 0x8, R22 ;  /* 0x0000000805107825 */ /* 0x001fc800078e0016 */
[--C-:B------:R-:W-:Y:S02]  /*07b0*/  IMAD.WIDE.U32 R14, R15, 0x8, R22.reuse ;  /* 0x000000080f0e7825 */ /* 0x100fe400078e0016 */
[----:B------:R-:W2:Y:S02]  /*07c0*/  LDG.E.64 R16, desc[UR10][R16.64] ;  /* 0x0000000a10107981 */ /* 0x000ea4000c1e1b00 */
[----:B------:R-:W-:Y:S02]  /*07d0*/  IMAD.WIDE.U32 R12, R13, 0x8, R22 ;  /* 0x000000080d0c7825 */ /* 0x000fe400078e0016 */
[----:B------:R-:W3:Y:S02]  /*07e0*/  LDG.E.64 R14, desc[UR10][R14.64] ;  /* 0x0000000a0e0e7981 */ /* 0x000ee4000c1e1b00 */
[C---:B------:R-:W-:Y:S02]  /*07f0*/  VIADD R11, R5.reuse, 0x780 ;  /* 0x00000780050b7836 */ /* 0x040fe40000000000 */
[----:B------:R-:W4:Y:S01]  /*0800*/  LDG.E.64 R12, desc[UR10][R12.64] ;  /* 0x0000000a0c0c7981 */ /* 0x000f22000c1e1b00 */
[----:B------:R-:W-:-:S02]  /*0810*/  VIADD R9, R5, 0xa00 ;  /* 0x00000a0005097836 */ /* 0x000fc40000000000 */
[----:B------:R-:W-:-:S04]  /*0820*/  IMAD.WIDE.U32 R10, R11, 0x8, R22 ;  /* 0x000000080b0a7825 */ /* 0x000fc800078e0016 */
[--C-:B------:R-:W-:Y:S02]  /*0830*/  IMAD.WIDE.U32 R8, R9, 0x8, R22.reuse ;  /* 0x0000000809087825 */ /* 0x100fe400078e0016 */
[----:B------:R-:W4:Y:S02]  /*0840*/  LDG.E.64 R10, desc[UR10][R10.64] ;  /* 0x0000000a0a0a7981 */ /* 0x000f24000c1e1b00 */
[C---:B------:R-:W-:Y:S02]  /*0850*/  VIADD R7, R5.reuse, 0xc80 ;  /* 0x00000c8005077836 */ /* 0x040fe40000000000 */
[----:B------:R-:W4:Y:S01]  /*0860*/  LDG.E.64 R8, desc[UR10][R8.64] ;  /* 0x0000000a08087981 */ /* 0x000f22000c1e1b00 */
[----:B------:R-:W-:Y:S02]  /*0870*/  VIADD R25, R5, 0xf00 ;  /* 0x00000f0005197836 */ /* 0x000fe40000000000 */
[----:B------:R-:W-:-:S04]  /*0880*/  IMAD.WIDE.U32 R6, R7, 0x8, R22 ;  /* 0x0000000807067825 */ /* 0x000fc800078e0016 */
[--C-:B------:R-:W-:Y:S02]  /*0890*/  IMAD.WIDE.U32 R24, R25, 0x8, R22.reuse ;  /* 0x0000000819187825 */ /* 0x100fe400078e0016 */
[----:B------:R-:W4:Y:S02]  /*08a0*/  LDG.E.64 R6, desc[UR10][R6.64] ;  /* 0x0000000a06067981 */ /* 0x000f24000c1e1b00 */
[----:B------:R-:W-:Y:S02]  /*08b0*/  VIADD R5, R5, 0x1180 ;  /* 0x0000118005057836 */ /* 0x000fe40000000000 */
[----:B------:R-:W4:Y:S02]  /*08c0*/  LDG.E.64 R24, desc[UR10][R24.64] ;  /* 0x0000000a18187981 */ /* 0x000f24000c1e1b00 */
[----:B------:R-:W-:-:S06]  /*08d0*/  IMAD.WIDE.U32 R22, R5, 0x8, R22 ;  /* 0x0000000805167825 */ /* 0x000fcc00078e0016 */
        /* <DEDUP_REMOVED lines=10> */
.L_x_130:
[----:B------:R-:W-:Y:S05]  /*0980*/  BSYNC.RECONVERGENT B2 ;  /* 0x0000000000027941 */ /* 0x000fea0003800200 */
.L_x_129:
        /* <DEDUP_REMOVED lines=13> */
[--C-:B------:R-:W-:Y:S02]  /*0a60*/  IMAD.WIDE.U32 R12, R13, 0x8, R8.reuse ;  /* 0x000000080d0c7825 */ /* 0x100fe400078e0008 */
[----:B------:R-:W3:Y:S02]  /*0a70*/  LDG.E.64 R10, desc[UR10][R10.64] ;  /* 0x0000000a0a0a7981 */ /* 0x000ee4000c1e1b00 */
        /* <DEDUP_REMOVED lines=8> */
[----:B------:R-:W-:-:S11]  /*0b00*/  DADD R20, R20, R8 ;  /* 0x0000000014147229 */ /* 0x000fd60000000008 */
.L_x_132:
[----:B------:R-:W-:Y:S05]  /*0b10*/  BSYNC.RECONVERGENT B2 ;  /* 0x0000000000027941 */ /* 0x000fea0003800200 */
.L_x_131:
[----:B------:R-:W-:Y:S05]  /*0b20*/  @!P1 BRA `(.L_x_124) ;  /* 0x0000000000289947 */ /* 0x000fea0003800000 */
[----:B------:R-:W0:Y:S01]  /*0b30*/  LDC.64 R6, c[0x0][0x380] ;  /* 0x0000e000ff067b82 */ /* 0x000e220000000a00 */
[----:B------:R-:W-:Y:S02]  /*0b40*/  VIADD R9, R19, UR4 ;  /* 0x0000000413097c36 */ /* 0x000fe40008000000 */
[----:B------:R-:W-:-:S07]  /*0b50*/  IMAD.MOV R2, RZ, RZ, -R4 ;  /* 0x000000ffff027224 */ /* 0x000fce00078e0a04 */
.L_x_133:
[----:B0-----:R-:W-:-:S06]  /*0b60*/  IMAD.WIDE.U32 R4, R9, 0x8, R6 ;  /* 0x0000000809047825 */ /* 0x001fcc00078e0006 */
[----:B------:R-:W2:Y:S01]  /*0b70*/  LDG.E.64 R4, desc[UR10][R4.64] ;  /* 0x0000000a04047981 */ /* 0x000ea2000c1e1b00 */
[----:B------:R-:W-:Y:S02]  /*0b80*/  VIADD R2, R2, 0x1 ;  /* 0x0000000102027836 */ /* 0x000fe40000000000 */
[----:B------:R-:W-:-:S03]  /*0b90*/  VIADD R9, R9, 0x280 ;  /* 0x0000028009097836 */ /* 0x000fc60000000000 */
[----:B------:R-:W-:Y:S01]  /*0ba0*/  ISETP.NE.AND P0, PT, R2, RZ, PT ;  /* 0x000000ff0200720c */ /* 0x000fe20003f05270 */
[----:B--2--5:R-:W-:-:S12]  /*0bb0*/  DADD R20, R4, R20 ;  /* 0x0000000004147229 */ /* 0x024fd80000000014 */
[----:B------:R-:W-:Y:S05]  /*0bc0*/  @P0 BRA `(.L_x_133) ;  /* 0xfffffffc00e40947 */ /* 0x000fea000383ffff */
.L_x_124:
[----:B------:R-:W-:Y:S05]  /*0bd0*/  BSYNC.RECONVERGENT B1 ;  /* 0x0000000000017941 */ /* 0x000fea0003800200 */
.L_x_123:
[----:B------:R-:W-:-:S13]  /*0be0*/  ISETP.GE.U32.AND P0, PT, R0, 0x280, PT ;  /* 0x000002800000780c */ /* 0x000fda0003f06070 */
        /* <DEDUP_REMOVED lines=50> */
[----:B------:R-:W1:Y:S05]  /*0f10*/  LDS.128 R4, [UR4+0x50] ;  /* 0x00005004ff047984 */ /* 0x000e6a0008000c00 */
[----:B------:R-:W-:-:S08]  /*0f20*/  DADD R16, R16, R18 ;  /* 0x0000000010107229 */ /* 0x000fd00000000012 */
[----:B--2---:R-:W-:-:S08]  /*0f30*/  DADD R12, R16, R12 ;  /* 0x00000000100c7229 */ /* 0x004fd0000000000c */
[----:B------:R-:W-:Y:S02]  /*0f40*/  DADD R2, R12, R14 ;  /* 0x000000000c027229 */ /* 0x000fe4000000000e */
[----:B------:R-:W2:Y:S06]  /*0f50*/  LDS.128 R12, [UR4+0x60] ;  /* 0x00006004ff0c7984 */ /* 0x000eac0008000c00 */
[----:B0-----:R-:W-:-:S08]  /*0f60*/  DADD R2, R2, R8 ;  /* 0x0000000002027229 */ /* 0x001fd00000000008 */
[----:B------:R-:W-:Y:S01]  /*0f70*/  DADD R2, R2, R10 ;  /* 0x0000000002027229 */ /* 0x000fe2000000000a */
[----:B------:R-:W0:Y:S07]  /*0f80*/  LDS.128 R8, [UR4+0x70] ;  /* 0x00007004ff087984 */ /* 0x000e2e0008000c00 */
        /* <DEDUP_REMOVED lines=16> */
[----:B-1----:R-:W-:Y:S01]  /*1090*/  DADD R4, R2, R4 ;  /* 0x0000000002047229 */ /* 0x002fe20000000004 */
[----:B------:R-:W-:Y:S10]  /*10a0*/  BRA `(.L_x_135) ;  /* 0x0000001c00307947 */ /* 0x000ff40003800000 */
.L_x_134:
[----:B------:R-:W-:-:S04]  /*10b0*/  LOP3.LUT R2, R3, 0x3e0, RZ, 0xc0, !PT ;  /* 0x000003e003027812 */ /* 0x000fc800078ec0ff */
[----:B------:R-:W-:Y:S01]  /*10c0*/  LOP3.LUT R7, RZ, R2, RZ, 0x33, !PT ;  /* 0x00000002ff077212 */ /* 0x000fe200078e33ff */
[----:B------:R-:W-:Y:S02]  /*10d0*/  VIADD R5, R2, 0x20 ;  /* 0x0000002002057836 */ /* 0x000fe40000000000 */
[----:B------:R-:W0:Y:S02]  /*10e0*/  S2R R2, SR_LANEID ;  /* 0x0000000000027919 */ /* 0x000e240000000000 */
[----:B------:R-:W-:Y:S01]  /*10f0*/  IMAD.IADD R7, R0, 0x1, R7 ;  /* 0x0000000100077824 */ /* 0x000fe200078e0207 */
[----:B------:R-:W-:-:S04]  /*1100*/  ISETP.GT.U32.AND P0, PT, R5, R0, PT ;  /* 0x000000000500720c */ /* 0x000fc80003f04070 */
[----:B------:R-:W-:-:S05]  /*1110*/  SEL R7, R7, 0x1f, P0 ;  /* 0x0000001f07077807 */ /* 0x000fca0000000000 */
[----:B-----5:R-:W-:Y:S04]  /*1120*/  SHFL.DOWN PT, R4, R20, 0x1, R7 ;  /* 0x0820000014047989 */ /* 0x020fe800000e0007 */
[----:B------:R-:W1:Y:S01]  /*1130*/  SHFL.DOWN PT, R5, R21, 0x1, R7 ;  /* 0x0820000015057989 */ /* 0x000e6200000e0007 */
[C---:B0-----:R-:W-:Y:S01]  /*1140*/  ISETP.GE.AND P0, PT, R2.reuse, R7, PT ;  /* 0x000000070200720c */ /* 0x041fe20003f06270 */
[----:B------:R-:W-:Y:S01]  /*1150*/  VIADD R6, R2, 0x2 ;  /* 0x0000000202067836 */ /* 0x000fe20000000000 */
[----:B-1----:R-:W-:-:S10]  /*1160*/  DADD R4, R4, R20 ;  /* 0x0000000004047229 */ /* 0x002fd40000000014 */
        /* <DEDUP_REMOVED lines=11> */
[----:B------:R-:W-:-:S03]  /*1220*/  VIADD R6, R2, 0x8 ;  /* 0x0000000802067836 */ /* 0x000fc60000000000 */
[----:B------:R-:W0:Y:S02]  /*1230*/  SHFL.DOWN PT, R5, R11, 0x4, R7 ;  /* 0x088000000b057989 */ /* 0x000e2400000e0007 */
[----:B------:R-:W-:Y:S01]  /*1240*/  ISETP.GT.AND P1, PT, R6, R7, PT ;  /* 0x000000070600720c */ /* 0x000fe20003f24270 */
[----:B0-----:R-:W-:-:S10]  /*1250*/  DADD R4, R4, R10 ;  /* 0x0000000004047229 */ /* 0x001fd4000000000a */
[----:B------:R-:W-:Y:S02]  /*1260*/  FSEL R8, R10, R4, P0 ;  /* 0x000000040a087208 */ /* 0x000fe40000000000 */
[----:B------:R-:W-:Y:S02]  /*1270*/  FSEL R9, R11, R5, P0 ;  /* 0x000000050b097208 */ /* 0x000fe40000000000 */
[C---:B------:R-:W-:Y:S01]  /*1280*/  ISETP.NE.AND P0, PT, R2.reuse, RZ, PT ;  /* 0x000000ff0200720c */ /* 0x040fe20003f05270 */
[----:B------:R-:W-:Y:S01]  /*1290*/  SHFL.DOWN PT, R4, R8, 0x8, R7 ;  /* 0x0900000008047989 */ /* 0x000fe200000e0007 */
[----:B------:R-:W-:-:S03]  /*12a0*/  VIADD R2, R2, 0x10 ;  /* 0x0000001002027836 */ /* 0x000fc60000000000 */
[----:B------:R-:W0:Y:S08]  /*12b0*/  SHFL.DOWN PT, R5, R9, 0x8, R7 ;  /* 0x0900000009057989 */ /* 0x000e3000000e0007 */
[----:B------:R-:W1:Y:S01]  /*12c0*/  @!P0 S2R R13, SR_CgaCtaId ;  /* 0x00000000000d8919 */ /* 0x000e620000008800 */
[----:B------:R-:W-:-:S04]  /*12d0*/  @!P0 SHF.R.U32.HI R6, RZ, 0x2, R3 ;  /* 0x00000002ff068819 */ /* 0x000fc80000011603 */
[----:B------:R-:W-:Y:S01]  /*12e0*/  @!P0 LOP3.LUT R6, R6, 0xf8, RZ, 0xc0, !PT ;  /* 0x000000f806068812 */ /* 0x000fe200078ec0ff */
        /* <DEDUP_REMOVED lines=18> */
[----:B------:R-:W-:Y:S01]  /*1410*/  ISETP.GT.U32.AND P1, PT, R0, 0x20, PT ;  /* 0x000000200000780c */ /* 0x000fe20003f24070 */
[----:B0-----:R-:W-:-:S09]  /*1420*/  ULEA UR4, UR5, UR4, 0x18 ;  /* 0x0000000405047291 */ /* 0x001fd2000f8ec0ff */
[----:B------:R-:W0:Y:S04]  /*1430*/  LDS.128 R12, [UR4+0x20] ;  /* 0x00002004ff0c7984 */ /* 0x000e280008000c00 */
[----:B------:R-:W1:Y:S01]  /*1440*/  LDS.128 R8, [UR4+0x30] ;  /* 0x00003004ff087984 */ /* 0x000e620008000c00 */
[----:B0-----:R-:W-:-:S10]  /*1450*/  DADD R12, R4, R12 ;  /* 0x00000000040c7229 */ /* 0x001fd4000000000c */
[----:B------:R-:W-:Y:S02]  /*1460*/  FSEL R2, R12, R4, P1 ;  /* 0x000000040c027208 */ /* 0x000fe40000800000 */
[----:B------:R-:W-:Y:S02]  /*1470*/  FSEL R3, R13, R5, P1 ;  /* 0x000000050d037208 */ /* 0x000fe40000800000 */
[----:B------:R-:W-:Y:S01]  /*1480*/  ISETP.GT.U32.AND P1, PT, R0, 0x40, PT ;  /* 0x000000400000780c */ /* 0x000fe20003f24070 */
[----:B------:R-:W0:Y:S03]  /*1490*/  LDS.128 R4, [UR4+0x40] ;  /* 0x00004004ff047984 */ /* 0x000e260008000c00 */
[----:B------:R-:W-:-:S10]  /*14a0*/  DADD R14, R2, R14 ;  /* 0x00000000020e7229 */ /* 0x000fd4000000000e */
[----:B------:R-:W-:Y:S02]  /*14b0*/  FSEL R2, R14, R2, P1 ;  /* 0x000000020e027208 */ /* 0x000fe40000800000 */
[----:B------:R-:W-:Y:S02]  /*14c0*/  FSEL R3, R15, R3, P1 ;  /* 0x000000030f037208 */ /* 0x000fe40000800000 */
[----:B------:R-:W-:-:S04]  /*14d0*/  ISETP.GT.U32.AND P1, PT, R0, 0x60, PT ;  /* 0x000000600000780c */ /* 0x000fc80003f24070 */
[----:B-1----:R-:W-:-:S10]  /*14e0*/  DADD R8, R8, R2 ;  /* 0x0000000008087229 */ /* 0x002fd40000000002 */
[----:B------:R-:W-:Y:S02]  /*14f0*/  FSEL R2, R8, R2, P1 ;  /* 0x0000000208027208 */ /* 0x000fe40000800000 */
[----:B------:R-:W-:Y:S02]  /*1500*/  FSEL R3, R9, R3, P1 ;  /* 0x0000000309037208 */ /* 0x000fe40000800000 */
[----:B------:R-:W-:-:S04]  /*1510*/  ISETP.GT.U32.AND P1, PT, R0, 0x80, PT ;  /* 0x000000800000780c */ /* 0x000fc80003f24070 */
[----:B------:R-:W-:-:S10]  /*1520*/  DADD R10, R2, R10 ;  /* 0x00000000020a7229 */ /* 0x000fd4000000000a */
[----:B------:R-:W-:Y:S02]  /*1530*/  FSEL R2, R10, R2, P1 ;  /* 0x000000020a027208 */ /* 0x000fe40000800000 */
[----:B------:R-:W-:Y:S02]  /*1540*/  FSEL R3, R11, R3, P1 ;  /* 0x000000030b037208 */ /* 0x000fe40000800000 */
[----:B------:R-:W1:Y:S01]  /*1550*/  LDS.128 R8, [UR4+0x50] ;  /* 0x00005004ff087984 */ /* 0x000e620008000c00 */
[----:B------:R-:W-:-:S03]  /*1560*/  ISETP.GT.U32.AND P1, PT, R0, 0xa0, PT ;  /* 0x000000a00000780c */ /* 0x000fc60003f24070 */
[----:B0-----:R-:W-:-:S10]  /*1570*/  DADD R4, R4, R2 ;  /* 0x0000000004047229 */ /* 0x001fd40000000002 */
[----:B------:R-:W-:Y:S02]  /*1580*/  FSEL R2, R4, R2, P1 ;  /* 0x0000000204027208 */ /* 0x000fe40000800000 */
[----:B------:R-:W-:Y:S02]  /*1590*/  FSEL R3, R5, R3, P1 ;  /* 0x0000000305037208 */ /* 0x000fe40000800000 */
[----:B------:R-:W-:-:S04]  /*15a0*/  ISETP.GT.U32.AND P1, PT, R0, 0xc0, PT ;  /* 0x000000c00000780c */ /* 0x000fc80003f24070 */
[----:B------:R-:W-:-:S10]  /*15b0*/  DADD R6, R2, R6 ;  /* 0x0000000002067229 */ /* 0x000fd40000000006 */
[----:B------:R-:W-:Y:S02]  /*15c0*/  FSEL R2, R6, R2, P1 ;  /* 0x0000000206027208 */ /* 0x000fe40000800000 */
[----:B------:R-:W-:Y:S02]  /*15d0*/  FSEL R3, R7, R3, P1 ;  /* 0x0000000307037208 */ /* 0x000fe40000800000 */
[----:B------:R-:W0:Y:S01]  /*15e0*/  LDS.128 R4, [UR4+0x60] ;  /* 0x00006004ff047984 */ /* 0x000e220008000c00 */
[----:B------:R-:W-:-:S03]  /*15f0*/  ISETP.GT.U32.AND P1, PT, R0, 0xe0, PT ;  /* 0x000000e00000780c */ /* 0x000fc60003f24070 */
        /* <DEDUP_REMOVED lines=43> */
[----:B------:R-:W1:Y:S01]  /*18b0*/  LDS.64 R2, [UR4+0xb0] ;  /* 0x0000b004ff027984 */ /* 0x000e620008000a00 */
        /* <DEDUP_REMOVED lines=8> */
[----:B------:R-:W-:-:S04]  /*1940*/  ISETP.GT.U32.AND P1, PT, R0, 0x260, PT ;  /* 0x000002600000780c */ /* 0x000fc80003f24070 */
[----:B-1----:R-:W-:-:S10]  /*1950*/  DADD R2, R2, R4 ;  /* 0x0000000002027229 */ /* 0x002fd40000000004 */
[----:B------:R-:W-:Y:S02]  /*1960*/  FSEL R4, R2, R4, P1 ;  /* 0x0000000402047208 */ /* 0x000fe40000800000 */
[----:B------:R-:W-:Y:S01]  /*1970*/  FSEL R5, R3, R5, P1 ;  /* 0x0000000503057208 */ /* 0x000fe20000800000 */
[----:B------:R-:W-:Y:S06]  /*1980*/  BRA `(.L_x_135) ;  /* 0x0000001000f87947 */ /* 0x000fec0003800000 */
.L_x_120:
[----:B------:R-:W0:Y:S01]  /*1990*/  S2R R5, SR_TID.X ;  /* 0x0000000000057919 */ /* 0x000e220000002100 */
[----:B------:R-:W1:Y:S02]  /*19a0*/  LDCU.64 UR6, c[0x0][0x380] ;  /* 0x00007000ff0677ac */ /* 0x000e640008000a00 */
[----:B-1----:R-:W-:Y:S02]  /*19b0*/  IMAD.U32 R6, RZ, RZ, UR6 ;  /* 0x00000006ff067e24 */ /* 0x002fe4000f8e00ff */
[----:B------:R-:W-:Y:S01]  /*19c0*/  IMAD.U32 R7, RZ, RZ, UR7 ;  /* 0x00000007ff077e24 */ /* 0x000fe2000f8e00ff */
[----:B0-----:R-:W-:-:S05]  /*19d0*/  IADD3 R21, PT, PT, R5, UR4, RZ ;  /* 0x0000000405157c10 */ /* 0x001fca000fffe0ff */
[----:B------:R-:W-:-:S05]  /*19e0*/  IMAD.WIDE.U32 R20, R21, 0x8, R6 ;  /* 0x0000000815147825 */ /* 0x000fca00078e0006 */
[----:B------:R-:W2:Y:S04]  /*19f0*/  LDG.E.64 R14, desc[UR10][R20.64] ;  /* 0x0000000a140e7981 */ /* 0x000ea8000c1e1b00 */
[----:B------:R-:W2:Y:S04]  /*1a00*/  LDG.E.64 R16, desc[UR10][R20.64+0x1400] ;  /* 0x0014000a14107981 */ /* 0x000ea8000c1e1b00 */
[----:B------:R-:W3:Y:S04]  /*1a10*/  LDG.E.64 R18, desc[UR10][R20.64+0x2800] ;  /* 0x0028000a14127981 */ /* 0x000ee8000c1e1b00 */
[----:B------:R-:W4:Y:S04]  /*1a20*/  LDG.E.64 R12, desc[UR10][R20.64+0x3c00] ;  /* 0x003c000a140c7981 */ /* 0x000f28000c1e1b00 */
[----:B------:R-:W5:Y:S04]  /*1a30*/  LDG.E.64 R10, desc[UR10][R20.64+0x5000] ;  /* 0x0050000a140a7981 */ /* 0x000f68000c1e1b00 */
[----:B------:R-:W5:Y:S04]  /*1a40*/  LDG.E.64 R8, desc[UR10][R20.64+0x6400] ;  /* 0x0064000a14087981 */ /* 0x000f68000c1e1b00 */
[----:B------:R-:W5:Y:S04]  /*1a50*/  LDG.E.64 R2, desc[UR10][R20.64+0x7800] ;  /* 0x0078000a14027981 */ /* 0x000f68000c1e1b00 */
[----:B------:R-:W5:Y:S01]  /*1a60*/  LDG.E.64 R28, desc[UR10][R20.64+0x8c00] ;  /* 0x008c000a141c7981 */ /* 0x000f62000c1e1b00 */
[----:B------:R-:W-:Y:S01]  /*1a70*/  ISETP.GE.U32.AND P0, PT, R0, UR8, PT ;  /* 0x0000000800007c0c */ /* 0x000fe2000bf06070 */
[----:B--2---:R-:W-:-:S08]  /*1a80*/  DADD R14, R14, R16 ;  /* 0x000000000e0e7229 */ /* 0x004fd00000000010 */
[----:B---3--:R-:W-:-:S08]  /*1a90*/  DADD R14, R18, R14 ;  /* 0x00000000120e7229 */ /* 0x008fd0000000000e */
[----:B----4-:R-:W-:-:S08]  /*1aa0*/  DADD R12, R12, R14 ;  /* 0x000000000c0c7229 */ /* 0x010fd0000000000e */
[----:B-----5:R-:W-:-:S08]  /*1ab0*/  DADD R10, R10, R12 ;  /* 0x000000000a0a7229 */ /* 0x020fd0000000000c */
[----:B------:R-:W-:-:S08]  /*1ac0*/  DADD R8, R8, R10 ;  /* 0x0000000008087229 */ /* 0x000fd0000000000a */
[----:B------:R-:W-:-:S08]  /*1ad0*/  DADD R2, R2, R8 ;  /* 0x0000000002027229 */ /* 0x000fd00000000008 */
[----:B------:R-:W-:Y:S01]  /*1ae0*/  DADD R28, R28, R2 ;  /* 0x000000001c1c7229 */ /* 0x000fe20000000002 */
[----:B------:R-:W-:Y:S10]  /*1af0*/  @!P0 BRA `(.L_x_136) ;  /* 0x0000000c00708947 */ /* 0x000ff40003800000 */
[----:B------:R-:W-:Y:S01]  /*1b00*/  UIMAD UR12, UR13, 0x1400, UR4 ;  /* 0x000014000d0c78a4 */ /* 0x000fe2000f8e0204 */
[----:B------:R-:W-:Y:S01]  /*1b10*/  VIADD R0, R4, 0xffffec00 ;  /* 0xffffec0004007836 */ /* 0x000fe20000000000 */
[----:B------:R-:W-:Y:S01]  /*1b20*/  UIADD3 UR5, UPT, UPT, UR9, UR13, URZ ;  /* 0x0000000d09057290 */ /* 0x000fe2000fffe0ff */
[----:B------:R-:W-:-:S03]  /*1b30*/  LOP3.LUT R3, RZ, R5, RZ, 0x33, !PT ;  /* 0x00000005ff037212 */ /* 0x000fc600078e33ff */
[----:B------:R-:W-:Y:S01]  /*1b40*/  ISETP.LT.U32.AND P0, PT, R0, UR12, PT ;  /* 0x0000000c00007c0c */ /* 0x000fe2000bf01070 */
[----:B------:R-:W-:Y:S01]  /*1b50*/  UIMAD UR5, UR5, 0x1400, URZ ;  /* 0x00001400050578a4 */ /* 0x000fe2000f8e02ff */
[----:B------:R-:W-:-:S05]  /*1b60*/  IADD3 R3, PT, PT, R4, -UR8, R3 ;  /* 0x8000000804037c10 */ /* 0x000fca000fffe003 */
[----:B------:R-:W-:Y:S01]  /*1b70*/  IMAD.U32 R8, RZ, RZ, UR5 ;  /* 0x00000005ff087e24 */ /* 0x000fe2000f8e00ff */
[----:B------:R-:W-:Y:S01]  /*1b80*/  UMOV UR6, UR5 ;  /* 0x0000000500067c82 */ /* 0x000fe20008000000 */
[----:B------:R-:W-:Y:S01]  /*1b90*/  VIADD R2, R3, -UR4 ;  /* 0x8000000403027c36 */ /* 0x000fe20008000000 */
[----:B------:R-:W-:Y:S02]  /*1ba0*/  UMOV UR4, URZ ;  /* 0x000000ff00047c82 */ /* 0x000fe40008000000 */
[----:B------:R-:W-:Y:S01]  /*1bb0*/  IADD3 R5, PT, PT, R8, 0x1400, R5 ;  /* 0x0000140008057810 */ /* 0x000fe20007ffe005 */
[----:B------:R-:W-:Y:S06]  /*1bc0*/  @P0 BRA `(.L_x_137) ;  /* 0x0000000000840947 */ /* 0x000fec0003800000 */
[----:B------:R-:W0:Y:S01]  /*1bd0*/  LDC R4, c[0x0][0x3a8] ;  /* 0x0000ea00ff047b82 */ /* 0x000e220000000800 */
[----:B------:R-:W1:Y:S07]  /*1be0*/  LDCU UR7, c[0x0][0x3ac] ;  /* 0x00007580ff0777ac */ /* 0x000e6e0008000800 */
[----:B------:R-:W2:Y:S02]  /*1bf0*/  LDC.64 R6, c[0x0][0x380] ;  /* 0x0000e000ff067b82 */ /* 0x000ea40000000a00 */
.L_x_138:
[----:B------:R-:W3:Y:S02]  /*1c00*/  S2R R25, SR_TID.X ;  /* 0x0000000000197919 */ /* 0x000ee40000002100 */
[----:B---3--:R-:W-:-:S04]  /*1c10*/  VIADD R25, R25, UR12 ;  /* 0x0000000c19197c36 */ /* 0x008fc80008000000 */
[----:B--2---:R-:W-:-:S05]  /*1c20*/  IMAD.WIDE.U32 R24, R25, 0x8, R6 ;  /* 0x0000000819187825 */ /* 0x004fca00078e0006 */
        /* <DEDUP_REMOVED lines=8> */
[----:B0-----:R-:W-:-:S05]  /*1cb0*/  VIADD R3, R4, -UR12 ;  /* 0x8000000c04037c36 */ /* 0x001fca0008000000 */
[----:B------:R-:W-:Y:S01]  /*1cc0*/  ISETP.GE.U32.AND P0, PT, R3, UR8, PT ;  /* 0x0000000803007c0c */ /* 0x000fe2000bf06070 */
        /* <DEDUP_REMOVED lines=8> */
[----:B------:R-:W-:Y:S10]  /*1d50*/  @!P0 BRA `(.L_x_136) ;  /* 0x0000000800d88947 */ /* 0x000ff40003800000 */
[----:B-1----:R-:W-:Y:S01]  /*1d60*/  UMOV UR13, UR7 ;  /* 0x00000007000d7c82 */ /* 0x002fe20008000000 */
[----:B------:R-:W-:Y:S01]  /*1d70*/  UIADD3 UR4, UPT, UPT, UR4, 0x1, URZ ;  /* 0x0000000104047890 */ /* 0x000fe2000fffe0ff */
[----:B------:R-:W-:Y:S01]  /*1d80*/  VIADD R2, R2, -UR8 ;  /* 0x8000000802027c36 */ /* 0x000fe20008000000 */
[----:B------:R-:W-:Y:S01]  /*1d90*/  UIMAD UR12, UR13, 0x1400, UR12 ;  /* 0x000014000d0c78a4 */ /* 0x000fe2000f8e020c */
[----:B------:R-:W-:Y:S01]  /*1da0*/  VIADD R5, R5, UR8 ;  /* 0x0000000805057c36 */ /* 0x000fe20008000000 */
[----:B------:R-:W-:-:S04]  /*1db0*/  UIADD3 UR6, UPT, UPT, UR8, UR6, URZ ;  /* 0x0000000608067290 */ /* 0x000fc8000fffe0ff */
[----:B------:R-:W-:-:S13]  /*1dc0*/  ISETP.LT.U32.AND P0, PT, R0, UR12, PT ;  /* 0x0000000c00007c0c */ /* 0x000fda000bf01070 */
[----:B------:R-:W-:Y:S05]  /*1dd0*/  @!P0 BRA `(.L_x_138) ;  /* 0xfffffffc00888947 */ /* 0x000fea000383ffff */
.L_x_137:
[----:B------:R-:W0:Y:S01]  /*1de0*/  S2R R9, SR_TID.X ;  /* 0x0000000000097919 */ /* 0x000e220000002100 */
[----:B------:R-:W-:Y:S01]  /*1df0*/  VIADD R0, R4, -UR12 ;  /* 0x8000000c04007c36 */ /* 0x000fe20008000000 */
[----:B------:R-:W-:Y:S04]  /*1e00*/  BSSY.RECONVERGENT B1, `(.L_x_136) ;  /* 0x00000ab000017945 */ /* 0x000fe80003800200 */
[----:B0-----:R-:W-:-:S04]  /*1e10*/  ISETP.GE.AND P0, PT, R9, R0, PT ;  /* 0x000000000900720c */ /* 0x001fc80003f06270 */
[----:B------:R-:W-:-:S13]  /*1e20*/  ISETP.LE.U32.OR P0, PT, R4, UR12, P0 ;  /* 0x0000000c04007c0c */ /* 0x000fda0008703470 */
[----:B------:R-:W-:Y:S05]  /*1e30*/  @P0 BRA `(.L_x_139) ;  /* 0x00000008009c0947 */ /* 0x000fea0003800000 */
[----:B------:R-:W-:Y:S01]  /*1e40*/  UIMAD UR7, UR4, UR13, URZ ;  /* 0x0000000d040772a4 */ /* 0x000fe2000f8e02ff */
[----:B------:R-:W-:Y:S01]  /*1e50*/  LOP3.LUT R3, RZ, R9, RZ, 0x33, !PT ;  /* 0x00000009ff037212 */ /* 0x000fe200078e33ff */
[----:B------:R-:W-:Y:S01]  /*1e60*/  BSSY.RECONVERGENT B2, `(.L_x_140) ;  /* 0x0000056000027945 */ /* 0x000fe20003800200 */
[----:B------:R-:W-:Y:S02]  /*1e70*/  IMAD.MOV.U32 R0, RZ, RZ, R9 ;  /* 0x000000ffff007224 */ /* 0x000fe400078e0009 */
[----:B------:R-:W-:Y:S01]  /*1e80*/  IADD3 R4, PT, PT, R4, -UR5, R3 ;  /* 0x8000000504047c10 */ /* 0x000fe2000fffe003 */
[----:B------:R-:W-:-:S04]  /*1e90*/  IMAD.U32 R3, RZ, RZ, UR7 ;  /* 0x00000007ff037e24 */ /* 0x000fc8000f8e00ff */
[----:B------:R-:W-:-:S04]  /*1ea0*/  IMAD R4, R3, -0x1400, R4 ;  /* 0xffffec0003047824 */ /* 0x000fc800078e0204 */
[C---:B------:R-:W-:Y:S01]  /*1eb0*/  IMAD.HI.U32 R3, R4.reuse, -0x33333333, RZ ;  /* 0xcccccccd04037827 */ /* 0x040fe200078e00ff */
[----:B------:R-:W-:-:S04]  /*1ec0*/  ISETP.GE.U32.AND P0, PT, R4, 0x2580, PT ;  /* 0x000025800400780c */ /* 0x000fc80003f06070 */
[----:B------:R-:W-:-:S04]  /*1ed0*/  LEA.HI R3, R3, 0x1, RZ, 0x17 ;  /* 0x0000000103037811 */ /* 0x000fc800078fb8ff */
[----:B------:R-:W-:-:S05]  /*1ee0*/  LOP3.LUT R4, R3, 0xf, RZ, 0xc0, !PT ;  /* 0x0000000f03047812 */ /* 0x000fca00078ec0ff */
[----:B------:R-:W-:Y:S05]  /*1ef0*/  @!P0 BRA `(.L_x_141) ;  /* 0x0000000400308947 */ /* 0x000fea0003800000 */
[----:B------:R-:W-:Y:S01]  /*1f00*/  IMAD.HI.U32 R0, R2, -0x33333333, RZ ;  /* 0xcccccccd02007827 */ /* 0x000fe200078e00ff */
[----:B------:R-:W-:Y:S04]  /*1f10*/  BSSY.RECONVERGENT B3, `(.L_x_142) ;  /* 0x0000049000037945 */ /* 0x000fe80003800200 */
[----:B------:R-:W-:-:S04]  /*1f20*/  LEA.HI R0, R0, 0x1, RZ, 0x17 ;  /* 0x0000000100007811 */ /* 0x000fc800078fb8ff */
[----:B------:R-:W-:Y:S02]  /*1f30*/  LOP3.LUT R26, R0, 0xfffff0, RZ, 0xc0, !PT ;  /* 0x00fffff0001a7812 */ /* 0x000fe400078ec0ff */
[----:B------:R-:W-:-:S03]  /*1f40*/  LOP3.LUT R0, R9, 0x1400, RZ, 0xfc, !PT ;  /* 0x0000140009007812 */ /* 0x000fc600078efcff */
[----:B------:R-:W-:-:S07]  /*1f50*/  IMAD.MOV R26, RZ, RZ, -R26 ;  /* 0x000000ffff1a7224 */ /* 0x000fce00078e0a1a */
.L_x_143:
[C---:B------:R-:W-:Y:S02]  /*1f60*/  VIADD R23, R5.reuse, 0xffffec00 ;  /* 0xffffec0005177836 */ /* 0x040fe40000000000 */
[----:B------:R-:W-:Y:S02]  /*1f70*/  VIADD R19, R5, 0xffffee80 ;  /* 0xffffee8005137836 */ /* 0x000fe40000000000 */
[----:B------:R-:W-:-:S04]  /*1f80*/  IMAD.WIDE.U32 R22, R23, 0x8, R6 ;  /* 0x0000000817167825 */ /* 0x000fc800078e0006 */
[--C-:B------:R-:W-:Y:S02]  /*1f90*/  IMAD.WIDE.U32 R18, R19, 0x8, R6.reuse ;  /* 0x0000000813127825 */ /* 0x100fe400078e0006 */
[----:B------:R-:W2:Y:S02]  /*1fa0*/  LDG.E.64 R22, desc[UR10][R22.64] ;  /* 0x0000000a16167981 */ /* 0x000ea4000c1e1b00 */
[C---:B------:R-:W-:Y:S02]  /*1fb0*/  VIADD R17, R5.reuse, 0xfffff100 ;  /* 0xfffff10005117836 */ /* 0x040fe40000000000 */
[----:B------:R-:W3:Y:S01]  /*1fc0*/  LDG.E.64 R18, desc[UR10][R18.64] ;  /* 0x0000000a12127981 */ /* 0x000ee2000c1e1b00 */
[----:B------:R-:W-:Y:S02]  /*1fd0*/  VIADD R15, R5, 0xfffff380 ;  /* 0xfffff380050f7836 */ /* 0x000fe40000000000 */
[----:B------:R-:W-:-:S04]  /*1fe0*/  IMAD.WIDE.U32 R16, R17, 0x8, R6 ;  /* 0x0000000811107825 */ /* 0x000fc800078e0006 */
[--C-:B------:R-:W-:Y:S02]  /*1ff0*/  IMAD.WIDE.U32 R14, R15, 0x8, R6.reuse ;  /* 0x000000080f0e7825 */ /* 0x100fe400078e0006 */
[----:B------:R-:W4:Y:S02]  /*2000*/  LDG.E.64 R16, desc[UR10][R16.64] ;  /* 0x0000000a10107981 */ /* 0x000f24000c1e1b00 */
[C---:B------:R-:W-:Y:S02]  /*2010*/  VIADD R13, R5.reuse, 0xfffff600 ;  /* 0xfffff600050d7836 */ /* 0x040fe40000000000 */
[----:B------:R-:W5:Y:S01]  /*2020*/  LDG.E.64 R14, desc[UR10][R14.64] ;  /* 0x0000000a0e0e7981 */ /* 0x000f62000c1e1b00 */
[----:B------:R-:W-:Y:S02]  /*2030*/  VIADD R11, R5, 0xfffff880 ;  /* 0xfffff880050b7836 */ /* 0x000fe40000000000 */
[----:B------:R-:W-:-:S04]  /*2040*/  IMAD.WIDE.U32 R12, R13, 0x8, R6 ;  /* 0x000000080d0c7825 */ /* 0x000fc800078e0006 */
[--C-:B------:R-:W-:Y:S02]  /*2050*/  IMAD.WIDE.U32 R10, R11, 0x8, R6.reuse ;  /* 0x000000080b0a7825 */ /* 0x100fe400078e0006 */
[----:B------:R-:W5:Y:S02]  /*2060*/  LDG.E.64 R12, desc[UR10][R12.64] ;  /* 0x0000000a0c0c7981 */ /* 0x000f64000c1e1b00 */
[C---:B------:R-:W-:Y:S02]  /*2070*/  VIADD R9, R5.reuse, 0xfffffb00 ;  /* 0xfffffb0005097836 */ /* 0x040fe40000000000 */
[----:B------:R-:W5:Y:S01]  /*2080*/  LDG.E.64 R10, desc[UR10][R10.64] ;  /* 0x0000000a0a0a7981 */ /* 0x000f62000c1e1b00 */
[----:B------:R-:W-:Y:S02]  /*2090*/  VIADD R21, R5, 0xfffffd80 ;  /* 0xfffffd8005157836 */ /* 0x000fe40000000000 */
[----:B------:R-:W-:-:S04]  /*20a0*/  IMAD.WIDE.U32 R8, R9, 0x8, R6 ;  /* 0x0000000809087825 */ /* 0x000fc800078e0006 */
[----:B------:R-:W-:Y:S02]  /*20b0*/  IMAD.WIDE.U32 R20, R21, 0x8, R6 ;  /* 0x0000000815147825 */ /* 0x000fe400078e0006 */
[----:B------:R-:W5:Y:S04]  /*20c0*/  LDG.E.64 R8, desc[UR10][R8.64] ;  /* 0x0000000a08087981 */ /* 0x000f68000c1e1b00 */
[----:B------:R-:W5:Y:S01]  /*20d0*/  LDG.E.64 R20, desc[UR10][R20.64] ;  /* 0x0000000a14147981 */ /* 0x000f62000c1e1b00 */
[----:B------:R-:W-:Y:S01]  /*20e0*/  VIADD R25, R5, 0x280 ;  /* 0x0000028005197836 */ /* 0x000fe20000000000 */
[----:B--2---:R-:W-:-:S08]  /*20f0*/  DADD R22, R22, R28 ;  /* 0x0000000016167229 */ /* 0x004fd0000000001c */
[----:B---3--:R-:W-:Y:S01]  /*2100*/  DADD R18, R22, R18 ;  /* 0x0000000016127229 */ /* 0x008fe20000000012 */
[----:B------:R-:W-:-:S06]  /*2110*/  IMAD.WIDE.U32 R22, R5, 0x8, R6 ;  /* 0x0000000805167825 */ /* 0x000fcc00078e0006 */
[----:B------:R-:W2:Y:S01]  /*2120*/  LDG.E.64 R22, desc[UR10][R22.64] ;  /* 0x0000000a16167981 */ /* 0x000ea2000c1e1b00 */
[----:B----4-:R-:W-:Y:S01]  /*2130*/  DADD R16, R18, R16 ;  /* 0x0000000012107229 */ /* 0x010fe20000000010 */
[----:B------:R-:W-:-:S04]  /*2140*/  IMAD.WIDE.U32 R18, R25, 0x8, R6 ;  /* 0x0000000819127825 */ /* 0x000fc800078e0006 */
[----:B------:R-:W-:Y:S02]  /*2150*/  VIADD R25, R5, 0x500 ;  /* 0x0000050005197836 */ /* 0x000fe40000000000 */
[----:B------:R-:W3:Y:S01]  /*2160*/  LDG.E.64 R18, desc[UR10][R18.64] ;  /* 0x0000000a12127981 */ /* 0x000ee2000c1e1b00 */
[----:B-----5:R-:W-:Y:S01]  /*2170*/  DADD R14, R16, R14 ;  /* 0x00000000100e7229 */ /* 0x020fe2000000000e */
[----:B------:R-:W-:-:S04]  /*2180*/  IMAD.WIDE.U32 R16, R25, 0x8, R6 ;  /* 0x0000000819107825 */ /* 0x000fc800078e0006 */
[----:B------:R-:W-:Y:S02]  /*2190*/  VIADD R25, R5, 0x780 ;  /* 0x0000078005197836 */ /* 0x000fe40000000000 */
[----:B------:R-:W4:Y:S01]  /*21a0*/  LDG.E.64 R16, desc[UR10][R16.64] ;  /* 0x0000000a10107981 */ /* 0x000f22000c1e1b00 */
[----:B------:R-:W-:Y:S01]  /*21b0*/  DADD R12, R14, R12 ;  /* 0x000000000e0c7229 */ /* 0x000fe2000000000c */
[----:B------:R-:W-:-:S04]  /*21c0*/  IMAD.WIDE.U32 R14, R25, 0x8, R6 ;  /* 0x00000008190e7825 */ /* 0x000fc800078e0006 */
[----:B------:R-:W-:Y:S02]  /*21d0*/  VIADD R25, R5, 0xa00 ;  /* 0x00000a0005197836 */ /* 0x000fe40000000000 */
[----:B------:R-:W5:Y:S01]  /*21e0*/  LDG.E.64 R14, desc[UR10][R14.64] ;  /* 0x0000000a0e0e7981 */ /* 0x000f62000c1e1b00 */
        /* <DEDUP_REMOVED lines=9> */
[----:B------:R-:W-:Y:S01]  /*2280*/  IMAD.WIDE.U32 R8, R25, 0x8, R6 ;  /* 0x0000000819087825 */ /* 0x000fe200078e0006 */
[----:B------:R-:W-:-:S05]  /*2290*/  IADD3 R25, PT, PT, R5, 0x1180, RZ ;  /* 0x0000118005197810 */ /* 0x000fca0007ffe0ff */
[----:B------:R-:W5:Y:S01]  /*22a0*/  LDG.E.64 R8, desc[UR10][R8.64] ;  /* 0x0000000a08087981 */ /* 0x000f62000c1e1b00 */
[----:B------:R-:W-:-:S06]  /*22b0*/  IMAD.WIDE.U32 R24, R25, 0x8, R6 ;  /* 0x0000000819187825 */ /* 0x000fcc00078e0006 */
[----:B------:R-:W5:Y:S01]  /*22c0*/  LDG.E.64 R24, desc[UR10][R24.64] ;  /* 0x0000000a18187981 */ /* 0x000f62000c1e1b00 */
[----:B------:R-:W-:Y:S02]  /*22d0*/  VIADD R26, R26, 0x10 ;  /* 0x000000101a1a7836 */ /* 0x000fe40000000000 */
[----:B------:R-:W-:Y:S02]  /*22e0*/  VIADD R0, R0, 0x2800 ;  /* 0x0000280000007836 */ /* 0x000fe40000000000 */
[----:B------:R-:W-:Y:S01]  /*22f0*/  VIADD R5, R5, 0x2800 ;  /* 0x0000280005057836 */ /* 0x000fe20000000000 */
[----:B------:R-:W-:Y:S01]  /*2300*/  ISETP.NE.AND P0, PT, R26, RZ, PT ;  /* 0x000000ff1a00720c */ /* 0x000fe20003f05270 */
        /* <DEDUP_REMOVED lines=9> */
[----:B------:R-:W-:Y:S05]  /*23a0*/  BSYNC.RECONVERGENT B3 ;  /* 0x0000000000037941 */ /* 0x000fea0003800200 */
.L_x_142:
[----:B------:R-:W-:-:S07]  /*23b0*/  VIADD R0, R0, 0xffffec00 ;  /* 0xffffec0000007836 */ /* 0x000fce0000000000 */
.L_x_141:
[----:B------:R-:W-:Y:S05]  /*23c0*/  BSYNC.RECONVERGENT B2 ;  /* 0x0000000000027941 */ /* 0x000fea0003800200 */
.L_x_140:
[----:B------:R-:W-:-:S13]  /*23d0*/  ISETP.NE.AND P0, PT, R4, RZ, PT ;  /* 0x000000ff0400720c */ /* 0x000fda0003f05270 */
[----:B------:R-:W-:Y:S05]  /*23e0*/  @!P0 BRA `(.L_x_139) ;  /* 0x0000000400308947 */ /* 0x000fea0003800000 */
[----:B------:R-:W-:Y:S01]  /*23f0*/  ISETP.GE.U32.AND P0, PT, R4, 0x8, PT ;  /* 0x000000080400780c */ /* 0x000fe20003f06070 */
[----:B------:R-:W-:Y:S01]  /*2400*/  BSSY.RECONVERGENT B2, `(.L_x_144) ;  /* 0x0000025000027945 */ /* 0x000fe20003800200 */
[----:B------:R-:W-:-:S04]  /*2410*/  LOP3.LUT R22, R3, 0x7, RZ, 0xc0, !PT ;  /* 0x0000000703167812 */ /* 0x000fc800078ec0ff */
[----:B------:R-:W-:-:S07]  /*2420*/  ISETP.NE.AND P1, PT, R22, RZ, PT ;  /* 0x000000ff1600720c */ /* 0x000fce0003f25270 */
[----:B------:R-:W-:Y:S06]  /*2430*/  @!P0 BRA `(.L_x_145) ;  /* 0x0000000000848947 */ /* 0x000fec0003800000 */
[----:B------:R-:W-:-:S04]  /*2440*/  VIADD R19, R0, UR12 ;  /* 0x0000000c00137c36 */ /* 0x000fc80008000000 */
[----:B------:R-:W-:-:S04]  /*2450*/  IMAD.WIDE.U32 R4, R19, 0x8, R6 ;  /* 0x0000000813047825 */ /* 0x000fc800078e0006 */
[C---:B------:R-:W-:Y:S02]  /*2460*/  VIADD R17, R19.reuse, 0x280 ;  /* 0x0000028013117836 */ /* 0x040fe40000000000 */
[----:B------:R-:W2:Y:S01]  /*2470*/  LDG.E.64 R4, desc[UR10][R4.64] ;  /* 0x0000000a04047981 */ /* 0x000ea2000c1e1b00 */
        /* <DEDUP_REMOVED lines=14> */
[--C-:B------:R-:W-:Y:S02]  /*2560*/  IMAD.WIDE.U32 R20, R21, 0x8, R6.reuse ;  /* 0x0000000815147825 */ /* 0x100fe400078e0006 */
[----:B------:R-:W5:Y:S02]  /*2570*/  LDG.E.64 R8, desc[UR10][R8.64] ;  /* 0x0000000a08087981 */ /* 0x000f64000c1e1b00 */
[----:B------:R-:W-:Y:S02]  /*2580*/  VIADD R19, R19, 0x1180 ;  /* 0x0000118013137836 */ /* 0x000fe40000000000 */
[----:B------:R-:W5:Y:S02]  /*2590*/  LDG.E.64 R20, desc[UR10][R20.64] ;  /* 0x0000000a14147981 */ /* 0x000f64000c1e1b00 */
[----:B------:R-:W-:-:S06]  /*25a0*/  IMAD.WIDE.U32 R18, R19, 0x8, R6 ;  /* 0x0000000813127825 */ /* 0x000fcc00078e0006 */
        /* <DEDUP_REMOVED lines=10> */
.L_x_145:
[----:B------:R-:W-:Y:S05]  /*2650*/  BSYNC.RECONVERGENT B2 ;  /* 0x0000000000027941 */ /* 0x000fea0003800200 */
.L_x_144:
[----:B------:R-:W-:Y:S05]  /*2660*/  @!P1 BRA `(.L_x_139) ;  /* 0x0000000000909947 */ /* 0x000fea0003800000 */
[----:B------:R-:W-:Y:S01]  /*2670*/  ISETP.GE.U32.AND P0, PT, R22, 0x4, PT ;  /* 0x000000041600780c */ /* 0x000fe20003f06070 */
[----:B------:R-:W-:Y:S01]  /*2680*/  BSSY.RECONVERGENT B2, `(.L_x_146) ;  /* 0x0000014000027945 */ /* 0x000fe20003800200 */
[----:B------:R-:W-:-:S11]  /*2690*/  LOP3.LUT P1, RZ, R3, 0x3, RZ, 0xc0, !PT ;  /* 0x0000000303ff7812 */ /* 0x000fd6000782c0ff */
[----:B------:R-:W-:Y:S05]  /*26a0*/  @!P0 BRA `(.L_x_147) ;  /* 0x0000000000448947 */ /* 0x000fea0003800000 */
        /* <DEDUP_REMOVED lines=8> */
[----:B------:R-:W-:Y:S02]  /*2730*/  VIADD R13, R3, 0x780 ;  /* 0x00000780030d7836 */ /* 0x000fe40000000000 */
[----:B------:R-:W4:Y:S02]  /*2740*/  LDG.E.64 R10, desc[UR10][R10.64] ;  /* 0x0000000a0a0a7981 */ /* 0x000f24000c1e1b00 */
[----:B------:R-:W-:-:S06]  /*2750*/  IMAD.WIDE.U32 R12, R13, 0x8, R6 ;  /* 0x000000080d0c7825 */ /* 0x000fcc00078e0006 */
[----:B------:R-:W5:Y:S01]  /*2760*/  LDG.E.64 R12, desc[UR10][R12.64] ;  /* 0x0000000a0c0c7981 */ /* 0x000f62000c1e1b00 */
[----:B------:R-:W-:Y:S01]  /*2770*/  VIADD R0, R0, 0xa00 ;  /* 0x00000a0000007836 */ /* 0x000fe20000000000 */
[----:B--2---:R-:W-:-:S08]  /*2780*/  DADD R28, R28, R4 ;  /* 0x000000001c1c7229 */ /* 0x004fd00000000004 */
[----:B---3--:R-:W-:-:S08]  /*2790*/  DADD R28, R28, R8 ;  /* 0x000000001c1c7229 */ /* 0x008fd00000000008 */
[----:B----4-:R-:W-:-:S08]  /*27a0*/  DADD R28, R28, R10 ;  /* 0x000000001c1c7229 */ /* 0x010fd0000000000a */
[----:B-----5:R-:W-:-:S11]  /*27b0*/  DADD R28, R28, R12 ;  /* 0x000000001c1c7229 */ /* 0x020fd6000000000c */
.L_x_147:
[----:B------:R-:W-:Y:S05]  /*27c0*/  BSYNC.RECONVERGENT B2 ;  /* 0x0000000000027941 */ /* 0x000fea0003800200 */
.L_x_146:
[----:B------:R-:W-:Y:S05]  /*27d0*/  @!P1 BRA `(.L_x_139) ;  /* 0x0000000000349947 */ /* 0x000fea0003800000 */
[----:B------:R-:W-:-:S04]  /*27e0*/  IMAD.HI.U32 R2, R2, -0x33333333, RZ ;  /* 0xcccccccd02027827 */ /* 0x000fc800078e00ff */
[----:B------:R-:W-:Y:S01]  /*27f0*/  VIADD R5, R0, UR6 ;  /* 0x0000000600057c36 */ /* 0x000fe20008000000 */
[----:B------:R-:W-:-:S04]  /*2800*/  LOP3.LUT R2, R2, 0xffff, RZ, 0xc0, !PT ;  /* 0x0000ffff02027812 */ /* 0x000fc800078ec0ff */
[----:B------:R-:W-:-:S04]  /*2810*/  LEA.HI R2, R2, 0x1, RZ, 0x17 ;  /* 0x0000000102027811 */ /* 0x000fc800078fb8ff */
[----:B------:R-:W-:-:S05]  /*2820*/  LOP3.LUT R2, R2, 0x3, RZ, 0xc0, !PT ;  /* 0x0000000302027812 */ /* 0x000fca00078ec0ff */
[----:B------:R-:W-:-:S07]  /*2830*/  IMAD.MOV R0, RZ, RZ, -R2 ;  /* 0x000000ffff007224 */ /* 0x000fce00078e0a02 */
.L_x_148:
[----:B------:R-:W-:-:S06]  /*2840*/  IMAD.WIDE.U32 R2, R5, 0x8, R6 ;  /* 0x0000000805027825 */ /* 0x000fcc00078e0006 */
[----:B------:R-:W2:Y:S01]  /*2850*/  LDG.E.64 R2, desc[UR10][R2.64] ;  /* 0x0000000a02027981 */ /* 0x000ea2000c1e1b00 */
[----:B------:R-:W-:Y:S02]  /*2860*/  VIADD R0, R0, 0x1 ;  /* 0x0000000100007836 */ /* 0x000fe40000000000 */
[----:B------:R-:W-:-:S03]  /*2870*/  VIADD R5, R5, 0x280 ;  /* 0x0000028005057836 */ /* 0x000fc60000000000 */
[----:B------:R-:W-:Y:S01]  /*2880*/  ISETP.NE.AND P0, PT, R0, RZ, PT ;  /* 0x000000ff0000720c */ /* 0x000fe20003f05270 */
[----:B--2---:R-:W-:-:S12]  /*2890*/  DADD R28, R2, R28 ;  /* 0x00000000021c7229 */ /* 0x004fd8000000001c */
[----:B------:R-:W-:Y:S05]  /*28a0*/  @P0 BRA `(.L_x_148) ;  /* 0xfffffffc00e40947 */ /* 0x000fea000383ffff */
.L_x_139:
[----:B------:R-:W-:Y:S05]  /*28b0*/  BSYNC.RECONVERGENT B1 ;  /* 0x0000000000017941 */ /* 0x000fea0003800200 */
.L_x_136:
[----:B------:R-:W0:Y:S01]  /*28c0*/  S2R R0, SR_LANEID ;  /* 0x0000000000007919 */ /* 0x000e220000000000 */
[----:B------:R-:W-:Y:S04]  /*28d0*/  SHFL.DOWN PT, R2, R28, 0x1, 0x1f ;  /* 0x08201f001c027f89 */ /* 0x000fe800000e0000 */
[----:B------:R-:W2:Y:S01]  /*28e0*/  SHFL.DOWN PT, R3, R29, 0x1, 0x1f ;  /* 0x08201f001d037f89 */ /* 0x000ea200000e0000 */
[----:B------:R-:W3:Y:S01]  /*28f0*/  S2R R11, SR_TID.X ;  /* 0x00000000000b7919 */ /* 0x000ee20000002100 */
[----:B--2---:R-:W-:Y:S01]  /*2900*/  DADD R2, R2, R28 ;  /* 0x0000000002027229 */ /* 0x004fe2000000001c */
[C---:B0-----:R-:W-:Y:S02]  /*2910*/  ISETP.GT.AND P0, PT, R0.reuse, 0x1e, PT ;  /* 0x0000001e0000780c */ /* 0x041fe40003f04270 */
[----:B------:R-:W-:-:S07]  /*2920*/  ISETP.NE.AND P1, PT, R0, RZ, PT ;  /* 0x000000ff0000720c */ /* 0x000fce0003f25270 */
[----:B------:R-:W-:Y:S02]  /*2930*/  FSEL R4, R28, R2, P0 ;  /* 0x000000021c047208 */ /* 0x000fe40000000000 */
[----:B------:R-:W-:Y:S02]  /*2940*/  FSEL R5, R29, R3, P0 ;  /* 0x000000031d057208 */ /* 0x000fe40000000000 */
[----:B------:R-:W-:Y:S01]  /*2950*/  ISETP.GT.AND P0, PT, R0, 0x1d, PT ;  /* 0x0000001d0000780c */ /* 0x000fe20003f04270 */
[----:B------:R-:W-:Y:S04]  /*2960*/  SHFL.DOWN PT, R2, R4, 0x2, 0x1f ;  /* 0x08401f0004027f89 */ /* 0x000fe800000e0000 */
[----:B------:R-:W0:Y:S01]  /*2970*/  SHFL.DOWN PT, R3, R5, 0x2, 0x1f ;  /* 0x08401f0005037f89 */ /* 0x000e2200000e0000 */
[----:B------:R-:W2:Y:S01]  /*2980*/  @!P1 S2R R10, SR_CgaCtaId ;  /* 0x00000000000a9919 */ /* 0x000ea20000008800 */
        /* <DEDUP_REMOVED lines=12> */
[----:B---3--:R-:W-:Y:S01]  /*2a50*/  @!P1 SHF.R.U32.HI R6, RZ, 0x2, R11 ;  /* 0x00000002ff069819 */ /* 0x008fe2000001160b */
[----:B------:R-:W0:Y:S01]  /*2a60*/  SHFL.DOWN PT, R3, R9, 0x8, 0x1f ;  /* 0x09001f0009037f89 */ /* 0x000e2200000e0000 */
[----:B--2---:R-:W-:-:S02]  /*2a70*/  @!P1 LEA R7, R10, R7, 0x18 ;  /* 0x000000070a079211 */ /* 0x004fc400078ec0ff */
        /* <DEDUP_REMOVED lines=19> */
[----:B------:R-:W3:Y:S04]  /*2bb0*/  LDS.128 R12, [UR4+0x30] ;  /* 0x00003004ff0c7984 */ /* 0x000ee80008000c00 */
[----:B------:R-:W4:Y:S01]  /*2bc0*/  LDS.128 R8, [UR4+0x40] ;  /* 0x00004004ff087984 */ /* 0x000f220008000c00 */
[----:B0-----:R-:W-:-:S03]  /*2bd0*/  DADD R16, R4, R16 ;  /* 0x0000000004107229 */ /* 0x001fc60000000010 */
[----:B--2---:R-:W0:Y:S05]  /*2be0*/  LDS.128 R4, [UR4+0x50] ;  /* 0x00005004ff047984 */ /* 0x004e2a0008000c00 */
[----:B------:R-:W-:-:S08]  /*2bf0*/  DADD R16, R16, R18 ;  /* 0x0000000010107229 */ /* 0x000fd00000000012 */
[----:B---3--:R-:W-:-:S08]  /*2c00*/  DADD R12, R16, R12 ;  /* 0x00000000100c7229 */ /* 0x008fd0000000000c */
[----:B------:R-:W-:Y:S02]  /*2c10*/  DADD R2, R12, R14 ;  /* 0x000000000c027229 */ /* 0x000fe4000000000e */
[----:B------:R-:W2:Y:S06]  /*2c20*/  LDS.128 R12, [UR4+0x60] ;  /* 0x00006004ff0c7984 */ /* 0x000eac0008000c00 */
[----:B----4-:R-:W-:-:S08]  /*2c30*/  DADD R2, R2, R8 ;  /* 0x0000000002027229 */ /* 0x010fd00000000008 */
[----:B------:R-:W-:Y:S01]  /*2c40*/  DADD R2, R2, R10 ;  /* 0x0000000002027229 */ /* 0x000fe2000000000a */
[----:B------:R-:W3:Y:S07]  /*2c50*/  LDS.128 R8, [UR4+0x70] ;  /* 0x00007004ff087984 */ /* 0x000eee0008000c00 */
[----:B0-----:R-:W-:-:S08]  /*2c60*/  DADD R2, R2, R4 ;  /* 0x0000000002027229 */ /* 0x001fd00000000004 */
[----:B------:R-:W-:Y:S01]  /*2c70*/  DADD R2, R2, R6 ;  /* 0x0000000002027229 */ /* 0x000fe20000000006 */
[----:B------:R-:W0:Y:S07]  /*2c80*/  LDS.128 R4, [UR4+0x80] ;  /* 0x00008004ff047984 */ /* 0x000e2e0008000c00 */
[----:B--2---:R-:W-:-:S08]  /*2c90*/  DADD R2, R2, R12 ;  /* 0x0000000002027229 */ /* 0x004fd0000000000c */
[----:B------:R-:W-:Y:S01]  /*2ca0*/  DADD R2, R2, R14 ;  /* 0x0000000002027229 */ /* 0x000fe2000000000e */
[----:B------:R-:W2:Y:S07]  /*2cb0*/  LDS.128 R12, [UR4+0x90] ;  /* 0x00009004ff0c7984 */ /* 0x000eae0008000c00 */
[----:B---3--:R-:W-:-:S08]  /*2cc0*/  DADD R2, R2, R8 ;  /* 0x0000000002027229 */ /* 0x008fd00000000008 */
[----:B------:R-:W-:Y:S01]  /*2cd0*/  DADD R2, R2, R10 ;  /* 0x0000000002027229 */ /* 0x000fe2000000000a */
[----:B------:R-:W3:Y:S07]  /*2ce0*/  LDS.128 R8, [UR4+0xa0] ;  /* 0x0000a004ff087984 */ /* 0x000eee0008000c00 */
[----:B0-----:R-:W-:Y:S01]  /*2cf0*/  DADD R2, R2, R4 ;  /* 0x0000000002027229 */ /* 0x001fe20000000004 */
[----:B------:R-:W0:Y:S07]  /*2d00*/  LDS.64 R4, [UR4+0xb0] ;  /* 0x0000b004ff047984 */ /* 0x000e2e0008000a00 */
[----:B------:R-:W-:-:S08]  /*2d10*/  DADD R2, R2, R6 ;  /* 0x0000000002027229 */ /* 0x000fd00000000006 */
[----:B--2---:R-:W-:-:S08]  /*2d20*/  DADD R2, R2, R12 ;  /* 0x0000000002027229 */ /* 0x004fd0000000000c */
[----:B------:R-:W-:-:S08]  /*2d30*/  DADD R2, R2, R14 ;  /* 0x0000000002027229 */ /* 0x000fd0000000000e */
[----:B---3--:R-:W-:-:S08]  /*2d40*/  DADD R2, R2, R8 ;  /* 0x0000000002027229 */ /* 0x008fd00000000008 */
[----:B------:R-:W-:-:S08]  /*2d50*/  DADD R2, R2, R10 ;  /* 0x0000000002027229 */ /* 0x000fd0000000000a */
[----:B0-----:R-:W-:-:S11]  /*2d60*/  DADD R4, R2, R4 ;  /* 0x0000000002047229 */ /* 0x001fd60000000004 */
.L_x_135:
[----:B-1----:R-:W-:Y:S05]  /*2d70*/  BSYNC.RECONVERGENT B0 ;  /* 0x0000000000007941 */ /* 0x002fea0003800200 */
.L_x_119:
[----:B------:R-:W-:Y:S05]  /*2d80*/  @P0 EXIT ;  /* 0x000000000000094d */ /* 0x000fea0003800000 */
[----:B------:R-:W1:Y:S02]  /*2d90*/  LDCU.64 UR4, c[0x0][0x388] ;  /* 0x00007100ff0477ac */ /* 0x000e640008000a00 */
[----:B-1----:R-:W-:-:S06]  /*2da0*/  UIMAD.WIDE.U32 UR4, UR9, 0x8, UR4 ;  /* 0x00000008090478a5 */ /* 0x002fcc000f8e0004 */
[----:B--2---:R-:W-:Y:S02]  /*2db0*/  IMAD.U32 R2, RZ, RZ, UR4 ;  /* 0x00000004ff027e24 */ /* 0x004fe4000f8e00ff */
[----:B------:R-:W-:-:S05]  /*2dc0*/  IMAD.U32 R3, RZ, RZ, UR5 ;  /* 0x00000005ff037e24 */ /* 0x000fca000f8e00ff */
[----:B------:R-:W-:Y:S01]  /*2dd0*/  STG.E.64 desc[UR10][R2.64], R4 ;  /* 0x0000000402007986 */ /* 0x000fe2000c101b0a */
[----:B------:R-:W-:Y:S05]  /*2de0*/  EXIT ;  /* 0x000000000000794d */ /* 0x000fea0003800000 */
.L_x_149:
        /* <DEDUP_REMOVED lines=9> */
.L_x_1029:


//--------------------- .text._ZN3cub18CUB_300001_SM_10006detail6reduce28DeviceReduceSingleTileKernelINS2_10policy_hubIdjN4cuda3std3__44plusIdEEE10Policy1000EN6thrust24THRUST_300001_SM_1000_NS6detail15normal_iteratorINSD_10device_ptrIdEEEEPdjS9_ddNS7_10__identityEEEvT0_T1_T2_T3_T4_T6_ --------------------------
	.section	.text._ZN3cub18CUB_300001_SM_10006detail6reduce28DeviceReduceSingleTileKernelINS2_10policy_hubIdjN4cuda3std3__44plusIdEEE10Policy1000EN6thrust24THRUST_300001_SM_1000_NS6detail15normal_iteratorINSD_10device_ptrIdEEEEPdjS9_ddNS7_10__identityEEEvT0_T1_T2_T3_T4_T6_,"ax",@progbits
	.align	128
        .global         _ZN3cub18CUB_300001_SM_10006detail6reduce28DeviceReduceSingleTileKernelINS2_10policy_hubIdjN4cuda3std3__44plusIdEEE10Policy1000EN6thrust24THRUST_300001_SM_1000_NS6detail15normal_iteratorINSD_10device_ptrIdEEEEPdjS9_ddNS7_10__identityEEEvT0_T1_T2_T3_T4_T6_
        .type           _ZN3cub18CUB_300001_SM_10006detail6reduce28DeviceReduceSingleTileKernelINS2_10policy_hubIdjN4cuda3std3__44plusIdEEE10Policy1000EN6thrust24THRUST_300001_SM_1000_NS6detail15normal_iteratorINSD_10device_ptrIdEEEEPdjS9_ddNS7_10__identityEEEvT0_T1_T2_T3_T4_T6_,@function
        .size           _ZN3cub18CUB_300001_SM_10006detail6reduce28DeviceReduceSingleTileKernelINS2_10policy_hubIdjN4cuda3std3__44plusIdEEE10Policy1000EN6thrust24THRUST_300001_SM_1000_NS6detail15normal_iteratorINSD_10device_ptrIdEEEEPdjS9_ddNS7_10__identityEEEvT0_T1_T2_T3_T4_T6_,(.L_x_1030 - _ZN3cub18CUB_300001_SM_10006detail6reduce28DeviceReduceSingleTileKernelINS2_10policy_hubIdjN4cuda3std3__44plusIdEEE10Policy1000EN6thrust24THRUST_300001_SM_1000_NS6detail15normal_iteratorINSD_10device_ptrIdEEEEPdjS9_ddNS7_10__identityEEEvT0_T1_T2_T3_T4_T6_)
        .other          _ZN3cub18CUB_300001_SM_10006detail6reduce28DeviceReduceSingleTileKernelINS2_10policy_hubIdjN4cuda3std3__44plusIdEEE10Policy1000EN6thrust24THRUST_300001_SM_1000_NS6detail15normal_iteratorINSD_10device_ptrIdEEEEPdjS9_ddNS7_10__identityEEEvT0_T1_T2_T3_T4_T6_,@"STO_CUDA_ENTRY STV_DEFAULT"
_ZN3cub18CUB_300001_SM_10006detail6reduce28DeviceReduceSingleTileKernelINS2_10policy_hubIdjN4cuda3std3__44plusIdEEE10Policy1000EN6thrust24THRUST_300001_SM_1000_NS6detail15normal_iteratorINSD_10device_ptrIdEEEEPdjS9_ddNS7_10__identityEEEvT0_T1_T2_T3_T4_T6_:
.text._ZN3cub18CUB_300001_SM_10006detail6reduce28DeviceReduceSingleTileKernelINS2_10policy_hubIdjN4cuda3std3__44plusIdEEE10Policy1000EN6thrust24THRUST_300001_SM_1000_NS6detail15normal_iteratorINSD_10device_ptrIdEEEEPdjS9_ddNS7_10__identityEEEvT0_T1_T2_T3_T4_T6_:
        /* <DEDUP_REMOVED lines=13> */
.L_x_150:
[----:B------:R-:W-:Y:S01]  /*00d0*/  ISETP.GT.U32.AND P0, PT, R2, 0x13ff, PT ;  /* 0x000013ff0200780c */ /* 0x000fe20003f04070 */
[----:B------:R-:W-:-:S12]  /*00e0*/  BSSY.RECONVERGENT B0, `(.L_x_151) ;  /* 0x0000280000007945 */ /* 0x000fd80003800200 */
        /* <DEDUP_REMOVED lines=11> */
.L_x_154:
[----:B------:R-:W-:Y:S05]  /*01a0*/  BSYNC.RECONVERGENT B1 ;  /* 0x0000000000017941 */ /* 0x000fea0003800200 */
.L_x_153:
[----:B------:R-:W-:Y:S01]  /*01b0*/  ISETP.GE.U32.AND P0, PT, R41, R2, PT ;  /* 0x000000022900720c */ /* 0x000fe20003f06070 */
[----:B------:R-:W-:-:S12]  /*01c0*/  BSSY.RECONVERGENT B1, `(.L_x_155) ;  /* 0x0000073000017945 */ /* 0x000fd80003800200 */
[----:B------:R-:W-:Y:S05]  /*01d0*/  @P0 BRA `(.L_x_156) ;  /* 0x0000000400c40947 */ /* 0x000fea0003800000 */
[----:B------:R-:W-:Y:S01]  /*01e0*/  LOP3.LUT R5, RZ, R41, RZ, 0x33, !PT ;  /* 0x00000029ff057212 */ /* 0x000fe200078e33ff */
[----:B------:R-:W-:Y:S04]  /*01f0*/  BSSY.RECONVERGENT B2, `(.L_x_157) ;  /* 0x0000034000027945 */ /* 0x000fe80003800200 */
[----:B------:R-:W-:-:S04]  /*0200*/  IMAD.IADD R5, R5, 0x1, R2 ;  /* 0x0000000105057824 */ /* 0x000fc800078e0202 */
[C---:B------:R-:W-:Y:S01]  /*0210*/  IMAD.HI.U32 R40, R5.reuse, -0x33333333, RZ ;  /* 0xcccccccd05287827 */ /* 0x040fe200078e00ff */
[----:B------:R-:W-:-:S04]  /*0220*/  ISETP.GE.U32.AND P1, PT, R5, 0x2580, PT ;  /* 0x000025800500780c */ /* 0x000fc80003f26070 */
[----:B------:R-:W-:-:S04]  /*0230*/  LEA.HI R40, R40, 0x1, RZ, 0x17 ;  /* 0x0000000128287811 */ /* 0x000fc800078fb8ff */
[----:B------:R-:W-:-:S04]  /*0240*/  LOP3.LUT R42, R40, 0xf, RZ, 0xc0, !PT ;  /* 0x0000000f282a7812 */ /* 0x000fc800078ec0ff */
[----:B------:R-:W-:Y:S01]  /*0250*/  ISETP.NE.AND P0, PT, R42, RZ, PT ;  /* 0x000000ff2a00720c */ /* 0x000fe20003f05270 */
[----:B------:R-:W-:-:S12]  /*0260*/  @!P1 BRA `(.L_x_158) ;  /* 0x0000000000b09947 */ /* 0x000fd80003800000 */
[----:B------:R-:W0:Y:S01]  /*0270*/  LDC.64 R4, c[0x0][0x380] ;  /* 0x0000e000ff047b82 */ /* 0x000e220000000a00 */
[----:B------:R-:W-:-:S05]  /*0280*/  LOP3.LUT R0, R40, 0xfffff0, RZ, 0xc0, !PT ;  /* 0x00fffff028007812 */ /* 0x000fca00078ec0ff */
[----:B------:R-:W-:Y:S02]  /*0290*/  IMAD.MOV R0, RZ, RZ, -R0 ;  /* 0x000000ffff007224 */ /* 0x000fe400078e0a00 */
[----:B0-----:R-:W-:-:S03]  /*02a0*/  IMAD.WIDE.U32 R4, R41, 0x8, R4 ;  /* 0x0000000829047825 */ /* 0x001fc600078e0004 */
[----:B------:R-:W-:-:S05]  /*02b0*/  IADD3 R4, P1, PT, R4, 0xa000, RZ ;  /* 0x0000a00004047810 */ /* 0x000fca0007f3e0ff */
[----:B------:R-:W-:-:S08]  /*02c0*/  IMAD.X R5, RZ, RZ, R5, P1 ;  /* 0x000000ffff057224 */ /* 0x000fd000008e0605 */
.L_x_159:
        /* <DEDUP_REMOVED lines=38> */
.L_x_158:
[----:B------:R-:W-:Y:S05]  /*0530*/  BSYNC.RECONVERGENT B2 ;  /* 0x0000000000027941 */ /* 0x000fea0003800200 */
.L_x_157:
[----:B------:R-:W-:Y:S05]  /*0540*/  @!P0 BRA `(.L_x_156) ;  /* 0x0000000000e88947 */ /* 0x000fea0003800000 */
[----:B------:R-:W-:Y:S01]  /*0550*/  ISETP.GE.U32.AND P0, PT, R42, 0x8, PT ;  /* 0x000000082a00780c */ /* 0x000fe20003f06070 */
[----:B------:R-:W-:Y:S01]  /*0560*/  BSSY.RECONVERGENT B2, `(.L_x_160) ;  /* 0x0000017000027945 */ /* 0x000fe20003800200 */
[----:B------:R-:W-:-:S04]  /*0570*/  LOP3.LUT R22, R40, 0x7, RZ, 0xc0, !PT ;  /* 0x0000000728167812 */ /* 0x000fc800078ec0ff */
[----:B------:R-:W-:-:S07]  /*0580*/  ISETP.NE.AND P1, PT, R22, RZ, PT ;  /* 0x000000ff1600720c */ /* 0x000fce0003f25270 */
[----:B------:R-:W-:Y:S06]  /*0590*/  @!P0 BRA `(.L_x_161) ;  /* 0x00000000004c8947 */ /* 0x000fec0003800000 */
[----:B------:R-:W0:Y:S02]  /*05a0*/  LDC.64 R4, c[0x0][0x380] ;  /* 0x0000e000ff047b82 */ /* 0x000e240000000a00 */
[----:B0-----:R-:W-:-:S05]  /*05b0*/  IMAD.WIDE.U32 R20, R41, 0x8, R4 ;  /* 0x0000000829147825 */ /* 0x001fca00078e0004 */
        /* <DEDUP_REMOVED lines=17> */
.L_x_161:
[----:B------:R-:W-:Y:S05]  /*06d0*/  BSYNC.RECONVERGENT B2 ;  /* 0x0000000000027941 */ /* 0x000fea0003800200 */
.L_x_160:
        /* <DEDUP_REMOVED lines=17> */
.L_x_163:
[----:B------:R-:W-:Y:S05]  /*07f0*/  BSYNC.RECONVERGENT B2 ;  /* 0x0000000000027941 */ /* 0x000fea0003800200 */
.L_x_162:
[----:B------:R-:W-:Y:S05]  /*0800*/  @!P1 BRA `(.L_x_156) ;  /* 0x0000000000389947 */ /* 0x000fea0003800000 */
[----:B------:R-:W0:Y:S01]  /*0810*/  LDC.64 R4, c[0x0][0x380] ;  /* 0x0000e000ff047b82 */ /* 0x000e220000000a00 */
[----:B------:R-:W-:Y:S02]  /*0820*/  IMAD.MOV R0, RZ, RZ, -R0 ;  /* 0x000000ffff007224 */ /* 0x000fe400078e0a00 */
[----:B0-----:R-:W-:-:S04]  /*0830*/  IMAD.WIDE.U32 R4, R41, 0x8, R4 ;  /* 0x0000000829047825 */ /* 0x001fc800078e0004 */
[----:B------:R-:W-:Y:S02]  /*0840*/  IMAD.MOV.U32 R6, RZ, RZ, R4 ;  /* 0x000000ffff067224 */ /* 0x000fe400078e0004 */
[----:B------:R-:W-:-:S07]  /*0850*/  IMAD.MOV.U32 R7, RZ, RZ, R5 ;  /* 0x000000ffff077224 */ /* 0x000fce00078e0005 */
.L_x_164:
[----:B------:R-:W-:Y:S02]  /*0860*/  IMAD.MOV.U32 R4, RZ, RZ, R6 ;  /* 0x000000ffff047224 */ /* 0x000fe400078e0006 */
[----:B------:R-:W-:-:S06]  /*0870*/  IMAD.MOV.U32 R5, RZ, RZ, R7 ;  /* 0x000000ffff057224 */ /* 0x000fcc00078e0007 */
[----:B------:R-:W2:Y:S01]  /*0880*/  LDG.E.64 R4, desc[UR6][R4.64] ;  /* 0x0000000604047981 */ /* 0x000ea2000c1e1b00 */
[----:B------:R-:W-:Y:S01]  /*0890*/  VIADD R0, R0, 0x1 ;  /* 0x0000000100007836 */ /* 0x000fe20000000000 */
[----:B------:R-:W-:-:S04]  /*08a0*/  IADD3 R6, P1, PT, R6, 0x1400, RZ ;  /* 0x0000140006067810 */ /* 0x000fc80007f3e0ff */
[----:B------:R-:W-:Y:S01]  /*08b0*/  ISETP.NE.AND P0, PT, R0, RZ, PT ;  /* 0x000000ff0000720c */ /* 0x000fe20003f05270 */
[----:B------:R-:W-:Y:S01]  /*08c0*/  IMAD.X R7, RZ, RZ, R7, P1 ;  /* 0x000000ffff077224 */ /* 0x000fe200008e0607 */
[----:B--2--5:R-:W-:-:S11]  /*08d0*/  DADD R36, R4, R36 ;  /* 0x0000000004247229 */ /* 0x024fd60000000024 */
[----:B------:R-:W-:Y:S05]  /*08e0*/  @P0 BRA `(.L_x_164) ;  /* 0xfffffffc00dc0947 */ /* 0x000fea000383ffff */
.L_x_156:
[----:B------:R-:W-:Y:S05]  /*08f0*/  BSYNC.RECONVERGENT B1 ;  /* 0x0000000000017941 */ /* 0x000fea0003800200 */
.L_x_155:
        /* <DEDUP_REMOVED lines=28> */
[----:B-1----:R-:W-:-:S03]  /*0ac0*/  @!P1 LEA R9, R13, R2, 0x18 ;  /* 0x000000020d099211 */ /* 0x002fc600078ec0ff */
[----:B------:R-:W0:Y:S02]  /*0ad0*/  SHFL.DOWN PT, R5, R11, 0x8, 0x1f ;  /* 0x09001f000b057f89 */ /* 0x000e2400000e0000 */
[----:B0-----:R-:W-:-:S10]  /*0ae0*/  DADD R4, R4, R10 ;  /* 0x0000000004047229 */ /* 0x001fd4000000000a */
[----:B------:R-:W-:Y:S02]  /*0af0*/  FSEL R6, R10, R4, P0 ;  /* 0x000000040a067208 */ /* 0x000fe40000000000 */
[----:B------:R-:W-:Y:S01]  /*0b00*/  FSEL R7, R11, R5, P0 ;  /* 0x000000050b077208 */ /* 0x000fe20000000000 */
[----:B------:R-:W-:Y:S01]  /*0b10*/  @!P1 IMAD.IADD R11, R0, 0x1, R9 ;  /* 0x00000001000b9824 */ /* 0x000fe200078e0209 */
        /* <DEDUP_REMOVED lines=14> */
[----:B------:R-:W2:Y:S04]  /*0c00*/  LDS.128 R16, [UR4+0x30] ;  /* 0x00003004ff107984 */ /* 0x000ea80008000c00 */
[----:B-1----:R-:W1:Y:S01]  /*0c10*/  LDS.128 R4, [UR4+0x40] ;  /* 0x00004004ff047984 */ /* 0x002e620008000c00 */
[----:B0-----:R-:W-:-:S03]  /*0c20*/  DADD R12, R8, R12 ;  /* 0x00000000080c7229 */ /* 0x001fc6000000000c */
[----:B------:R-:W0:Y:S05]  /*0c30*/  LDS.128 R8, [UR4+0x50] ;  /* 0x00005004ff087984 */ /* 0x000e2a0008000c00 */
[----:B------:R-:W-:-:S08]  /*0c40*/  DADD R12, R12, R14 ;  /* 0x000000000c0c7229 */ /* 0x000fd0000000000e */
[----:B--2---:R-:W-:-:S08]  /*0c50*/  DADD R12, R12, R16 ;  /* 0x000000000c0c7229 */ /* 0x004fd00000000010 */
[----:B------:R-:W-:Y:S02]  /*0c60*/  DADD R18, R12, R18 ;  /* 0x000000000c127229 */ /* 0x000fe40000000012 */
[----:B------:R-:W2:Y:S06]  /*0c70*/  LDS.128 R12, [UR4+0x60] ;  /* 0x00006004ff0c7984 */ /* 0x000eac0008000c00 */
[----:B-1----:R-:W-:-:S08]  /*0c80*/  DADD R4, R18, R4 ;  /* 0x0000000012047229 */ /* 0x002fd00000000004 */
[----:B------:R-:W-:Y:S02]  /*0c90*/  DADD R2, R4, R6 ;  /* 0x0000000004027229 */ /* 0x000fe40000000006 */
[----:B------:R-:W1:Y:S06]  /*0ca0*/  LDS.128 R4, [UR4+0x70] ;  /* 0x00007004ff047984 */ /* 0x000e6c0008000c00 */
[----:B0-----:R-:W-:-:S08]  /*0cb0*/  DADD R2, R2, R8 ;  /* 0x0000000002027229 */ /* 0x001fd00000000008 */
[----:B------:R-:W-:Y:S01]  /*0cc0*/  DADD R2, R2, R10 ;  /* 0x0000000002027229 */ /* 0x000fe2000000000a */
[----:B------:R-:W0:Y:S07]  /*0cd0*/  LDS.128 R8, [UR4+0x80] ;  /* 0x00008004ff087984 */ /* 0x000e2e0008000c00 */
[----:B--2---:R-:W-:-:S08]  /*0ce0*/  DADD R2, R2, R12 ;  /* 0x0000000002027229 */ /* 0x004fd0000000000c */
        /* <DEDUP_REMOVED lines=14> */
.L_x_165:
        /* <DEDUP_REMOVED lines=26> */
[----:B0-----:R-:W-:-:S10]  /*0f70*/  DADD R4, R4, R8 ;  /* 0x0000000004047229 */ /* 0x001fd40000000008 */
[----:B------:R-:W-:Y:S02]  /*0f80*/  FSEL R6, R8, R4, P0 ;  /* 0x0000000408067208 */ /* 0x000fe40000000000 */
[----:B------:R-:W-:Y:S01]  /*0f90*/  FSEL R7, R9, R5, P0 ;  /* 0x0000000509077208 */ /* 0x000fe20000000000 */
[----:B------:R-:W0:Y:S01]  /*0fa0*/  @!P1 S2R R8, SR_CgaCtaId ;  /* 0x0000000000089919 */ /* 0x000e220000008800 */
[----:B------:R-:W-:Y:S01]  /*0fb0*/  ISETP.GT.AND P0, PT, R0, R13, PT ;  /* 0x0000000d0000720c */ /* 0x000fe20003f04270 */
[----:B------:R-:W-:Y:S01]  /*0fc0*/  VIADD R0, R12, 0x10 ;  /* 0x000000100c007836 */ /* 0x000fe20000000000 */
[----:B------:R-:W-:Y:S04]  /*0fd0*/  SHFL.DOWN PT, R4, R6, 0x8, R13 ;  /* 0x0900000006047989 */ /* 0x000fe800000e000d */
[----:B------:R-:W1:Y:S02]  /*0fe0*/  SHFL.DOWN PT, R5, R7, 0x8, R13 ;  /* 0x0900000007057989 */ /* 0x000e6400000e000d */
[----:B-1----:R-:W-:-:S10]  /*0ff0*/  DADD R4, R4, R6 ;  /* 0x0000000004047229 */ /* 0x002fd40000000006 */
[----:B------:R-:W-:Y:S02]  /*1000*/  FSEL R10, R6, R4, P0 ;  /* 0x00000004060a7208 */ /* 0x000fe40000000000 */
[----:B------:R-:W-:Y:S02]  /*1010*/  FSEL R11, R7, R5, P0 ;  /* 0x00000005070b7208 */ /* 0x000fe40000000000 */
[----:B------:R-:W-:Y:S01]  /*1020*/  @!P1 MOV R7, 0x400 ;  /* 0x0000040000079802 */ /* 0x000fe20000000f00 */
[----:B------:R-:W-:Y:S01]  /*1030*/  SHFL.DOWN PT, R4, R10, 0x10, R13 ;  /* 0x0a0000000a047989 */ /* 0x000fe200000e000d */
[----:B------:R-:W-:Y:S02]  /*1040*/  ISETP.GT.AND P0, PT, R0, R13, PT ;  /* 0x0000000d0000720c */ /* 0x000fe40003f04270 */
        /* <DEDUP_REMOVED lines=14> */
[----:B------:R-:W-:Y:S01]  /*1130*/  ISETP.GT.U32.AND P1, PT, R2, 0x20, PT ;  /* 0x000000200200780c */ /* 0x000fe20003f24070 */
[----:B-1----:R-:W-:-:S09]  /*1140*/  ULEA UR4, UR5, UR4, 0x18 ;  /* 0x0000000405047291 */ /* 0x002fd2000f8ec0ff */
[----:B------:R-:W1:Y:S04]  /*1150*/  LDS.128 R12, [UR4+0x20] ;  /* 0x00002004ff0c7984 */ /* 0x000e680008000c00 */
[----:B0-----:R-:W0:Y:S01]  /*1160*/  LDS.128 R4, [UR4+0x30] ;  /* 0x00003004ff047984 */ /* 0x001e220008000c00 */
        /* <DEDUP_REMOVED lines=70> */
[----:B------:R-:W0:Y:S01]  /*15d0*/  LDS.64 R4, [UR4+0xb0] ;  /* 0x0000b004ff047984 */ /* 0x000e220008000a00 */
        /* <DEDUP_REMOVED lines=8> */
[----:B------:R-:W-:-:S04]  /*1660*/  ISETP.GT.U32.AND P1, PT, R2, 0x260, PT ;  /* 0x000002600200780c */ /* 0x000fc80003f24070 */
[----:B0-----:R-:W-:-:S10]  /*1670*/  DADD R4, R4, R6 ;  /* 0x0000000004047229 */ /* 0x001fd40000000006 */
[----:B------:R-:W-:Y:S02]  /*1680*/  FSEL R8, R4, R6, P1 ;  /* 0x0000000604087208 */ /* 0x000fe40000800000 */
[----:B------:R-:W-:Y:S01]  /*1690*/  FSEL R9, R5, R7, P1 ;  /* 0x0000000705097208 */ /* 0x000fe20000800000 */
[----:B------:R-:W-:Y:S06]  /*16a0*/  BRA `(.L_x_166) ;  /* 0x00000010008c7947 */ /* 0x000fec0003800000 */
.L_x_152:
[----:B------:R-:W0:Y:S01]  /*16b0*/  S2R R0, SR_TID.X ;  /* 0x0000000000007919 */ /* 0x000e220000002100 */
[----:B------:R-:W1:Y:S02]  /*16c0*/  LDCU.64 UR4, c[0x0][0x380] ;  /* 0x00007000ff0477ac */ /* 0x000e640008000a00 */
[----:B-1----:R-:W-:Y:S02]  /*16d0*/  IMAD.U32 R6, RZ, RZ, UR4 ;  /* 0x00000004ff067e24 */ /* 0x002fe4000f8e00ff */
[----:B------:R-:W-:Y:S02]  /*16e0*/  IMAD.U32 R7, RZ, RZ, UR5 ;  /* 0x00000005ff077e24 */ /* 0x000fe4000f8e00ff */
[----:B0-----:R-:W-:-:S05]  /*16f0*/  IMAD.WIDE.U32 R20, R0, 0x8, R6 ;  /* 0x0000000800147825 */ /* 0x001fca00078e0006 */
        /* <DEDUP_REMOVED lines=8> */
[----:B------:R-:W-:Y:S01]  /*1780*/  VIADD R3, R2, 0xffffec00 ;  /* 0xffffec0002037836 */ /* 0x000fe20000000000 */
[----:B------:R-:W-:-:S04]  /*1790*/  UMOV UR4, 0x1400 ;  /* 0x0000140000047882 */ /* 0x000fc80000000000 */
[----:B------:R-:W-:Y:S01]  /*17a0*/  ISETP.GE.U32.AND P0, PT, R3, 0x1400, PT ;  /* 0x000014000300780c */ /* 0x000fe20003f06070 */
        /* <DEDUP_REMOVED lines=8> */
[----:B------:R-:W0:Y:S01]  /*1830*/  LDC R2, c[0x0][0x390] ;  /* 0x0000e400ff027b82 */ /* 0x000e220000000800 */
[----:B------:R-:W-:-:S07]  /*1840*/  UMOV UR4, 0x1400 ;  /* 0x0000140000047882 */ /* 0x000fce0000000000 */
[----:B------:R-:W1:Y:S02]  /*1850*/  LDC.64 R6, c[0x0][0x380] ;  /* 0x0000e000ff067b82 */ /* 0x000e640000000a00 */
.L_x_169:
[----:B------:R-:W-:-:S04]  /*1860*/  VIADD R9, R0, UR4 ;  /* 0x0000000400097c36 */ /* 0x000fc80008000000 */
[----:B-1----:R-:W-:-:S05]  /*1870*/  IMAD.WIDE.U32 R8, R9, 0x8, R6 ;  /* 0x0000000809087825 */ /* 0x002fca00078e0006 */
        /* <DEDUP_REMOVED lines=8> */
[----:B--2---:R-:W-:-:S08]  /*1900*/  DADD R10, R10, R38 ;  /* 0x000000000a0a7229 */ /* 0x004fd00000000026 */
[----:B---3--:R-:W-:Y:S01]  /*1910*/  DADD R10, R12, R10 ;  /* 0x000000000c0a7229 */ /* 0x008fe2000000000a */
[----:B0-----:R-:W-:-:S05]  /*1920*/  VIADD R12, R2, -UR4 ;  /* 0x80000004020c7c36 */ /* 0x001fca0008000000 */
[----:B------:R-:W-:Y:S02]  /*1930*/  ISETP.GE.U32.AND P0, PT, R12, 0x1400, PT ;  /* 0x000014000c00780c */ /* 0x000fe40003f06070 */
[----:B----4-:R-:W-:-:S08]  /*1940*/  DADD R10, R14, R10 ;  /* 0x000000000e0a7229 */ /* 0x010fd0000000000a */
[----:B-----5:R-:W-:-:S08]  /*1950*/  DADD R10, R16, R10 ;  /* 0x00000000100a7229 */ /* 0x020fd0000000000a */
[----:B------:R-:W-:-:S08]  /*1960*/  DADD R10, R18, R10 ;  /* 0x00000000120a7229 */ /* 0x000fd0000000000a */
[----:B------:R-:W-:-:S08]  /*1970*/  DADD R10, R20, R10 ;  /* 0x00000000140a7229 */ /* 0x000fd0000000000a */
[----:B------:R-:W-:-:S08]  /*1980*/  DADD R10, R22, R10 ;  /* 0x00000000160a7229 */ /* 0x000fd0000000000a */
[----:B------:R-:W-:Y:S01]  /*1990*/  DADD R38, R4, R10 ;  /* 0x0000000004267229 */ /* 0x000fe2000000000a */
[----:B------:R-:W-:Y:S10]  /*19a0*/  @!P0 BRA `(.L_x_168) ;  /* 0x0000000800a48947 */ /* 0x000ff40003800000 */
[----:B------:R-:W-:-:S06]  /*19b0*/  UIADD3 UR4, UPT, UPT, UR4, 0x1400, URZ ;  /* 0x0000140004047890 */ /* 0x000fcc000fffe0ff */
[----:B------:R-:W-:-:S13]  /*19c0*/  ISETP.LT.U32.AND P0, PT, R3, UR4, PT ;  /* 0x0000000403007c0c */ /* 0x000fda000bf01070 */
[----:B------:R-:W-:Y:S05]  /*19d0*/  @!P0 BRA `(.L_x_169) ;  /* 0xfffffffc00a08947 */ /* 0x000fea000383ffff */
.L_x_167:
[----:B------:R-:W-:Y:S01]  /*19e0*/  VIADD R3, R2, -UR4 ;  /* 0x8000000402037c36 */ /* 0x000fe20008000000 */
[----:B------:R-:W-:Y:S04]  /*19f0*/  BSSY.RECONVERGENT B1, `(.L_x_168) ;  /* 0x00000a4000017945 */ /* 0x000fe80003800200 */
[----:B------:R-:W-:-:S04]  /*1a00*/  ISETP.GE.AND P0, PT, R0, R3, PT ;  /* 0x000000030000720c */ /* 0x000fc80003f06270 */
[----:B------:R-:W-:-:S13]  /*1a10*/  ISETP.LE.U32.OR P0, PT, R2, UR4, P0 ;  /* 0x0000000402007c0c */ /* 0x000fda0008703470 */
[----:B------:R-:W-:Y:S05]  /*1a20*/  @P0 BRA `(.L_x_170) ;  /* 0x0000000800800947 */ /* 0x000fea0003800000 */
[----:B------:R-:W-:Y:S01]  /*1a30*/  LOP3.LUT R3, RZ, R0, RZ, 0x33, !PT ;  /* 0x00000000ff037212 */ /* 0x000fe200078e33ff */
[----:B------:R-:W-:Y:S03]  /*1a40*/  BSSY.RECONVERGENT B2, `(.L_x_171) ;  /* 0x0000053000027945 */ /* 0x000fe60003800200 */
[----:B------:R-:W-:-:S04]  /*1a50*/  IADD3 R3, PT, PT, R2, -UR4, R3 ;  /* 0x8000000402037c10 */ /* 0x000fc8000fffe003 */
[C---:B------:R-:W-:Y:S01]  /*1a60*/  ISETP.GE.U32.AND P0, PT, R3.reuse, 0x2580, PT ;  /* 0x000025800300780c */ /* 0x040fe20003f06070 */
[----:B------:R-:W-:-:S05]  /*1a70*/  IMAD.HI.U32 R2, R3, -0x33333333, RZ ;  /* 0xcccccccd03027827 */ /* 0x000fca00078e00ff */
[----:B------:R-:W-:Y:S01]  /*1a80*/  LEA.HI R3, R2, 0x1, RZ, 0x17 ;  /* 0x0000000102037811 */ /* 0x000fe200078fb8ff */
[----:B------:R-:W-:-:S03]  /*1a90*/  IMAD.MOV.U32 R2, RZ, RZ, R0 ;  /* 0x000000ffff027224 */ /* 0x000fc600078e0000 */
[----:B------:R-:W-:-:S03]  /*1aa0*/  LOP3.LUT R4, R3, 0xf, RZ, 0xc0, !PT ;  /* 0x0000000f03047812 */ /* 0x000fc600078ec0ff */
[----:B------:R-:W-:Y:S05]  /*1ab0*/  @!P0 BRA `(.L_x_172) ;  /* 0x00000004002c8947 */ /* 0x000fea0003800000 */
[----:B------:R-:W-:Y:S01]  /*1ac0*/  LOP3.LUT R42, R3, 0xfffff0, RZ, 0xc0, !PT ;  /* 0x00fffff0032a7812 */ /* 0x000fe200078ec0ff */
[----:B------:R-:W-:Y:S01]  /*1ad0*/  BSSY.RECONVERGENT B3, `(.L_x_173) ;  /* 0x0000048000037945 */ /* 0x000fe20003800200 */
[C---:B------:R-:W-:Y:S01]  /*1ae0*/  LOP3.LUT R2, R0.reuse, 0x1400, RZ, 0xfc, !PT ;  /* 0x0000140000027812 */ /* 0x040fe200078efcff */
[----:B------:R-:W-:Y:S02]  /*1af0*/  VIADD R5, R0, UR4 ;  /* 0x0000000400057c36 */ /* 0x000fe40008000000 */
[----:B------:R-:W-:-:S07]  /*1b00*/  IMAD.MOV R42, RZ, RZ, -R42 ;  /* 0x000000ffff2a7224 */ /* 0x000fce00078e0a2a */
.L_x_174:
        /* <DEDUP_REMOVED lines=68> */
[----:B------:R-:W-:Y:S05]  /*1f50*/  BSYNC.RECONVERGENT B3 ;  /* 0x0000000000037941 */ /* 0x000fea0003800200 */
.L_x_173:
[----:B------:R-:W-:-:S07]  /*1f60*/  VIADD R2, R2, 0xffffec00 ;  /* 0xffffec0002027836 */ /* 0x000fce0000000000 */
.L_x_172:
[----:B------:R-:W-:Y:S05]  /*1f70*/  BSYNC.RECONVERGENT B2 ;  /* 0x0000000000027941 */ /* 0x000fea0003800200 */
.L_x_171:
        /* <DEDUP_REMOVED lines=40> */
.L_x_176:
[----:B------:R-:W-:Y:S05]  /*2200*/  BSYNC.RECONVERGENT B2 ;  /* 0x0000000000027941 */ /* 0x000fea0003800200 */
.L_x_175:
        /* <DEDUP_REMOVED lines=23> */
.L_x_178:
[----:B------:R-:W-:Y:S05]  /*2380*/  BSYNC.RECONVERGENT B2 ;  /* 0x0000000000027941 */ /* 0x000fea0003800200 */
.L_x_177:
[----:B------:R-:W-:Y:S05]  /*2390*/  @!P1 BRA `(.L_x_170) ;  /* 0x0000000000249947 */ /* 0x000fea0003800000 */
[----:B------:R-:W-:Y:S02]  /*23a0*/  VIADD R5, R2, UR4 ;  /* 0x0000000402057c36 */ /* 0x000fe40008000000 */
[----:B------:R-:W-:-:S07]  /*23b0*/  IMAD.MOV R4, RZ, RZ, -R3 ;  /* 0x000000ffff047224 */ /* 0x000fce00078e0a03 */
.L_x_179:
[----:B------:R-:W-:-:S06]  /*23c0*/  IMAD.WIDE.U32 R2, R5, 0x8, R6 ;  /* 0x0000000805027825 */ /* 0x000fcc00078e0006 */
[----:B------:R-:W2:Y:S01]  /*23d0*/  LDG.E.64 R2, desc[UR6][R2.64] ;  /* 0x0000000602027981 */ /* 0x000ea2000c1e1b00 */
[----:B------:R-:W-:Y:S02]  /*23e0*/  VIADD R4, R4, 0x1 ;  /* 0x0000000104047836 */ /* 0x000fe40000000000 */
[----:B------:R-:W-:-:S03]  /*23f0*/  VIADD R5, R5, 0x280 ;  /* 0x0000028005057836 */ /* 0x000fc60000000000 */
[----:B------:R-:W-:Y:S01]  /*2400*/  ISETP.NE.AND P0, PT, R4, RZ, PT ;  /* 0x000000ff0400720c */ /* 0x000fe20003f05270 */
[----:B--2---:R-:W-:-:S12]  /*2410*/  DADD R38, R2, R38 ;  /* 0x0000000002267229 */ /* 0x004fd80000000026 */
[----:B------:R-:W-:Y:S05]  /*2420*/  @P0 BRA `(.L_x_179) ;  /* 0xfffffffc00e40947 */ /* 0x000fea000383ffff */
.L_x_170:
[----:B------:R-:W-:Y:S05]  /*2430*/  BSYNC.RECONVERGENT B1 ;  /* 0x0000000000017941 */ /* 0x000fea0003800200 */
.L_x_168:
        /* <DEDUP_REMOVED lines=49> */
[----:B------:R-:W0:Y:S05]  /*2750*/  LDS.128 R8, [UR4+0x50] ;  /* 0x00005004ff087984 */ /* 0x000e2a0008000c00 */
[----:B------:R-:W-:-:S08]  /*2760*/  DADD R12, R12, R14 ;  /* 0x000000000c0c7229 */ /* 0x000fd0000000000e */
[----:B-1----:R-:W-:-:S08]  /*2770*/  DADD R12, R12, R16 ;  /* 0x000000000c0c7229 */ /* 0x002fd00000000010 */
[----:B------:R-:W-:Y:S02]  /*2780*/  DADD R18, R12, R18 ;  /* 0x000000000c127229 */ /* 0x000fe40000000012 */
[----:B------:R-:W1:Y:S06]  /*2790*/  LDS.128 R12, [UR4+0x60] ;  /* 0x00006004ff0c7984 */ /* 0x000e6c0008000c00 */
        /* <DEDUP_REMOVED lines=12> */
[----:B0-----:R-:W-:Y:S01]  /*2860*/  DADD R2, R2, R8 ;  /* 0x0000000002027229 */ /* 0x001fe20000000008 */
[----:B------:R-:W0:Y:S07]  /*2870*/  LDS.64 R8, [UR4+0xb0] ;  /* 0x0000b004ff087984 */ /* 0x000e2e0008000a00 */
[----:B------:R-:W-:-:S08]  /*2880*/  DADD R2, R2, R10 ;  /* 0x0000000002027229 */ /* 0x000fd0000000000a */
[----:B-1----:R-:W-:-:S08]  /*2890*/  DADD R2, R2, R12 ;  /* 0x0000000002027229 */ /* 0x002fd0000000000c */
[----:B------:R-:W-:-:S08]  /*28a0*/  DADD R2, R2, R14 ;  /* 0x0000000002027229 */ /* 0x000fd0000000000e */
[----:B--2---:R-:W-:-:S08]  /*28b0*/  DADD R2, R2, R4 ;  /* 0x0000000002027229 */ /* 0x004fd00000000004 */
[----:B------:R-:W-:-:S08]  /*28c0*/  DADD R2, R2, R6 ;  /* 0x0000000002027229 */ /* 0x000fd00000000006 */
[----:B0-----:R-:W-:-:S11]  /*28d0*/  DADD R8, R2, R8 ;  /* 0x0000000002087229 */ /* 0x001fd60000000008 */
.L_x_166:
[----:B------:R-:W-:Y:S05]  /*28e0*/  BSYNC.RECONVERGENT B0 ;  /* 0x0000000000007941 */ /* 0x000fea0003800200 */
.L_x_151:
[----:B------:R-:W-:Y:S05]  /*28f0*/  @P0 EXIT ;  /* 0x000000000000094d */ /* 0x000fea0003800000 */
[----:B------:R-:W0:Y:S01]  /*2900*/  LDCU.64 UR4, c[0x0][0x398] ;  /* 0x00007300ff0477ac */ /* 0x000e220008000a00 */
[----:B--2---:R-:W2:Y:S01]  /*2910*/  LDC.64 R2, c[0x0][0x388] ;  /* 0x0000e200ff027b82 */ /* 0x004ea20000000a00 */
[----:B0-----:R-:W-:-:S07]  /*2920*/  DADD R8, R8, UR4 ;  /* 0x0000000408087e29 */ /* 0x001fce0008000000 */
[----:B--2---:R-:W-:Y:S01]  /*2930*/  STG.E.64 desc[UR6][R2.64], R8 ;  /* 0x0000000802007986 */ /* 0x004fe2000c101b06 */
[----:B------:R-:W-:Y:S05]  /*2940*/  EXIT ;  /* 0x000000000000794d */ /* 0x000fea0003800000 */
.L_x_180:
        /* <DEDUP_REMOVED lines=11> */
.L_x_1030:


//--------------------- .text._ZN3cub18CUB_300001_SM_10006detail8for_each13static_kernelINS2_12policy_hub_t12policy_500_tElNS2_12op_wrapper_tIl9dirichletN6thrust24THRUST_300001_SM_1000_NS12zip_iteratorIN4cuda3std3__45tupleIJNS9_6detail15normal_iteratorINS9_10device_ptrIdEEEESJ_SJ_SJ_SJ_SJ_EEEEEEEEEvT0_T1_ --------------------------
	.section	.text._ZN3cub18CUB_300001_SM_10006detail8for_each13static_kernelINS2_12policy_hub_t12policy_500_tElNS2_12op_wrapper_tIl9dirichletN6thrust24THRUST_300001_SM_1000_NS12zip_iteratorIN4cuda3std3__45tupleIJNS9_6detail15normal_iteratorINS9_10device_ptrIdEEEESJ_SJ_SJ_SJ_SJ_EEEEEEEEEvT0_T1_,"ax",@progbits
	.align	128
        .global         _ZN3cub18CUB_300001_SM_10006detail8for_each13static_kernelINS2_12policy_hub_t12policy_500_tElNS2_12op_wrapper_tIl9dirichletN6thrust24THRUST_300001_SM_1000_NS12zip_iteratorIN4cuda3std3__45tupleIJNS9_6detail15normal_iteratorINS9_10device_ptrIdEEEESJ_SJ_SJ_SJ_SJ_EEEEEEEEEvT0_T1_
        .type           _ZN3cub18CUB_300001_SM_10006detail8for_each13static_kernelINS2_12policy_hub_t12policy_500_tElNS2_12op_wrapper_tIl9dirichletN6thrust24THRUST_300001_SM_1000_NS12zip_iteratorIN4cuda3std3__45tupleIJNS9_6detail15normal_iteratorINS9_10device_ptrIdEEEESJ_SJ_SJ_SJ_SJ_EEEEEEEEEvT0_T1_,@function
        .size           _ZN3cub18CUB_300001_SM_10006detail8for_each13static_kernelINS2_12policy_hub_t12policy_500_tElNS2_12op_wrapper_tIl9dirichletN6thrust24THRUST_300001_SM_1000_NS12zip_iteratorIN4cuda3std3__45tupleIJNS9_6detail15normal_iteratorINS9_10device_ptrIdEEEESJ_SJ_SJ_SJ_SJ_EEEEEEEEEvT0_T1_,(.L_x_997 - _ZN3cub18CUB_300001_SM_10006detail8for_each13static_kernelINS2_12policy_hub_t12policy_500_tElNS2_12op_wrapper_tIl9dirichletN6thrust24THRUST_300001_SM_1000_NS12zip_iteratorIN4cuda3std3__45tupleIJNS9_6detail15normal_iteratorINS9_10device_ptrIdEEEESJ_SJ_SJ_SJ_SJ_EEEEEEEEEvT0_T1_)
        .other          _ZN3cub18CUB_300001_SM_10006detail8for_each13static_kernelINS2_12policy_hub_t12policy_500_tElNS2_12op_wrapper_tIl9dirichletN6thrust24THRUST_300001_SM_1000_NS12zip_iteratorIN4cuda3std3__45tupleIJNS9_6detail15normal_iteratorINS9_10device_ptrIdEEEESJ_SJ_SJ_SJ_SJ_EEEEEEEEEvT0_T1_,@"STO_CUDA_ENTRY STV_DEFAULT"
_ZN3cub18CUB_300001_SM_10006detail8for_each13static_kernelINS2_12policy_hub_t12policy_500_tElNS2_12op_wrapper_tIl9dirichletN6thrust24THRUST_300001_SM_1000_NS12zip_iteratorIN4cuda3std3__45tupleIJNS9_6detail15normal_iteratorINS9_10device_ptrIdEEEESJ_SJ_SJ_SJ_SJ_EEEEEEEEEvT0_T1_:
.text._ZN3cub18CUB_300001_SM_10006detail8for_each13static_kernelINS2_12policy_hub_t12policy_500_tElNS2_12op_wrapper_tIl9dirichletN6thrust24THRUST_300001_SM_1000_NS12zip_iteratorIN4cuda3std3__45tupleIJNS9_6detail15normal_iteratorINS9_10device_ptrIdEEEESJ_SJ_SJ_SJ_SJ_EEEEEEEEEvT0_T1_:
[----:B------:R-:W-:Y:S08]  /*0000*/  LDC R1, c[0x0][0x37c] ;  /* 0x0000df00ff017b82 */ /* 0x000ff00000000800 */
[----:B------:R-:W0:Y:S01]  /*0010*/  S2UR UR4, SR_CTAID.X ;  /* 0x00000000000479c3 */ /* 0x000e220000002500 */
[----:B------:R-:W1:Y:S01]  /*0020*/  LDCU.64 UR6, c[0x0][0x380] ;  /* 0x00007000ff0677ac */ /* 0x000e620008000a00 */
[----:B------:R-:W2:Y:S01]  /*0030*/  LDCU.64 UR8, c[0x0][0x358] ;  /* 0x00006b00ff0877ac */ /* 0x000ea20008000a00 */
[----:B0-----:R-:W-:-:S04]  /*0040*/  UIMAD.WIDE.U32 UR4, UR4, 0x200, URZ ;  /* 0x00000200040478a5 */ /* 0x001fc8000f8e00ff */
[----:B-1----:R-:W-:-:S04]  /*0050*/  UIADD3 UR6, UP0, UPT, -UR4, UR6, URZ ;  /* 0x0000000604067290 */ /* 0x002fc8000ff1e1ff */
[----:B------:R-:W-:Y:S02]  /*0060*/  UIADD3.X UR7, UPT, UPT, ~UR5, UR7, URZ, UP0, !UPT ;  /* 0x0000000705077290 */ /* 0x000fe400087fe5ff */
[----:B------:R-:W-:-:S04]  /*0070*/  UISETP.GE.U32.AND UP0, UPT, UR6, 0x200, UPT ;  /* 0x000002000600788c */ /* 0x000fc8000bf06070 */
[----:B------:R-:W-:-:S09]  /*0080*/  UISETP.GE.AND.EX UP0, UPT, UR7, URZ, UPT, UP0 ;  /* 0x000000ff0700728c */ /* 0x000fd2000bf06300 */
[----:B--2---:R-:W-:Y:S05]  /*0090*/  BRA.U !UP0, `(.L_x_181) ;  /* 0x0000000908c87547 */ /* 0x004fea000b800000 */
[----:B------:R-:W0:Y:S01]  /*00a0*/  S2R R0, SR_TID.X ;  /* 0x0000000000007919 */ /* 0x000e220000002100 */
[----:B------:R-:W1:Y:S01]  /*00b0*/  LDCU.64 UR6, c[0x0][0x388] ;  /* 0x00007100ff0677ac */ /* 0x000e620008000a00 */
[----:B------:R-:W2:Y:S01]  /*00c0*/  LDCU.128 UR12, c[0x0][0x390] ;  /* 0x00007200ff0c77ac */ /* 0x000ea20008000c00 */
[----:B------:R-:W3:Y:S01]  /*00d0*/  LDCU.64 UR10, c[0x0][0x3b0] ;  /* 0x00007600ff0a77ac */ /* 0x000ee20008000a00 */
[----:B0-----:R-:W-:-:S05]  /*00e0*/  IADD3 R0, P0, PT, R0, UR4, RZ ;  /* 0x0000000400007c10 */ /* 0x001fca000ff1e0ff */
[----:B------:R-:W-:Y:S02]  /*00f0*/  IMAD.X R3, RZ, RZ, UR5, P0 ;  /* 0x00000005ff037e24 */ /* 0x000fe400080e06ff */
[----:B------:R-:W-:-:S03]  /*0100*/  IMAD.SHL.U32 R12, R0, 0x8, RZ ;  /* 0x00000008000c7824 */ /* 0x000fc600078e00ff */
[----:B------:R-:W-:Y:S02]  /*0110*/  SHF.L.U64.HI R0, R0, 0x3, R3 ;  /* 0x0000000300007819 */ /* 0x000fe40000010203 */
[C---:B-1----:R-:W-:Y:S02]  /*0120*/  IADD3 R22, P0, PT, R12.reuse, UR6, RZ ;  /* 0x000000060c167c10 */ /* 0x042fe4000ff1e0ff */
[----:B--2---:R-:W-:Y:S02]  /*0130*/  IADD3 R20, P1, PT, R12, UR12, RZ ;  /* 0x0000000c0c147c10 */ /* 0x004fe4000ff3e0ff */
[C---:B------:R-:W-:Y:S01]  /*0140*/  IADD3.X R23, PT, PT, R0.reuse, UR7, RZ, P0, !PT ;  /* 0x0000000700177c10 */ /* 0x040fe200087fe4ff */
[----:B------:R-:W0:Y:S01]  /*0150*/  LDCU.128 UR4, c[0x0][0x3a0] ;  /* 0x00007400ff0477ac */ /* 0x000e220008000c00 */
[----:B------:R-:W-:Y:S02]  /*0160*/  IADD3.X R21, PT, PT, R0, UR13, RZ, P1, !PT ;  /* 0x0000000d00157c10 */ /* 0x000fe40008ffe4ff */
[----:B------:R-:W-:Y:S01]  /*0170*/  IADD3 R18, P0, PT, R12, UR14, RZ ;  /* 0x0000000e0c127c10 */ /* 0x000fe2000ff1e0ff */
[----:B------:R-:W2:Y:S04]  /*0180*/  LDG.E.64 R4, desc[UR8][R22.64] ;  /* 0x0000000816047981 */ /* 0x000ea8000c1e1b00 */
[----:B------:R-:W4:Y:S01]  /*0190*/  LDG.E.64 R2, desc[UR8][R20.64] ;  /* 0x0000000814027981 */ /* 0x000f22000c1e1b00 */
[----:B------:R-:W-:-:S05]  /*01a0*/  IADD3.X R19, PT, PT, R0, UR15, RZ, P0, !PT ;  /* 0x0000000f00137c10 */ /* 0x000fca00087fe4ff */
[----:B------:R-:W5:Y:S01]  /*01b0*/  LDG.E.64 R10, desc[UR8][R18.64] ;  /* 0x00000008120a7981 */ /* 0x000f62000c1e1b00 */
[----:B------:R-:W-:Y:S01]  /*01c0*/  BSSY.RECONVERGENT B1, `(.L_x_182) ;  /* 0x000001b000017945 */ /* 0x000fe20003800200 */
[C---:B0-----:R-:W-:Y:S02]  /*01d0*/  IADD3 R16, P1, PT, R12.reuse, UR4, RZ ;  /* 0x000000040c107c10 */ /* 0x041fe4000ff3e0ff */
[C---:B------:R-:W-:Y:S02]  /*01e0*/  IADD3 R14, P2, PT, R12.reuse, UR6, RZ ;  /* 0x000000060c0e7c10 */ /* 0x040fe4000ff5e0ff */
[----:B---3--:R-:W-:Y:S02]  /*01f0*/  IADD3 R12, P3, PT, R12, UR10, RZ ;  /* 0x0000000a0c0c7c10 */ /* 0x008fe4000ff7e0ff */
[C---:B------:R-:W-:Y:S02]  /*0200*/  IADD3.X R17, PT, PT, R0.reuse, UR5, RZ, P1, !PT ;  /* 0x0000000500117c10 */ /* 0x040fe40008ffe4ff */
[----:B------:R-:W-:-:S02]  /*0210*/  IADD3.X R15, PT, PT, R0, UR7, RZ, P2, !PT ;  /* 0x00000007000f7c10 */ /* 0x000fc400097fe4ff */
[----:B------:R-:W-:Y:S02]  /*0220*/  IADD3.X R13, PT, PT, R0, UR11, RZ, P3, !PT ;  /* 0x0000000b000d7c10 */ /* 0x000fe40009ffe4ff */
[----:B--2---:R-:W-:Y:S01]  /*0230*/  FSETP.GEU.AND P4, PT, |R5|, 6.5827683646048100446e-37, PT ;  /* 0x036000000500780b */ /* 0x004fe20003f8e200 */
[----:B----4-:R-:W-:-:S08]  /*0240*/  DADD R2, R4, R2 ;  /* 0x0000000004027229 */ /* 0x010fd00000000002 */
[----:B-----5:R-:W-:Y:S01]  /*0250*/  DADD R10, R2, R10 ;  /* 0x00000000020a7229 */ /* 0x020fe2000000000a */
[----:B------:R-:W-:-:S05]  /*0260*/  IMAD.MOV.U32 R2, RZ, RZ, 0x1 ;  /* 0x00000001ff027424 */ /* 0x000fca00078e00ff */
[----:B------:R-:W0:Y:S02]  /*0270*/  MUFU.RCP64H R3, R11 ;  /* 0x0000000b00037308 */ /* 0x000e240000001800 */
[----:B0-----:R-:W-:-:S08]  /*0280*/  DFMA R6, -R10, R2, 1 ;  /* 0x3ff000000a06742b */ /* 0x001fd00000000102 */
[----:B------:R-:W-:-:S08]  /*0290*/  DFMA R6, R6, R6, R6 ;  /* 0x000000060606722b */ /* 0x000fd00000000006 */
[----:B------:R-:W-:-:S08]  /*02a0*/  DFMA R6, R2, R6, R2 ;  /* 0x000000060206722b */ /* 0x000fd00000000002 */
[----:B------:R-:W-:-:S08]  /*02b0*/  DFMA R2, -R10, R6, 1 ;  /* 0x3ff000000a02742b */ /* 0x000fd00000000106 */
[----:B------:R-:W-:-:S08]  /*02c0*/  DFMA R2, R6, R2, R6 ;  /* 0x000000020602722b */ /* 0x000fd00000000006 */
[----:B------:R-:W-:-:S08]  /*02d0*/  DMUL R6, R4, R2 ;  /* 0x0000000204067228 */ /* 0x000fd00000000000 */
[----:B------:R-:W-:-:S08]  /*02e0*/  DFMA R8, -R10, R6, R4 ;  /* 0x000000060a08722b */ /* 0x000fd00000000104 */
[----:B------:R-:W-:-:S10]  /*02f0*/  DFMA R2, R2, R8, R6 ;  /* 0x000000080202722b */ /* 0x000fd40000000006 */
[----:B------:R-:W-:-:S05]  /*0300*/  FFMA R6, RZ, R11, R3 ;  /* 0x0000000bff067223 */ /* 0x000fca0000000003 */
[----:B------:R-:W-:-:S13]  /*0310*/  FSETP.GT.AND P0, PT, |R6|, 1.469367938527859385e-39, PT ;  /* 0x001000000600780b */ /* 0x000fda0003f04200 */
[----:B------:R-:W-:Y:S05]  /*0320*/  @P0 BRA P4, `(.L_x_183) ;  /* 0x0000000000100947 */ /* 0x000fea0002000000 */
[----:B------:R-:W-:Y:S01]  /*0330*/  IMAD.MOV.U32 R2, RZ, RZ, R4 ;  /* 0x000000ffff027224 */ /* 0x000fe200078e0004 */
[----:B------:R-:W-:Y:S01]  /*0340*/  MOV R0, 0x370 ;  /* 0x0000037000007802 */ /* 0x000fe20000000f00 */
[----:B------:R-:W-:-:S07]  /*0350*/  IMAD.MOV.U32 R3, RZ, RZ, R5 ;  /* 0x000000ffff037224 */ /* 0x000fce00078e0005 */
[----:B------:R-:W-:Y:S05]  /*0360*/  CALL.REL.NOINC `($__internal_0_$__cuda_sm20_div_rn_f64_full) ;  /* 0x00000014005c7944 */ /* 0x000fea0003c00000 */
.L_x_183:
[----:B------:R-:W-:Y:S05]  /*0370*/  BSYNC.RECONVERGENT B1 ;  /* 0x0000000000017941 */ /* 0x000fea0003800200 */
.L_x_182:
[----:B------:R0:W-:Y:S04]  /*0380*/  STG.E.64 desc[UR8][R16.64], R2 ;  /* 0x0000000210007986 */ /* 0x0001e8000c101b08 */
[----:B------:R-:W2:Y:S04]  /*0390*/  LDG.E.64 R4, desc[UR8][R20.64] ;  /* 0x0000000814047981 */ /* 0x000ea8000c1e1b00 */
[----:B------:R-:W3:Y:S04]  /*03a0*/  LDG.E.64 R6, desc[UR8][R22.64] ;  /* 0x0000000816067981 */ /* 0x000ee8000c1e1b00 */
[----:B------:R-:W4:Y:S01]  /*03b0*/  LDG.E.64 R10, desc[UR8][R18.64] ;  /* 0x00000008120a7981 */ /* 0x000f22000c1e1b00 */
[----:B------:R-:W-:Y:S01]  /*03c0*/  BSSY.RECONVERGENT B1, `(.L_x_184) ;  /* 0x0000015000017945 */ /* 0x000fe20003800200 */
[----:B--2---:R-:W-:Y:S01]  /*03d0*/  FSETP.GEU.AND P1, PT, |R5|, 6.5827683646048100446e-37, PT ;  /* 0x036000000500780b */ /* 0x004fe20003f2e200 */
[----:B---3--:R-:W-:-:S08]  /*03e0*/  DADD R6, R4, R6 ;  /* 0x0000000004067229 */ /* 0x008fd00000000006 */
[----:B----4-:R-:W-:Y:S01]  /*03f0*/  DADD R10, R6, R10 ;  /* 0x00000000060a7229 */ /* 0x010fe2000000000a */
[----:B------:R-:W-:-:S05]  /*0400*/  IMAD.MOV.U32 R6, RZ, RZ, 0x1 ;  /* 0x00000001ff067424 */ /* 0x000fca00078e00ff */
[----:B------:R-:W1:Y:S02]  /*0410*/  MUFU.RCP64H R7, R11 ;  /* 0x0000000b00077308 */ /* 0x000e640000001800 */
[----:B-1----:R-:W-:-:S08]  /*0420*/  DFMA R8, -R10, R6, 1 ;  /* 0x3ff000000a08742b */ /* 0x002fd00000000106 */
[----:B------:R-:W-:-:S08]  /*0430*/  DFMA R8, R8, R8, R8 ;  /* 0x000000080808722b */ /* 0x000fd00000000008 */
[----:B------:R-:W-:-:S08]  /*0440*/  DFMA R8, R6, R8, R6 ;  /* 0x000000080608722b */ /* 0x000fd00000000006 */
[----:B0-----:R-:W-:-:S08]  /*0450*/  DFMA R2, -R10, R8, 1 ;  /* 0x3ff000000a02742b */ /* 0x001fd00000000108 */
        /* <DEDUP_REMOVED lines=11> */
.L_x_185:
[----:B------:R-:W-:Y:S05]  /*0510*/  BSYNC.RECONVERGENT B1 ;  /* 0x0000000000017941 */ /* 0x000fea0003800200 */
.L_x_184:
[----:B------:R0:W-:Y:S04]  /*0520*/  STG.E.64 desc[UR8][R14.64], R2 ;  /* 0x000000020e007986 */ /* 0x0001e8000c101b08 */
[----:B------:R-:W2:Y:S04]  /*0530*/  LDG.E.64 R6, desc[UR8][R22.64] ;  /* 0x0000000816067981 */ /* 0x000ea8000c1e1b00 */
[----:B------:R-:W2:Y:S04]  /*0540*/  LDG.E.64 R8, desc[UR8][R20.64] ;  /* 0x0000000814087981 */ /* 0x000ea8000c1e1b00 */
[----:B------:R-:W3:Y:S01]  /*0550*/  LDG.E.64 R4, desc[UR8][R18.64] ;  /* 0x0000000812047981 */ /* 0x000ee2000c1e1b00 */
[----:B------:R-:W-:Y:S01]  /*0560*/  BSSY.RECONVERGENT B1, `(.L_x_186) ;  /* 0x0000015000017945 */ /* 0x000fe20003800200 */
[----:B--2---:R-:W-:Y:S01]  /*0570*/  DADD R6, R6, R8 ;  /* 0x0000000006067229 */ /* 0x004fe20000000008 */
[----:B---3--:R-:W-:-:S07]  /*0580*/  FSETP.GEU.AND P1, PT, |R5|, 6.5827683646048100446e-37, PT ;  /* 0x036000000500780b */ /* 0x008fce0003f2e200 */
[----:B------:R-:W-:Y:S01]  /*0590*/  DADD R10, R4, R6 ;  /* 0x00000000040a7229 */ /* 0x000fe20000000006 */
        /* <DEDUP_REMOVED lines=17> */
.L_x_187:
[----:B------:R-:W-:Y:S05]  /*06b0*/  BSYNC.RECONVERGENT B1 ;  /* 0x0000000000017941 */ /* 0x000fea0003800200 */
.L_x_186:
        /* <DEDUP_REMOVED lines=25> */
.L_x_189:
[----:B------:R-:W-:Y:S05]  /*0850*/  BSYNC.RECONVERGENT B1 ;  /* 0x0000000000017941 */ /* 0x000fea0003800200 */
.L_x_188:
        /* <DEDUP_REMOVED lines=25> */
.L_x_191:
[----:B------:R-:W-:Y:S05]  /*09f0*/  BSYNC.RECONVERGENT B1 ;  /* 0x0000000000017941 */ /* 0x000fea0003800200 */
.L_x_190:
        /* <DEDUP_REMOVED lines=25> */
.L_x_193:
[----:B------:R-:W-:Y:S05]  /*0b90*/  BSYNC.RECONVERGENT B1 ;  /* 0x0000000000017941 */ /* 0x000fea0003800200 */
.L_x_192:
[----:B------:R-:W-:Y:S01]  /*0ba0*/  STG.E.64 desc[UR8][R12.64+0x800], R2 ;  /* 0x000800020c007986 */ /* 0x000fe2000c101b08 */
[----:B------:R-:W-:Y:S05]  /*0bb0*/  EXIT ;  /* 0x000000000000794d */ /* 0x000fea0003800000 */
.L_x_181:
[----:B------:R-:W0:Y:S01]  /*0bc0*/  S2R R7, SR_TID.X ;  /* 0x0000000000077919 */ /* 0x000e220000002100 */
[----:B------:R-:W-:Y:S01]  /*0bd0*/  USHF.R.S32.HI UR7, URZ, 0x1f, UR6 ;  /* 0x0000001fff077899 */ /* 0x000fe20008011406 */
[----:B------:R-:W-:Y:S05]  /*0be0*/  BSSY.RECONVERGENT B1, `(.L_x_194) ;  /* 0x0000067000017945 */ /* 0x000fea0003800200 */
[----:B------:R-:W-:Y:S01]  /*0bf0*/  IMAD.U32 R0, RZ, RZ, UR7 ;  /* 0x00000007ff007e24 */ /* 0x000fe2000f8e00ff */
[----:B0-----:R-:W-:-:S04]  /*0c00*/  ISETP.LT.U32.AND P0, PT, R7, UR6, PT ;  /* 0x0000000607007c0c */ /* 0x001fc8000bf01070 */
[----:B------:R-:W-:-:S13]  /*0c10*/  ISETP.GT.AND.EX P0, PT, R0, RZ, PT, P0 ;  /* 0x000000ff0000720c */ /* 0x000fda0003f04300 */
[----:B------:R-:W-:Y:S05]  /*0c20*/  @!P0 BRA `(.L_x_195) ;  /* 0x0000000400888947 */ /* 0x000fea0003800000 */
[----:B------:R-:W0:Y:S01]  /*0c30*/  LDCU.64 UR10, c[0x0][0x388] ;  /* 0x00007100ff0a77ac */ /* 0x000e220008000a00 */
[----:B------:R-:W-:Y:S01]  /*0c40*/  IADD3 R0, P0, PT, R7, UR4, RZ ;  /* 0x0000000407007c10 */ /* 0x000fe2000ff1e0ff */
[----:B------:R-:W1:Y:S04]  /*0c50*/  LDCU.128 UR12, c[0x0][0x390] ;  /* 0x00007200ff0c77ac */ /* 0x000e680008000c00 */
[----:B------:R-:W-:Y:S02]  /*0c60*/  IMAD.X R3, RZ, RZ, UR5, P0 ;  /* 0x00000005ff037e24 */ /* 0x000fe400080e06ff */
[----:B------:R-:W-:-:S03]  /*0c70*/  IMAD.SHL.U32 R22, R0, 0x8, RZ ;  /* 0x0000000800167824 */ /* 0x000fc600078e00ff */
[----:B------:R-:W-:Y:S02]  /*0c80*/  SHF.L.U64.HI R0, R0, 0x3, R3 ;  /* 0x0000000300007819 */ /* 0x000fe40000010203 */
[C---:B0-----:R-:W-:Y:S02]  /*0c90*/  IADD3 R12, P0, PT, R22.reuse, UR10, RZ ;  /* 0x0000000a160c7c10 */ /* 0x041fe4000ff1e0ff */
[----:B-1----:R-:W-:Y:S02]  /*0ca0*/  IADD3 R14, P1, PT, R22, UR12, RZ ;  /* 0x0000000c160e7c10 */ /* 0x002fe4000ff3e0ff */
[C---:B------:R-:W-:Y:S01]  /*0cb0*/  IADD3.X R13, PT, PT, R0.reuse, UR11, RZ, P0, !PT ;  /* 0x0000000b000d7c10 */ /* 0x040fe200087fe4ff */
[----:B------:R-:W0:Y:S01]  /*0cc0*/  LDCU.64 UR10, c[0x0][0x3b0] ;  /* 0x00007600ff0a77ac */ /* 0x000e220008000a00 */
[----:B------:R-:W-:Y:S02]  /*0cd0*/  IADD3.X R15, PT, PT, R0, UR13, RZ, P1, !PT ;  /* 0x0000000d000f7c10 */ /* 0x000fe40008ffe4ff */
[----:B------:R-:W-:Y:S01]  /*0ce0*/  IADD3 R16, P0, PT, R22, UR14, RZ ;  /* 0x0000000e16107c10 */ /* 0x000fe2000ff1e0ff */
[----:B------:R-:W2:Y:S04]  /*0cf0*/  LDG.E.64 R4, desc[UR8][R12.64] ;  /* 0x000000080c047981 */ /* 0x000ea8000c1e1b00 */
[----:B------:R-:W3:Y:S01]  /*0d00*/  LDG.E.64 R2, desc[UR8][R14.64] ;  /* 0x000000080e027981 */ /* 0x000ee2000c1e1b00 */
[----:B------:R-:W-:Y:S01]  /*0d10*/  IADD3.X R17, PT, PT, R0, UR15, RZ, P0, !PT ;  /* 0x0000000f00117c10 */ /* 0x000fe200087fe4ff */
[----:B------:R-:W1:Y:S04]  /*0d20*/  LDCU.128 UR12, c[0x0][0x3a0] ;  /* 0x00007400ff0c77ac */ /* 0x000e680008000c00 */
[----:B------:R-:W4:Y:S01]  /*0d30*/  LDG.E.64 R10, desc[UR8][R16.64] ;  /* 0x00000008100a7981 */ /* 0x000f22000c1e1b00 */
[----:B------:R-:W-:Y:S01]  /*0d40*/  BSSY.RECONVERGENT B2, `(.L_x_196) ;  /* 0x000001b000027945 */ /* 0x000fe20003800200 */
[----:B-1----:R-:W-:-:S04]  /*0d50*/  IADD3 R20, P2, PT, R22, UR14, RZ ;  /* 0x0000000e16147c10 */ /* 0x002fc8000ff5e0ff */
[----:B------:R-:W-:Y:S02]  /*0d60*/  IADD3.X R21, PT, PT, R0, UR15, RZ, P2, !PT ;  /* 0x0000000f00157c10 */ /* 0x000fe400097fe4ff */
        /* <DEDUP_REMOVED lines=8> */
[----:B------:R-:W-:-:S08]  /*0df0*/  DFMA R2, -R10, R8, 1 ;  /* 0x3ff000000a02742b */ /* 0x000fd00000000108 */
[----:B------:R-:W-:-:S08]  /*0e00*/  DFMA R2, R8, R2, R8 ;  /* 0x000000020802722b */ /* 0x000fd00000000008 */
[----:B------:R-:W-:-:S08]  /*0e10*/  DMUL R8, R4, R2 ;  /* 0x0000000204087228 */ /* 0x000fd00000000000 */
[----:B------:R-:W-:-:S08]  /*0e20*/  DFMA R18, -R10, R8, R4 ;  /* 0x000000080a12722b */ /* 0x000fd00000000104 */
[----:B------:R-:W-:Y:S01]  /*0e30*/  DFMA R2, R2, R18, R8 ;  /* 0x000000120202722b */ /* 0x000fe20000000008 */
[C---:B------:R-:W-:Y:S02]  /*0e40*/  IADD3 R18, P1, PT, R22.reuse, UR12, RZ ;  /* 0x0000000c16127c10 */ /* 0x040fe4000ff3e0ff */
[----:B0-----:R-:W-:Y:S02]  /*0e50*/  IADD3 R22, P3, PT, R22, UR10, RZ ;  /* 0x0000000a16167c10 */ /* 0x001fe4000ff7e0ff */
[C---:B------:R-:W-:Y:S02]  /*0e60*/  IADD3.X R19, PT, PT, R0.reuse, UR13, RZ, P1, !PT ;  /* 0x0000000d00137c10 */ /* 0x040fe40008ffe4ff */
[----:B------:R-:W-:-:S03]  /*0e70*/  IADD3.X R23, PT, PT, R0, UR11, RZ, P3, !PT ;  /* 0x0000000b00177c10 */ /* 0x000fc60009ffe4ff */
[----:B------:R-:W-:-:S05]  /*0e80*/  FFMA R6, RZ, R11, R3 ;  /* 0x0000000bff067223 */ /* 0x000fca0000000003 */
[----:B------:R-:W-:-:S13]  /*0e90*/  FSETP.GT.AND P0, PT, |R6|, 1.469367938527859385e-39, PT ;  /* 0x001000000600780b */ /* 0x000fda0003f04200 */
[----:B------:R-:W-:Y:S05]  /*0ea0*/  @P0 BRA P4, `(.L_x_197) ;  /* 0x0000000000100947 */ /* 0x000fea0002000000 */
[----:B------:R-:W-:Y:S01]  /*0eb0*/  IMAD.MOV.U32 R2, RZ, RZ, R4 ;  /* 0x000000ffff027224 */ /* 0x000fe200078e0004 */
[----:B------:R-:W-:Y:S01]  /*0ec0*/  MOV R0, 0xef0 ;  /* 0x00000ef000007802 */ /* 0x000fe20000000f00 */
[----:B------:R-:W-:-:S07]  /*0ed0*/  IMAD.MOV.U32 R3, RZ, RZ, R5 ;  /* 0x000000ffff037224 */ /* 0x000fce00078e0005 */
[----:B------:R-:W-:Y:S05]  /*0ee0*/  CALL.REL.NOINC `($__internal_0_$__cuda_sm20_div_rn_f64_full) ;  /* 0x00000008007c7944 */ /* 0x000fea0003c00000 */
.L_x_197:
[----:B------:R-:W-:Y:S05]  /*0ef0*/  BSYNC.RECONVERGENT B2 ;  /* 0x0000000000027941 */ /* 0x000fea0003800200 */
.L_x_196:
        /* <DEDUP_REMOVED lines=25> */
.L_x_199:
[----:B------:R-:W-:Y:S05]  /*1090*/  BSYNC.RECONVERGENT B2 ;  /* 0x0000000000027941 */ /* 0x000fea0003800200 */
.L_x_198:
        /* <DEDUP_REMOVED lines=25> */
.L_x_201:
[----:B------:R-:W-:Y:S05]  /*1230*/  BSYNC.RECONVERGENT B2 ;  /* 0x0000000000027941 */ /* 0x000fea0003800200 */
.L_x_200:
[----:B------:R0:W-:Y:S02]  /*1240*/  STG.E.64 desc[UR8][R22.64], R2 ;  /* 0x0000000216007986 */ /* 0x0001e4000c101b08 */
.L_x_195:
[----:B------:R-:W-:Y:S05]  /*1250*/  BSYNC.RECONVERGENT B1 ;  /* 0x0000000000017941 */ /* 0x000fea0003800200 */
.L_x_194:
[----:B------:R-:W-:Y:S02]  /*1260*/  VIADD R0, R7, 0x100 ;  /* 0x0000010007007836 */ /* 0x000fe40000000000 */
[----:B0-----:R-:W-:-:S03]  /*1270*/  IMAD.U32 R2, RZ, RZ, UR7 ;  /* 0x00000007ff027e24 */ /* 0x001fc6000f8e00ff */
[----:B------:R-:W-:-:S04]  /*1280*/  ISETP.LT.U32.AND P0, PT, R0, UR6, PT ;  /* 0x0000000600007c0c */ /* 0x000fc8000bf01070 */
[----:B------:R-:W-:-:S13]  /*1290*/  ISETP.GT.AND.EX P0, PT, R2, RZ, PT, P0 ;  /* 0x000000ff0200720c */ /* 0x000fda0003f04300 */
[----:B------:R-:W-:Y:S05]  /*12a0*/  @!P0 EXIT ;  /* 0x000000000000894d */ /* 0x000fea0003800000 */
[----:B------:R-:W0:Y:S01]  /*12b0*/  LDCU.64 UR6, c[0x0][0x388] ;  /* 0x00007100ff0677ac */ /* 0x000e220008000a00 */
[----:B------:R-:W-:Y:S01]  /*12c0*/  IADD3 R0, P0, PT, R7, UR4, RZ ;  /* 0x0000000407007c10 */ /* 0x000fe2000ff1e0ff */
[----:B------:R-:W1:Y:S04]  /*12d0*/  LDCU.128 UR12, c[0x0][0x390] ;  /* 0x00007200ff0c77ac */ /* 0x000e680008000c00 */
[----:B------:R-:W-:Y:S02]  /*12e0*/  IMAD.X R3, RZ, RZ, UR5, P0 ;  /* 0x00000005ff037e24 */ /* 0x000fe400080e06ff */
[C---:B------:R-:W-:Y:S01]  /*12f0*/  IMAD.SHL.U32 R22, R0.reuse, 0x8, RZ ;  /* 0x0000000800167824 */ /* 0x040fe200078e00ff */
[----:B------:R-:W2:Y:S02]  /*1300*/  LDCU.64 UR10, c[0x0][0x3b0] ;  /* 0x00007600ff0a77ac */ /* 0x000ea40008000a00 */
[----:B------:R-:W-:-:S02]  /*1310*/  SHF.L.U64.HI R0, R0, 0x3, R3 ;  /* 0x0000000300007819 */ /* 0x000fc40000010203 */
[C---:B0-----:R-:W-:Y:S02]  /*1320*/  IADD3 R12, P0, PT, R22.reuse, UR6, RZ ;  /* 0x00000006160c7c10 */ /* 0x041fe4000ff1e0ff */
[----:B-1----:R-:W-:Y:S02]  /*1330*/  IADD3 R14, P1, PT, R22, UR12, RZ ;  /* 0x0000000c160e7c10 */ /* 0x002fe4000ff3e0ff */
[C---:B------:R-:W-:Y:S01]  /*1340*/  IADD3.X R13, PT, PT, R0.reuse, UR7, RZ, P0, !PT ;  /* 0x00000007000d7c10 */ /* 0x040fe200087fe4ff */
[----:B------:R-:W0:Y:S01]  /*1350*/  LDCU.128 UR4, c[0x0][0x3a0] ;  /* 0x00007400ff0477ac */ /* 0x000e220008000c00 */
[----:B------:R-:W-:Y:S02]  /*1360*/  IADD3.X R15, PT, PT, R0, UR13, RZ, P1, !PT ;  /* 0x0000000d000f7c10 */ /* 0x000fe40008ffe4ff */
[----:B------:R-:W-:Y:S01]  /*1370*/  IADD3 R16, P0, PT, R22, UR14, RZ ;  /* 0x0000000e16107c10 */ /* 0x000fe2000ff1e0ff */
[----:B------:R-:W3:Y:S04]  /*1380*/  LDG.E.64 R4, desc[UR8][R12.64+0x800] ;  /* 0x000800080c047981 */ /* 0x000ee8000c1e1b00 */
[----:B------:R-:W4:Y:S01]  /*1390*/  LDG.E.64 R2, desc[UR8][R14.64+0x800] ;  /* 0x000800080e027981 */ /* 0x000f22000c1e1b00 */
[----:B------:R-:W-:-:S05]  /*13a0*/  IADD3.X R17, PT, PT, R0, UR15, RZ, P0, !PT ;  /* 0x0000000f00117c10 */ /* 0x000fca00087fe4ff */
[----:B------:R-:W5:Y:S01]  /*13b0*/  LDG.E.64 R10, desc[UR8][R16.64+0x800] ;  /* 0x00080008100a7981 */ /* 0x000f62000c1e1b00 */
[----:B------:R-:W-:Y:S01]  /*13c0*/  BSSY.RECONVERGENT B1, `(.L_x_202) ;  /* 0x000001b000017945 */ /* 0x000fe20003800200 */
[C---:B0-----:R-:W-:Y:S02]  /*13d0*/  IADD3 R18, P1, PT, R22.reuse, UR4, RZ ;  /* 0x0000000416127c10 */ /* 0x041fe4000ff3e0ff */
[C---:B------:R-:W-:Y:S02]  /*13e0*/  IADD3 R20, P2, PT, R22.reuse, UR6, RZ ;  /* 0x0000000616147c10 */ /* 0x040fe4000ff5e0ff */
[----:B--2---:R-:W-:Y:S02]  /*13f0*/  IADD3 R22, P3, PT, R22, UR10, RZ ;  /* 0x0000000a16167c10 */ /* 0x004fe4000ff7e0ff */
[C---:B------:R-:W-:Y:S02]  /*1400*/  IADD3.X R19, PT, PT, R0.reuse, UR5, RZ, P1, !PT ;  /* 0x0000000500137c10 */ /* 0x040fe40008ffe4ff */
[----:B------:R-:W-:-:S02]  /*1410*/  IADD3.X R21, PT, PT, R0, UR7, RZ, P2, !PT ;  /* 0x0000000700157c10 */ /* 0x000fc400097fe4ff */
[----:B------:R-:W-:Y:S02]  /*1420*/  IADD3.X R23, PT, PT, R0, UR11, RZ, P3, !PT ;  /* 0x0000000b00177c10 */ /* 0x000fe40009ffe4ff */
[----:B---3--:R-:W-:Y:S01]  /*1430*/  FSETP.GEU.AND P4, PT, |R5|, 6.5827683646048100446e-37, PT ;  /* 0x036000000500780b */ /* 0x008fe20003f8e200 */
        /* <DEDUP_REMOVED lines=19> */
.L_x_203:
[----:B------:R-:W-:Y:S05]  /*1570*/  BSYNC.RECONVERGENT B1 ;  /* 0x0000000000017941 */ /* 0x000fea0003800200 */
.L_x_202:
        /* <DEDUP_REMOVED lines=25> */
.L_x_205:
[----:B------:R-:W-:Y:S05]  /*1710*/  BSYNC.RECONVERGENT B1 ;  /* 0x0000000000017941 */ /* 0x000fea0003800200 */
.L_x_204:
        /* <DEDUP_REMOVED lines=25> */
.L_x_207:
[----:B------:R-:W-:Y:S05]  /*18b0*/  BSYNC.RECONVERGENT B1 ;  /* 0x0000000000017941 */ /* 0x000fea0003800200 */
.L_x_206:
[----:B------:R-:W-:Y:S01]  /*18c0*/  STG.E.64 desc[UR8][R22.64+0x800], R2 ;  /* 0x0008000216007986 */ /* 0x000fe2000c101b08 */
[----:B------:R-:W-:Y:S05]  /*18d0*/  EXIT ;  /* 0x000000000000794d */ /* 0x000fea0003800000 */
        .weak           $__internal_0_$__cuda_sm20_div_rn_f64_full
        .type           $__internal_0_$__cuda_sm20_div_rn_f64_full,@function
        .size           $__internal_0_$__cuda_sm20_div_rn_f64_full,(.L_x_997 - $__internal_0_$__cuda_sm20_div_rn_f64_full)
$__internal_0_$__cuda_sm20_div_rn_f64_full:
[C---:B------:R-:W-:Y:S01]  /*18e0*/  FSETP.GEU.AND P0, PT, |R11|.reuse, 1.469367938527859385e-39, PT ;  /* 0x001000000b00780b */ /* 0x040fe20003f0e200 */
[----:B------:R-:W-:Y:S01]  /*18f0*/  IMAD.MOV.U32 R25, RZ, RZ, R3 ;  /* 0x000000ffff197224 */ /* 0x000fe200078e0003 */
[C---:B------:R-:W-:Y:S01]  /*1900*/  LOP3.LUT R8, R11.reuse, 0x800fffff, RZ, 0xc0, !PT ;  /* 0x800fffff0b087812 */ /* 0x040fe200078ec0ff */
[----:B------:R-:W-:Y:S01]  /*1910*/  IMAD.MOV.U32 R30, RZ, RZ, 0x1 ;  /* 0x00000001ff1e7424 */ /* 0x000fe200078e00ff */
[----:B------:R-:W-:Y:S01]  /*1920*/  LOP3.LUT R5, R11, 0x7ff00000, RZ, 0xc0, !PT ;  /* 0x7ff000000b057812 */ /* 0x000fe200078ec0ff */
[----:B------:R-:W-:Y:S01]  /*1930*/  IMAD.MOV.U32 R24, RZ, RZ, R2 ;  /* 0x000000ffff187224 */ /* 0x000fe200078e0002 */
[----:B------:R-:W-:Y:S01]  /*1940*/  LOP3.LUT R9, R8, 0x3ff00000, RZ, 0xfc, !PT ;  /* 0x3ff0000008097812 */ /* 0x000fe200078efcff */
[----:B------:R-:W-:Y:S01]  /*1950*/  IMAD.MOV.U32 R8, RZ, RZ, R10 ;  /* 0x000000ffff087224 */ /* 0x000fe200078e000a */
[C---:B------:R-:W-:Y:S01]  /*1960*/  FSETP.GEU.AND P2, PT, |R25|.reuse, 1.469367938527859385e-39, PT ;  /* 0x001000001900780b */ /* 0x040fe20003f4e200 */
[----:B------:R-:W-:Y:S01]  /*1970*/  BSSY.RECONVERGENT B0, `(.L_x_208) ;  /* 0x0000055000007945 */ /* 0x000fe20003800200 */
[----:B------:R-:W-:-:S03]  /*1980*/  LOP3.LUT R2, R25, 0x7ff00000, RZ, 0xc0, !PT ;  /* 0x7ff0000019027812 */ /* 0x000fc600078ec0ff */
[----:B------:R-:W-:Y:S01]  /*1990*/  @!P0 DMUL R8, R10, 8.98846567431157953865e+307 ;  /* 0x7fe000000a088828 */ /* 0x000fe20000000000 */
[----:B------:R-:W-:-:S05]  /*19a0*/  ISETP.GE.U32.AND P1, PT, R2, R5, PT ;  /* 0x000000050200720c */ /* 0x000fca0003f26070 */
[----:B------:R-:W0:Y:S02]  /*19b0*/  MUFU.RCP64H R31, R9 ;  /* 0x00000009001f7308 */ /* 0x000e240000001800 */
[----:B------:R-:W-:Y:S01]  /*19c0*/  @!P2 LOP3.LUT R3, R11, 0x7ff00000, RZ, 0xc0, !PT ;  /* 0x7ff000000b03a812 */ /* 0x000fe200078ec0ff */
[----:B------:R-:W-:Y:S01]  /*19d0*/  @!P2 IMAD.MOV.U32 R32, RZ, RZ, RZ ;  /* 0x000000ffff20a224 */ /* 0x000fe200078e00ff */
[----:B------:R-:W-:Y:S02]  /*19e0*/  @!P0 LOP3.LUT R5, R9, 0x7ff00000, RZ, 0xc0, !PT ;  /* 0x7ff0000009058812 */ /* 0x000fe400078ec0ff */
[----:B------:R-:W-:Y:S01]  /*19f0*/  @!P2 ISETP.GE.U32.AND P3, PT, R2, R3, PT ;  /* 0x000000030200a20c */ /* 0x000fe20003f66070 */
[----:B------:R-:W-:-:S05]  /*1a00*/  IMAD.MOV.U32 R3, RZ, RZ, 0x1ca00000 ;  /* 0x1ca00000ff037424 */ /* 0x000fca00078e00ff */
[C---:B------:R-:W-:Y:S02]  /*1a10*/  @!P2 SEL R4, R3.reuse, 0x63400000, !P3 ;  /* 0x634000000304a807 */ /* 0x040fe40005800000 */
[----:B------:R-:W-:Y:S02]  /*1a20*/  SEL R6, R3, 0x63400000, !P1 ;  /* 0x6340000003067807 */ /* 0x000fe40004800000 */
[----:B------:R-:W-:Y:S01]  /*1a30*/  @!P2 LOP3.LUT R4, R4, 0x80000000, R25, 0xf8, !PT ;  /* 0x800000000404a812 */ /* 0x000fe200078ef819 */
[----:B0-----:R-:W-:-:S03]  /*1a40*/  DFMA R26, R30, -R8, 1 ;  /* 0x3ff000001e1a742b */ /* 0x001fc60000000808 */
[----:B------:R-:W-:Y:S01]  /*1a50*/  @!P2 LOP3.LUT R33, R4, 0x100000, RZ, 0xfc, !PT ;  /* 0x001000000421a812 */ /* 0x000fe200078efcff */
[----:B------:R-:W-:-:S04]  /*1a60*/  IMAD.MOV.U32 R4, RZ, RZ, R2 ;  /* 0x000000ffff047224 */ /* 0x000fc800078e0002 */
[----:B------:R-:W-:-:S08]  /*1a70*/  DFMA R26, R26, R26, R26 ;  /* 0x0000001a1a1a722b */ /* 0x000fd0000000001a */
[----:B------:R-:W-:Y:S01]  /*1a80*/  DFMA R30, R30, R26, R30 ;  /* 0x0000001a1e1e722b */ /* 0x000fe2000000001e */
[----:B------:R-:W-:Y:S01]  /*1a90*/  LOP3.LUT R27, R6, 0x800fffff, R25, 0xf8, !PT ;  /* 0x800fffff061b7812 */ /* 0x000fe200078ef819 */
[----:B------:R-:W-:-:S06]  /*1aa0*/  IMAD.MOV.U32 R26, RZ, RZ, R24 ;  /* 0x000000ffff1a7224 */ /* 0x000fcc00078e0018 */
[----:B------:R-:W-:Y:S02]  /*1ab0*/  DFMA R28, R30, -R8, 1 ;  /* 0x3ff000001e1c742b */ /* 0x000fe40000000808 */
[----:B------:R-:W-:-:S06]  /*1ac0*/  @!P2 DFMA R26, R26, 2, -R32 ;  /* 0x400000001a1aa82b */ /* 0x000fcc0000000820 */
[----:B------:R-:W-:-:S04]  /*1ad0*/  DFMA R30, R30, R28, R30 ;  /* 0x0000001c1e1e722b */ /* 0x000fc8000000001e */
[----:B------:R-:W-:-:S04]  /*1ae0*/  @!P2 LOP3.LUT R4, R27, 0x7ff00000, RZ, 0xc0, !PT ;  /* 0x7ff000001b04a812 */ /* 0x000fc800078ec0ff */
[----:B------:R-:W-:Y:S01]  /*1af0*/  DMUL R28, R30, R26 ;  /* 0x0000001a1e1c7228 */ /* 0x000fe20000000000 */
[----:B------:R-:W-:-:S05]  /*1b00*/  VIADD R6, R4, 0xffffffff ;  /* 0xffffffff04067836 */ /* 0x000fca0000000000 */
[----:B------:R-:W-:Y:S01]  /*1b10*/  ISETP.GT.U32.AND P0, PT, R6, 0x7feffffe, PT ;  /* 0x7feffffe0600780c */ /* 0x000fe20003f04070 */
[----:B------:R-:W-:Y:S01]  /*1b20*/  VIADD R6, R5, 0xffffffff ;  /* 0xffffffff05067836 */ /* 0x000fe20000000000 */
[----:B------:R-:W-:-:S04]  /*1b30*/  DFMA R32, R28, -R8, R26 ;  /* 0x800000081c20722b */ /* 0x000fc8000000001a */
[----:B------:R-:W-:-:S04]  /*1b40*/  ISETP.GT.U32.OR P0, PT, R6, 0x7feffffe, P0 ;  /* 0x7feffffe0600780c */ /* 0x000fc80000704470 */
[----:B------:R-:W-:-:S09]  /*1b50*/  DFMA R28, R30, R32, R28 ;  /* 0x000000201e1c722b */ /* 0x000fd2000000001c */
[----:B------:R-:W-:Y:S05]  /*1b60*/  @P0 BRA `(.L_x_209) ;  /* 0x0000000000740947 */ /* 0x000fea0003800000 */
[----:B------:R-:W-:-:S04]  /*1b70*/  LOP3.LUT R5, R11, 0x7ff00000, RZ, 0xc0, !PT ;  /* 0x7ff000000b057812 */ /* 0x000fc800078ec0ff */
[CC--:B------:R-:W-:Y:S02]  /*1b80*/  VIADDMNMX R4, R2.reuse, -R5.reuse, 0xb9600000, !PT ;  /* 0xb960000002047446 */ /* 0x0c0fe40007800905 */
[----:B------:R-:W-:Y:S02]  /*1b90*/  ISETP.GE.U32.AND P0, PT, R2, R5, PT ;  /* 0x000000050200720c */ /* 0x000fe40003f06070 */
[----:B------:R-:W-:Y:S02]  /*1ba0*/  VIMNMX R4, PT, PT, R4, 0x46a00000, PT ;  /* 0x46a0000004047848 */ /* 0x000fe40003fe0100 */
[----:B------:R-:W-:-:S05]  /*1bb0*/  SEL R3, R3, 0x63400000, !P0 ;  /* 0x6340000003037807 */ /* 0x000fca0004000000 */
[----:B------:R-:W-:Y:S02]  /*1bc0*/  IMAD.IADD R3, R4, 0x1, -R3 ;  /* 0x0000000104037824 */ /* 0x000fe400078e0a03 */
[----:B------:R-:W-:Y:S02]  /*1bd0*/  IMAD.MOV.U32 R4, RZ, RZ, RZ ;  /* 0x000000ffff047224 */ /* 0x000fe400078e00ff */
[----:B------:R-:W-:-:S06]  /*1be0*/  VIADD R5, R3, 0x7fe00000 ;  /* 0x7fe0000003057836 */ /* 0x000fcc0000000000 */
[----:B------:R-:W-:-:S10]  /*1bf0*/  DMUL R30, R28, R4 ;  /* 0x000000041c1e7228 */ /* 0x000fd40000000000 */
[----:B------:R-:W-:-:S13]  /*1c00*/  FSETP.GTU.AND P0, PT, |R31|, 1.469367938527859385e-39, PT ;  /* 0x001000001f00780b */ /* 0x000fda0003f0c200 */
[----:B------:R-:W-:Y:S05]  /*1c10*/  @P0 BRA `(.L_x_210) ;  /* 0x0000000000a80947 */ /* 0x000fea0003800000 */
[----:B------:R-:W-:-:S06]  /*1c20*/  DFMA R8, R28, -R8, R26 ;  /* 0x800000081c08722b */ /* 0x000fcc000000001a */
[----:B------:R-:W-:-:S04]  /*1c30*/  IMAD.MOV.U32 R8, RZ, RZ, RZ ;  /* 0x000000ffff087224 */ /* 0x000fc800078e00ff */
[C---:B------:R-:W-:Y:S02]  /*1c40*/  FSETP.NEU.AND P0, PT, R9.reuse, RZ, PT ;  /* 0x000000ff0900720b */ /* 0x040fe40003f0d000 */
[----:B------:R-:W-:-:S04]  /*1c50*/  LOP3.LUT R10, R9, 0x80000000, R11, 0x48, !PT ;  /* 0x80000000090a7812 */ /* 0x000fc800078e480b */
[----:B------:R-:W-:-:S07]  /*1c60*/  LOP3.LUT R9, R10, R5, RZ, 0xfc, !PT ;  /* 0x000000050a097212 */ /* 0x000fce00078efcff */
[----:B------:R-:W-:Y:S05]  /*1c70*/  @!P0 BRA `(.L_x_210) ;  /* 0x0000000000908947 */ /* 0x000fea0003800000 */
[----:B------:R-:W-:Y:S01]  /*1c80*/  IMAD.MOV R5, RZ, RZ, -R3 ;  /* 0x000000ffff057224 */ /* 0x000fe200078e0a03 */
[----:B------:R-:W-:Y:S01]  /*1c90*/  IADD3 R3, PT, PT, -R3, -0x43300000, RZ ;  /* 0xbcd0000003037810 */ /* 0x000fe20007ffe1ff */
[----:B------:R-:W-:-:S06]  /*1ca0*/  IMAD.MOV.U32 R4, RZ, RZ, RZ ;  /* 0x000000ffff047224 */ /* 0x000fcc00078e00ff */
[----:B------:R-:W-:Y:S02]  /*1cb0*/  DFMA R4, R30, -R4, R28 ;  /* 0x800000041e04722b */ /* 0x000fe4000000001c */
[----:B------:R-:W-:-:S08]  /*1cc0*/  DMUL.RP R28, R28, R8 ;  /* 0x000000081c1c7228 */ /* 0x000fd00000008000 */
[----:B------:R-:W-:Y:S02]  /*1cd0*/  FSETP.NEU.AND P0, PT, |R5|, R3, PT ;  /* 0x000000030500720b */ /* 0x000fe40003f0d200 */
[----:B------:R-:W-:Y:S02]  /*1ce0*/  LOP3.LUT R10, R29, R10, RZ, 0x3c, !PT ;  /* 0x0000000a1d0a7212 */ /* 0x000fe400078e3cff */
[----:B------:R-:W-:Y:S02]  /*1cf0*/  FSEL R2, R28, R30, !P0 ;  /* 0x0000001e1c027208 */ /* 0x000fe40004000000 */
[----:B------:R-:W-:-:S03]  /*1d00*/  FSEL R3, R10, R31, !P0 ;  /* 0x0000001f0a037208 */ /* 0x000fc60004000000 */
[----:B------:R-:W-:Y:S02]  /*1d10*/  IMAD.MOV.U32 R30, RZ, RZ, R2 ;  /* 0x000000ffff1e7224 */ /* 0x000fe400078e0002 */
[----:B------:R-:W-:Y:S01]  /*1d20*/  IMAD.MOV.U32 R31, RZ, RZ, R3 ;  /* 0x000000ffff1f7224 */ /* 0x000fe200078e0003 */
[----:B------:R-:W-:Y:S06]  /*1d30*/  BRA `(.L_x_210) ;  /* 0x0000000000607947 */ /* 0x000fec0003800000 */
.L_x_209:
[----:B------:R-:W-:-:S14]  /*1d40*/  DSETP.NAN.AND P0, PT, R24, R24, PT ;  /* 0x000000181800722a */ /* 0x000fdc0003f08000 */
[----:B------:R-:W-:Y:S05]  /*1d50*/  @P0 BRA `(.L_x_211) ;  /* 0x00000000004c0947 */ /* 0x000fea0003800000 */
[----:B------:R-:W-:-:S14]  /*1d60*/  DSETP.NAN.AND P0, PT, R10, R10, PT ;  /* 0x0000000a0a00722a */ /* 0x000fdc0003f08000 */
[----:B------:R-:W-:Y:S05]  /*1d70*/  @P0 BRA `(.L_x_212) ;  /* 0x0000000000340947 */ /* 0x000fea0003800000 */
[----:B------:R-:W-:Y:S01]  /*1d80*/  ISETP.NE.AND P0, PT, R4, R5, PT ;  /* 0x000000050400720c */ /* 0x000fe20003f05270 */
[----:B------:R-:W-:Y:S02]  /*1d90*/  IMAD.MOV.U32 R30, RZ, RZ, 0x0 ;  /* 0x00000000ff1e7424 */ /* 0x000fe400078e00ff */
[----:B------:R-:W-:-:S10]  /*1da0*/  IMAD.MOV.U32 R31, RZ, RZ, -0x80000 ;  /* 0xfff80000ff1f7424 */ /* 0x000fd400078e00ff */
[----:B------:R-:W-:Y:S05]  /*1db0*/  @!P0 BRA `(.L_x_210) ;  /* 0x0000000000408947 */ /* 0x000fea0003800000 */
[----:B------:R-:W-:Y:S02]  /*1dc0*/  ISETP.NE.AND P0, PT, R4, 0x7ff00000, PT ;  /* 0x7ff000000400780c */ /* 0x000fe40003f05270 */
[----:B------:R-:W-:Y:S02]  /*1dd0*/  LOP3.LUT R11, R25, 0x80000000, R11, 0x48, !PT ;  /* 0x80000000190b7812 */ /* 0x000fe400078e480b */
[----:B------:R-:W-:-:S13]  /*1de0*/  ISETP.EQ.OR P0, PT, R5, RZ, !P0 ;  /* 0x000000ff0500720c */ /* 0x000fda0004702670 */
[----:B------:R-:W-:Y:S01]  /*1df0*/  @P0 LOP3.LUT R2, R11, 0x7ff00000, RZ, 0xfc, !PT ;  /* 0x7ff000000b020812 */ /* 0x000fe200078efcff */
[----:B------:R-:W-:Y:S02]  /*1e00*/  @!P0 IMAD.MOV.U32 R30, RZ, RZ, RZ ;  /* 0x000000ffff1e8224 */ /* 0x000fe400078e00ff */
[----:B------:R-:W-:Y:S02]  /*1e10*/  @!P0 IMAD.MOV.U32 R31, RZ, RZ, R11 ;  /* 0x000000ffff1f8224 */ /* 0x000fe400078e000b */
[----:B------:R-:W-:Y:S02]  /*1e20*/  @P0 IMAD.MOV.U32 R30, RZ, RZ, RZ ;  /* 0x000000ffff1e0224 */ /* 0x000fe400078e00ff */
[----:B------:R-:W-:Y:S01]  /*1e30*/  @P0 IMAD.MOV.U32 R31, RZ, RZ, R2 ;  /* 0x000000ffff1f0224 */ /* 0x000fe200078e0002 */
[----:B------:R-:W-:Y:S06]  /*1e40*/  BRA `(.L_x_210) ;  /* 0x00000000001c7947 */ /* 0x000fec0003800000 */
.L_x_212:
[----:B------:R-:W-:Y:S01]  /*1e50*/  LOP3.LUT R3, R11, 0x80000, RZ, 0xfc, !PT ;  /* 0x000800000b037812 */ /* 0x000fe200078efcff */
[----:B------:R-:W-:-:S04]  /*1e60*/  IMAD.MOV.U32 R30, RZ, RZ, R10 ;  /* 0x000000ffff1e7224 */ /* 0x000fc800078e000a */
[----:B------:R-:W-:Y:S01]  /*1e70*/  IMAD.MOV.U32 R31, RZ, RZ, R3 ;  /* 0x000000ffff1f7224 */ /* 0x000fe200078e0003 */
[----:B------:R-:W-:Y:S06]  /*1e80*/  BRA `(.L_x_210) ;  /* 0x00000000000c7947 */ /* 0x000fec0003800000 */
.L_x_211:
[----:B------:R-:W-:Y:S01]  /*1e90*/  LOP3.LUT R3, R25, 0x80000, RZ, 0xfc, !PT ;  /* 0x0008000019037812 */ /* 0x000fe200078efcff */
[----:B------:R-:W-:-:S04]  /*1ea0*/  IMAD.MOV.U32 R30, RZ, RZ, R24 ;  /* 0x000000ffff1e7224 */ /* 0x000fc800078e0018 */
[----:B------:R-:W-:-:S07]  /*1eb0*/  IMAD.MOV.U32 R31, RZ, RZ, R3 ;  /* 0x000000ffff1f7224 */ /* 0x000fce00078e0003 */
.L_x_210:
[----:B------:R-:W-:Y:S05]  /*1ec0*/  BSYNC.RECONVERGENT B0 ;  /* 0x0000000000007941 */ /* 0x000fea0003800200 */
.L_x_208:
[----:B------:R-:W-:Y:S02]  /*1ed0*/  IMAD.MOV.U32 R4, RZ, RZ, R0 ;  /* 0x000000ffff047224 */ /* 0x000fe400078e0000 */
[----:B------:R-:W-:Y:S02]  /*1ee0*/  IMAD.MOV.U32 R5, RZ, RZ, 0x0 ;  /* 0x00000000ff057424 */ /* 0x000fe400078e00ff */
[----:B------:R-:W-:Y:S02]  /*1ef0*/  IMAD.MOV.U32 R2, RZ, RZ, R30 ;  /* 0x000000ffff027224 */ /* 0x000fe400078e001e */
[----:B------:R-:W-:Y:S01]  /*1f00*/  IMAD.MOV.U32 R3, RZ, RZ, R31 ;  /* 0x000000ffff037224 */ /* 0x000fe200078e001f */
[----:B------:R-:W-:Y:S06]  /*1f10*/  RET.REL.NODEC R4 `(_ZN3cub18CUB_300001_SM_10006detail8for_each13static_kernelINS2_12policy_hub_t12policy_500_tElNS2_12op_wrapper_tIl9dirichletN6thrust24THRUST_300001_SM_1000_NS12zip_iteratorIN4cuda3std3__45tupleIJNS9_6detail15normal_iteratorINS9_10device_ptrIdEEEESJ_SJ_SJ_SJ_SJ_EEEEEEEEEvT0_T1_) ;  /* 0xffffffe004387950 */ /* 0x000fec0003c3ffff */
.L_x_213:
        /* <DEDUP_REMOVED lines=14> */
.L_x_997:


//--------------------- .text._ZN3cub18CUB_300001_SM_10006detail8for_each13static_kernelINS2_12policy_hub_t12policy_500_tElNS2_12op_wrapper_tIl6alpresN6thrust24THRUST_300001_SM_1000_NS12zip_iteratorIN4cuda3std3__45tupleIJNS9_6detail15normal_iteratorINS9_10device_ptrIdEEEESJ_SJ_SJ_SJ_SJ_SJ_SJ_EEEEEEEEEvT0_T1_ --------------------------
	.section	.text._ZN3cub18CUB_300001_SM_10006detail8for_each13static_kernelINS2_12policy_hub_t12policy_500_tElNS2_12op_wrapper_tIl6alpresN6thrust24THRUST_300001_SM_1000_NS12zip_iteratorIN4cuda3std3__45tupleIJNS9_6detail15normal_iteratorINS9_10device_ptrIdEEEESJ_SJ_SJ_SJ_SJ_SJ_SJ_EEEEEEEEEvT0_T1_,"ax",@progbits
	.align	128
        .global         _ZN3cub18CUB_300001_SM_10006detail8for_each13static_kernelINS2_12policy_hub_t12policy_500_tElNS2_12op_wrapper_tIl6alpresN6thrust24THRUST_300001_SM_1000_NS12zip_iteratorIN4cuda3std3__45tupleIJNS9_6detail15normal_iteratorINS9_10device_ptrIdEEEESJ_SJ_SJ_SJ_SJ_SJ_SJ_EEEEEEEEEvT0_T1_
        .type           _ZN3cub18CUB_300001_SM_10006detail8for_each13static_kernelINS2_12policy_hub_t12policy_500_tElNS2_12op_wrapper_tIl6alpresN6thrust24THRUST_300001_SM_1000_NS12zip_iteratorIN4cuda3std3__45tupleIJNS9_6detail15normal_iteratorINS9_10device_ptrIdEEEESJ_SJ_SJ_SJ_SJ_SJ_SJ_EEEEEEEEEvT0_T1_,@function
        .size           _ZN3cub18CUB_300001_SM_10006detail8for_each13static_kernelINS2_12policy_hub_t12policy_500_tElNS2_12op_wrapper_tIl6alpresN6thrust24THRUST_300001_SM_1000_NS12zip_iteratorIN4cuda3std3__45tupleIJNS9_6detail15normal_iteratorINS9_10device_ptrIdEEEESJ_SJ_SJ_SJ_SJ_SJ_SJ_EEEEEEEEEvT0_T1_,(.L_x_999 - _ZN3cub18CUB_300001_SM_10006detail8for_each13static_kernelINS2_12policy_hub_t12policy_500_tElNS2_12op_wrapper_tIl6alpresN6thrust24THRUST_300001_SM_1000_NS12zip_iteratorIN4cuda3std3__45tupleIJNS9_6detail15normal_iteratorINS9_10device_ptrIdEEEESJ_SJ_SJ_SJ_SJ_SJ_SJ_EEEEEEEEEvT0_T1_)
        .other          _ZN3cub18CUB_300001_SM_10006detail8for_each13static_kernelINS2_12policy_hub_t12policy_500_tElNS2_12op_wrapper_tIl6alpresN6thrust24THRUST_300001_SM_1000_NS12zip_iteratorIN4cuda3std3__45tupleIJNS9_6detail15normal_iteratorINS9_10device_ptrIdEEEESJ_SJ_SJ_SJ_SJ_SJ_SJ_EEEEEEEEEvT0_T1_,@"STO_CUDA_ENTRY STV_DEFAULT"
_ZN3cub18CUB_300001_SM_10006detail8for_each13static_kernelINS2_12policy_hub_t12policy_500_tElNS2_12op_wrapper_tIl6alpresN6thrust24THRUST_300001_SM_1000_NS12zip_iteratorIN4cuda3std3__45tupleIJNS9_6detail15normal_iteratorINS9_10device_ptrIdEEEESJ_SJ_SJ_SJ_SJ_SJ_SJ_EEEEEEEEEvT0_T1_:
.text._ZN3cub18CUB_300001_SM_10006detail8for_each13static_kernelINS2_12policy_hub_t12policy_500_tElNS2_12op_wrapper_tIl6alpresN6thrust24THRUST_300001_SM_1000_NS12zip_iteratorIN4cuda3std3__45tupleIJNS9_6detail15normal_iteratorINS9_10device_ptrIdEEEESJ_SJ_SJ_SJ_SJ_SJ_SJ_EEEEEEEEEvT0_T1_:
        /* <DEDUP_REMOVED lines=11> */
[----:B------:R-:W1:Y:S01]  /*00b0*/  LDCU.128 UR12, c[0x0][0x3a0] ;  /* 0x00007400ff0c77ac */ /* 0x000e620008000c00 */
[----:B------:R-:W2:Y:S01]  /*00c0*/  LDCU.128 UR16, c[0x0][0x3b0] ;  /* 0x00007600ff1077ac */ /* 0x000ea20008000c00 */
[----:B------:R-:W3:Y:S01]  /*00d0*/  LDCU.64 UR10, c[0x0][0x3c0] ;  /* 0x00007800ff0a77ac */ /* 0x000ee20008000a00 */
[----:B0-----:R-:W-:-:S05]  /*00e0*/  IADD3 R0, P0, PT, R0, UR4, RZ ;  /* 0x0000000400007c10 */ /* 0x001fca000ff1e0ff */
[----:B------:R-:W-:Y:S01]  /*00f0*/  IMAD.X R3, RZ, RZ, UR5, P0 ;  /* 0x00000005ff037e24 */ /* 0x000fe200080e06ff */
[----:B------:R-:W0:Y:S01]  /*0100*/  LDCU.64 UR4, c[0x0][0x388] ;  /* 0x00007100ff0477ac */ /* 0x000e220008000a00 */
[----:B------:R-:W-:-:S03]  /*0110*/  IMAD.SHL.U32 R4, R0, 0x8, RZ ;  /* 0x0000000800047824 */ /* 0x000fc600078e00ff */
[----:B------:R-:W-:Y:S02]  /*0120*/  SHF.L.U64.HI R2, R0, 0x3, R3 ;  /* 0x0000000300027819 */ /* 0x000fe40000010203 */
[----:B-1----:R-:W-:-:S04]  /*0130*/  IADD3 R16, P0, PT, R4, UR12, RZ ;  /* 0x0000000c04107c10 */ /* 0x002fc8000ff1e0ff */
[----:B------:R-:W-:-:S05]  /*0140*/  IADD3.X R17, PT, PT, R2, UR13, RZ, P0, !PT ;  /* 0x0000000d02117c10 */ /* 0x000fca00087fe4ff */
[----:B------:R-:W4:Y:S01]  /*0150*/  LDG.E.64 R22, desc[UR8][R16.64] ;  /* 0x0000000810167981 */ /* 0x000f22000c1e1b00 */
[----:B0-----:R-:W-:-:S04]  /*0160*/  IADD3 R46, P0, PT, R4, UR4, RZ ;  /* 0x00000004042e7c10 */ /* 0x001fc8000ff1e0ff */
[----:B------:R-:W-:Y:S01]  /*0170*/  IADD3.X R47, PT, PT, R2, UR5, RZ, P0, !PT ;  /* 0x00000005022f7c10 */ /* 0x000fe200087fe4ff */
[----:B------:R-:W0:Y:S04]  /*0180*/  LDCU.128 UR4, c[0x0][0x390] ;  /* 0x00007200ff0477ac */ /* 0x000e280008000c00 */
[----:B------:R-:W5:Y:S01]  /*0190*/  LDG.E.64 R24, desc[UR8][R46.64] ;  /* 0x000000082e187981 */ /* 0x000f62000c1e1b00 */
[C---:B------:R-:W-:Y:S01]  /*01a0*/  IADD3 R10, P5, PT, R4.reuse, UR14, RZ ;  /* 0x0000000e040a7c10 */ /* 0x040fe2000ffbe0ff */
[----:B------:R-:W-:Y:S01]  /*01b0*/  BSSY.RECONVERGENT B0, `(.L_x_215) ;  /* 0x000002c000007945 */ /* 0x000fe20003800200 */
[----:B--2---:R-:W-:Y:S02]  /*01c0*/  IADD3 R8, P4, PT, R4, UR16, RZ ;  /* 0x0000001004087c10 */ /* 0x004fe4000ff9e0ff */
[----:B------:R-:W-:-:S02]  /*01d0*/  IADD3.X R11, PT, PT, R2, UR15, RZ, P5, !PT ;  /* 0x0000000f020b7c10 */ /* 0x000fc4000affe4ff */
[----:B------:R-:W-:Y:S02]  /*01e0*/  IADD3.X R9, PT, PT, R2, UR17, RZ, P4, !PT ;  /* 0x0000001102097c10 */ /* 0x000fe4000a7fe4ff */
[C---:B0-----:R-:W-:Y:S02]  /*01f0*/  IADD3 R14, P2, PT, R4.reuse, UR4, RZ ;  /* 0x00000004040e7c10 */ /* 0x041fe4000ff5e0ff */
[----:B------:R-:W-:Y:S02]  /*0200*/  IADD3 R12, P3, PT, R4, UR6, RZ ;  /* 0x00000006040c7c10 */ /* 0x000fe4000ff7e0ff */
[C---:B------:R-:W-:Y:S02]  /*0210*/  IADD3.X R15, PT, PT, R2.reuse, UR5, RZ, P2, !PT ;  /* 0x00000005020f7c10 */ /* 0x040fe400097fe4ff */
[----:B------:R-:W-:Y:S02]  /*0220*/  IADD3.X R13, PT, PT, R2, UR7, RZ, P3, !PT ;  /* 0x00000007020d7c10 */ /* 0x000fe40009ffe4ff */
[----:B----4-:R-:W-:-:S04]  /*0230*/  SHF.R.U32.HI R0, RZ, 0x14, R23 ;  /* 0x00000014ff007819 */ /* 0x010fc80000011617 */
[----:B------:R-:W-:-:S05]  /*0240*/  LOP3.LUT R0, R0, 0x7ff, RZ, 0xc0, !PT ;  /* 0x000007ff00007812 */ /* 0x000fca00078ec0ff */
[----:B------:R-:W-:Y:S01]  /*0250*/  VIADD R3, R0, 0xfffffc0c ;  /* 0xfffffc0c00037836 */ /* 0x000fe20000000000 */
[----:B-----5:R-:W-:-:S04]  /*0260*/  DSETP.NEU.AND P1, PT, R24, RZ, PT ;  /* 0x000000ff1800722a */ /* 0x020fc80003f2d000 */
[CC--:B------:R-:W-:Y:S02]  /*0270*/  SHF.L.U32 R0, R22.reuse, R3.reuse, RZ ;  /* 0x0000000316007219 */ /* 0x0c0fe400000006ff */
[----:B------:R-:W-:Y:S02]  /*0280*/  SHF.L.U64.HI R3, R22, R3, R23 ;  /* 0x0000000316037219 */ /* 0x000fe40000010217 */
[----:B------:R-:W-:Y:S02]  /*0290*/  ISETP.NE.U32.AND P0, PT, R0, RZ, PT ;  /* 0x000000ff0000720c */ /* 0x000fe40003f05070 */
[----:B------:R-:W-:Y:S02]  /*02a0*/  ISETP.GE.OR P3, PT, R23, RZ, P1 ;  /* 0x000000ff1700720c */ /* 0x000fe40000f66670 */
[----:B------:R-:W-:-:S04]  /*02b0*/  ISETP.NE.AND.EX P0, PT, R3, -0x80000000, PT, P0 ;  /* 0x800000000300780c */ /* 0x000fc80003f05300 */
[----:B------:R-:W-:-:S09]  /*02c0*/  PLOP3.LUT P2, PT, P0, PT, PT, 0x8, 0x80 ;  /* 0x000000000080781c */ /* 0x000fd2000074e170 */
[----:B------:R-:W-:Y:S01]  /*02d0*/  @!P1 DSETP.NEU.AND P2, PT, |R22|, 0.5, !P0 ;  /* 0x3fe000001600942a */ /* 0x000fe2000474d200 */
[C---:B------:R-:W-:Y:S02]  /*02e0*/  IADD3 R6, P0, PT, R4.reuse, UR18, RZ ;  /* 0x0000001204067c10 */ /* 0x040fe4000ff1e0ff */
[----:B---3--:R-:W-:Y:S02]  /*02f0*/  IADD3 R4, P5, PT, R4, UR10, RZ ;  /* 0x0000000a04047c10 */ /* 0x008fe4000ffbe0ff */
[C---:B------:R-:W-:Y:S02]  /*0300*/  IADD3.X R7, PT, PT, R2.reuse, UR19, RZ, P0, !PT ;  /* 0x0000001302077c10 */ /* 0x040fe400087fe4ff */
[----:B------:R-:W-:Y:S02]  /*0310*/  @!P1 SEL R3, R25, RZ, P2 ;  /* 0x000000ff19039207 */ /* 0x000fe40001000000 */
[----:B------:R-:W-:Y:S01]  /*0320*/  IADD3.X R5, PT, PT, R2, UR11, RZ, P5, !PT ;  /* 0x0000000b02057c10 */ /* 0x000fe2000affe4ff */
[----:B------:R-:W-:Y:S01]  /*0330*/  @!P1 IMAD.MOV.U32 R2, RZ, RZ, RZ ;  /* 0x000000ffff029224 */ /* 0x000fe200078e00ff */
[----:B------:R-:W-:Y:S01]  /*0340*/  @!P3 LOP3.LUT R3, R3, 0x7ff00000, RZ, 0xfc, !PT ;  /* 0x7ff000000303b812 */ /* 0x000fe200078efcff */
[----:B------:R-:W-:Y:S06]  /*0350*/  @!P1 BRA `(.L_x_216) ;  /* 0x0000000000449947 */ /* 0x000fec0003800000 */
[----:B------:R-:W-:Y:S01]  /*0360*/  DADD R38, -RZ, |R24| ;  /* 0x00000000ff267229 */ /* 0x000fe20000000518 */
[----:B------:R-:W-:Y:S01]  /*0370*/  BSSY.RECONVERGENT B1, `(.L_x_217) ;  /* 0x0000005000017945 */ /* 0x000fe20003800200 */
[----:B------:R-:W-:Y:S01]  /*0380*/  IMAD.MOV.U32 R2, RZ, RZ, R22 ;  /* 0x000000ffff027224 */ /* 0x000fe200078e0016 */
[----:B------:R-:W-:Y:S01]  /*0390*/  MOV R0, 0x3c0 ;  /* 0x000003c000007802 */ /* 0x000fe20000000f00 */
[----:B------:R-:W-:-:S07]  /*03a0*/  IMAD.MOV.U32 R3, RZ, RZ, R23 ;  /* 0x000000ffff037224 */ /* 0x000fce00078e0017 */
[----:B------:R-:W-:Y:S05]  /*03b0*/  CALL.REL.NOINC `($_ZN3cub18CUB_300001_SM_10006detail8for_each13static_kernelINS2_12policy_hub_t12policy_500_tElNS2_12op_wrapper_tIl6alpresN6thrust24THRUST_300001_SM_1000_NS12zip_iteratorIN4cuda3std3__45tupleIJNS9_6detail15normal_iteratorINS9_10device_ptrIdEEEESJ_SJ_SJ_SJ_SJ_SJ_SJ_EEEEEEEEEvT0_T1_$__internal_accurate_pow) ;  /* 0x0000005800f87944 */ /* 0x000fea0003c00000 */
[----:B------:R-:W-:Y:S05]  /*03c0*/  BSYNC.RECONVERGENT B1 ;  /* 0x0000000000017941 */ /* 0x000fea0003800200 */
.L_x_217:
[----:B------:R-:W0:Y:S01]  /*03d0*/  FRND.F64.TRUNC R18, R22 ;  /* 0x0000001600127313 */ /* 0x000e22000030d800 */
[----:B------:R-:W-:Y:S01]  /*03e0*/  DADD R20, -RZ, -R2 ;  /* 0x00000000ff147229 */ /* 0x000fe20000000902 */
[----:B------:R-:W-:-:S09]  /*03f0*/  ISETP.GE.AND P1, PT, R25, RZ, PT ;  /* 0x000000ff1900720c */ /* 0x000fd20003f26270 */
[-C--:B------:R-:W-:Y:S02]  /*0400*/  FSEL R27, R20, R2.reuse, P2 ;  /* 0x00000002141b7208 */ /* 0x080fe40001000000 */
[-C--:B------:R-:W-:Y:S01]  /*0410*/  FSEL R20, R21, R3.reuse, P2 ;  /* 0x0000000315147208 */ /* 0x080fe20001000000 */
[----:B0-----:R-:W-:Y:S01]  /*0420*/  DSETP.NEU.AND P0, PT, R22, R18, PT ;  /* 0x000000121600722a */ /* 0x001fe20003f0d000 */
[----:B------:R-:W-:Y:S02]  /*0430*/  FSEL R2, R27, R2, !P1 ;  /* 0x000000021b027208 */ /* 0x000fe40004800000 */
[----:B------:R-:W-:-:S03]  /*0440*/  FSEL R3, R20, R3, !P1 ;  /* 0x0000000314037208 */ /* 0x000fc60004800000 */
[----:B------:R-:W-:Y:S02]  /*0450*/  @!P1 FSEL R2, R2, RZ, !P0 ;  /* 0x000000ff02029208 */ /* 0x000fe40004000000 */
[----:B------:R-:W-:-:S07]  /*0460*/  @!P1 FSEL R3, R3, -QNAN , !P0 ;  /* 0xfff8000003039808 */ /* 0x000fce0004000000 */
.L_x_216:
[----:B------:R-:W-:Y:S05]  /*0470*/  BSYNC.RECONVERGENT B0 ;  /* 0x0000000000007941 */ /* 0x000fea0003800200 */
.L_x_215:
[----:B------:R-:W-:Y:S01]  /*0480*/  DADD R18, R24, R22 ;  /* 0x0000000018127229 */ /* 0x000fe20000000016 */
[----:B------:R-:W-:Y:S09]  /*0490*/  BSSY.RECONVERGENT B0, `(.L_x_218) ;  /* 0x000001d000007945 */ /* 0x000ff20003800200 */
[----:B------:R-:W-:-:S04]  /*04a0*/  LOP3.LUT R18, R19, 0x7ff00000, RZ, 0xc0, !PT ;  /* 0x7ff0000013127812 */ /* 0x000fc800078ec0ff */
[----:B------:R-:W-:-:S13]  /*04b0*/  ISETP.NE.AND P0, PT, R18, 0x7ff00000, PT ;  /* 0x7ff000001200780c */ /* 0x000fda0003f05270 */
[----:B------:R-:W-:Y:S05]  /*04c0*/  @P0 BRA `(.L_x_219) ;  /* 0x0000000000640947 */ /* 0x000fea0003800000 */
[----:B------:R-:W-:-:S06]  /*04d0*/  DSETP.NAN.AND P0, PT, R22, R22, PT ;  /* 0x000000161600722a */ /* 0x000fcc0003f08000 */
[----:B------:R-:W-:-:S14]  /*04e0*/  DSETP.NUM.AND P0, PT, R24, R24, !P0 ;  /* 0x000000181800722a */ /* 0x000fdc0004707000 */
[----:B------:R-:W-:Y:S01]  /*04f0*/  @!P0 DADD R2, R24, R22 ;  /* 0x0000000018028229 */ /* 0x000fe20000000016 */
[----:B------:R-:W-:Y:S10]  /*0500*/  @!P0 BRA `(.L_x_219) ;  /* 0x0000000000548947 */ /* 0x000ff40003800000 */
[----:B------:R-:W-:-:S14]  /*0510*/  DSETP.NEU.AND P0, PT, |R22|, +INF , PT ;  /* 0x7ff000001600742a */ /* 0x000fdc0003f0d200 */
[----:B------:R-:W-:Y:S05]  /*0520*/  @P0 BRA `(.L_x_220) ;  /* 0x0000000000200947 */ /* 0x000fea0003800000 */
[----:B------:R-:W-:Y:S01]  /*0530*/  ISETP.GE.AND P1, PT, R23, RZ, PT ;  /* 0x000000ff1700720c */ /* 0x000fe20003f26270 */
[----:B------:R-:W-:-:S06]  /*0540*/  DSETP.GT.AND P0, PT, |R24|, 1, PT ;  /* 0x3ff000001800742a */ /* 0x000fcc0003f04200 */
[----:B------:R-:W-:Y:S01]  /*0550*/  SEL R2, RZ, 0x7ff00000, !P0 ;  /* 0x7ff00000ff027807 */ /* 0x000fe20004000000 */
[----:B------:R-:W-:-:S05]  /*0560*/  DSETP.NEU.AND P0, PT, R24, -1, PT ;  /* 0xbff000001800742a */ /* 0x000fca0003f0d000 */
[----:B------:R-:W-:-:S04]  /*0570*/  @!P1 LOP3.LUT R2, R2, 0x7ff00000, RZ, 0x3c, !PT ;  /* 0x7ff0000002029812 */ /* 0x000fc800078e3cff */
[----:B------:R-:W-:Y:S01]  /*0580*/  SEL R3, R2, 0x3ff00000, P0 ;  /* 0x3ff0000002037807 */ /* 0x000fe20000000000 */
[----:B------:R-:W-:Y:S01]  /*0590*/  IMAD.MOV.U32 R2, RZ, RZ, RZ ;  /* 0x000000ffff027224 */ /* 0x000fe200078e00ff */
[----:B------:R-:W-:Y:S06]  /*05a0*/  BRA `(.L_x_219) ;  /* 0x00000000002c7947 */ /* 0x000fec0003800000 */
.L_x_220:
[----:B------:R-:W-:-:S14]  /*05b0*/  DSETP.NEU.AND P0, PT, |R24|, +INF , PT ;  /* 0x7ff000001800742a */ /* 0x000fdc0003f0d200 */
[----:B------:R-:W-:Y:S05]  /*05c0*/  @P0 BRA `(.L_x_219) ;  /* 0x0000000000240947 */ /* 0x000fea0003800000 */
[C---:B------:R-:W-:Y:S01]  /*05d0*/  ISETP.GE.AND P0, PT, R23.reuse, RZ, PT ;  /* 0x000000ff1700720c */ /* 0x040fe20003f06270 */
[----:B------:R-:W-:Y:S01]  /*05e0*/  IMAD.MOV.U32 R2, RZ, RZ, RZ ;  /* 0x000000ffff027224 */ /* 0x000fe200078e00ff */
[----:B------:R-:W-:Y:S02]  /*05f0*/  LOP3.LUT R0, R23, 0x7fffffff, RZ, 0xc0, !PT ;  /* 0x7fffffff17007812 */ /* 0x000fe400078ec0ff */
[----:B------:R-:W-:Y:S02]  /*0600*/  SEL R3, RZ, 0x7ff00000, !P0 ;  /* 0x7ff00000ff037807 */ /* 0x000fe40004000000 */
[----:B------:R-:W-:Y:S02]  /*0610*/  ISETP.GE.AND P1, PT, R25, RZ, PT ;  /* 0x000000ff1900720c */ /* 0x000fe40003f26270 */
[----:B------:R-:W-:Y:S01]  /*0620*/  ISETP.NE.AND P0, PT, R0, 0x3fe00000, PT ;  /* 0x3fe000000000780c */ /* 0x000fe20003f05270 */
[----:B------:R-:W-:-:S05]  /*0630*/  VIADD R0, R3, 0x80000000 ;  /* 0x8000000003007836 */ /* 0x000fca0000000000 */
[----:B------:R-:W-:-:S05]  /*0640*/  SEL R0, R0, R3, P0 ;  /* 0x0000000300007207 */ /* 0x000fca0000000000 */
[----:B------:R-:W-:-:S07]  /*0650*/  @!P1 SEL R3, R0, R3, P2 ;  /* 0x0000000300039207 */ /* 0x000fce0001000000 */
.L_x_219:
[----:B------:R-:W-:Y:S05]  /*0660*/  BSYNC.RECONVERGENT B0 ;  /* 0x0000000000007941 */ /* 0x000fea0003800200 */
.L_x_218:
[----:B------:R-:W2:Y:S04]  /*0670*/  LDG.E.64 R18, desc[UR8][R10.64] ;  /* 0x000000080a127981 */ /* 0x000ea8000c1e1b00 */
[----:B------:R-:W3:Y:S01]  /*0680*/  LDG.E.64 R20, desc[UR8][R14.64] ;  /* 0x000000080e147981 */ /* 0x000ee2000c1e1b00 */
[----:B------:R-:W-:Y:S01]  /*0690*/  DSETP.NEU.AND P1, PT, R22, RZ, PT ;  /* 0x000000ff1600722a */ /* 0x000fe20003f2d000 */
[----:B------:R-:W-:Y:S05]  /*06a0*/  BSSY.RECONVERGENT B0, `(.L_x_221) ;  /* 0x0000027000007945 */ /* 0x000fea0003800200 */
[----:B------:R-:W-:-:S02]  /*06b0*/  FSEL R22, R2, RZ, P1 ;  /* 0x000000ff02167208 */ /* 0x000fc40000800000 */
[----:B------:R-:W-:Y:S02]  /*06c0*/  FSEL R2, R3, 1.875, P1 ;  /* 0x3ff0000003027808 */ /* 0x000fe40000800000 */
[----:B--2---:R-:W-:-:S04]  /*06d0*/  SHF.R.U32.HI R0, RZ, 0x14, R19 ;  /* 0x00000014ff007819 */ /* 0x004fc80000011613 */
[----:B------:R-:W-:Y:S01]  /*06e0*/  LOP3.LUT R0, R0, 0x7ff, RZ, 0xc0, !PT ;  /* 0x000007ff00007812 */ /* 0x000fe200078ec0ff */
[----:B---3--:R-:W-:-:S04]  /*06f0*/  DSETP.NEU.AND P3, PT, R20, RZ, PT ;  /* 0x000000ff1400722a */ /* 0x008fc80003f6d000 */
[----:B------:R-:W-:Y:S02]  /*0700*/  VIADD R27, R0, 0xfffffc0c ;  /* 0xfffffc0c001b7836 */ /* 0x000fe40000000000 */
[----:B------:R-:W-:-:S03]  /*0710*/  ISETP.GE.OR P4, PT, R19, RZ, P3 ;  /* 0x000000ff1300720c */ /* 0x000fc60001f86670 */
[CC--:B------:R-:W-:Y:S02]  /*0720*/  SHF.L.U32 R0, R18.reuse, R27.reuse, RZ ;  /* 0x0000001b12007219 */ /* 0x0c0fe400000006ff */
[----:B------:R-:W-:Y:S02]  /*0730*/  SHF.L.U64.HI R27, R18, R27, R19 ;  /* 0x0000001b121b7219 */ /* 0x000fe40000010213 */
[----:B------:R-:W-:-:S04]  /*0740*/  ISETP.NE.U32.AND P0, PT, R0, RZ, PT ;  /* 0x000000ff0000720c */ /* 0x000fc80003f05070 */
[----:B------:R-:W-:-:S04]  /*0750*/  ISETP.NE.AND.EX P0, PT, R27, -0x80000000, PT, P0 ;  /* 0x800000001b00780c */ /* 0x000fc80003f05300 */
[----:B------:R-:W-:-:S09]  /*0760*/  PLOP3.LUT P2, PT, P0, PT, PT, 0x8, 0x80 ;  /* 0x000000000080781c */ /* 0x000fd2000074e170 */
[----:B------:R-:W-:Y:S02]  /*0770*/  @!P3 DSETP.NEU.AND P2, PT, |R18|, 0.5, !P0 ;  /* 0x3fe000001200b42a */ /* 0x000fe4000474d200 */
[----:B------:R-:W-:-:S04]  /*0780*/  DSETP.NEU.AND P0, PT, R24, 1, PT ;  /* 0x3ff000001800742a */ /* 0x000fc80003f0d000 */
[----:B------:R-:W-:Y:S02]  /*0790*/  @!P3 SEL R0, R21, RZ, P2 ;  /* 0x000000ff1500b207 */ /* 0x000fe40001000000 */
[----:B------:R-:W-:Y:S01]  /*07a0*/  FSEL R23, R2, 1.875, P0 ;  /* 0x3ff0000002177808 */ /* 0x000fe20000000000 */
[----:B------:R-:W-:Y:S01]  /*07b0*/  @!P3 IMAD.MOV.U32 R2, RZ, RZ, RZ ;  /* 0x000000ffff02b224 */ /* 0x000fe200078e00ff */
[----:B------:R-:W-:Y:S02]  /*07c0*/  @!P4 LOP3.LUT R0, R0, 0x7ff00000, RZ, 0xfc, !PT ;  /* 0x7ff000000000c812 */ /* 0x000fe400078efcff */
[----:B------:R-:W-:-:S03]  /*07d0*/  FSEL R22, R22, RZ, P0 ;  /* 0x000000ff16167208 */ /* 0x000fc60000000000 */
[----:B------:R-:W-:Y:S01]  /*07e0*/  @!P3 IMAD.MOV.U32 R3, RZ, RZ, R0 ;  /* 0x000000ffff03b224 */ /* 0x000fe200078e0000 */
        /* <DEDUP_REMOVED lines=8> */
.L_x_223:
        /* <DEDUP_REMOVED lines=10> */
.L_x_222:
[----:B------:R-:W-:Y:S05]  /*0910*/  BSYNC.RECONVERGENT B0 ;  /* 0x0000000000007941 */ /* 0x000fea0003800200 */
.L_x_221:
        /* <DEDUP_REMOVED lines=19> */
.L_x_226:
        /* <DEDUP_REMOVED lines=11> */
.L_x_225:
[----:B------:R-:W-:Y:S05]  /*0b00*/  BSYNC.RECONVERGENT B0 ;  /* 0x0000000000007941 */ /* 0x000fea0003800200 */
.L_x_224:
[----:B------:R-:W2:Y:S04]  /*0b10*/  LDG.E.64 R24, desc[UR8][R8.64] ;  /* 0x0000000808187981 */ /* 0x000ea8000c1e1b00 */
[----:B------:R-:W3:Y:S01]  /*0b20*/  LDG.E.64 R26, desc[UR8][R12.64] ;  /* 0x000000080c1a7981 */ /* 0x000ee2000c1e1b00 */
[----:B------:R-:W-:Y:S01]  /*0b30*/  DSETP.NEU.AND P2, PT, R18, RZ, PT ;  /* 0x000000ff1200722a */ /* 0x000fe20003f4d000 */
[----:B------:R-:W-:Y:S01]  /*0b40*/  BSSY.RECONVERGENT B0, `(.L_x_227) ;  /* 0x0000028000007945 */ /* 0x000fe20003800200 */
[----:B------:R-:W-:-:S04]  /*0b50*/  DSETP.NEU.AND P1, PT, R20, 1, PT ;  /* 0x3ff000001400742a */ /* 0x000fc80003f2d000 */
[----:B------:R-:W-:Y:S02]  /*0b60*/  FSEL R2, R2, RZ, P2 ;  /* 0x000000ff02027208 */ /* 0x000fe40001000000 */
[----:B------:R-:W-:Y:S02]  /*0b70*/  FSEL R3, R3, 1.875, P2 ;  /* 0x3ff0000003037808 */ /* 0x000fe40001000000 */
[----:B------:R-:W-:Y:S02]  /*0b80*/  FSEL R2, R2, RZ, P1 ;  /* 0x000000ff02027208 */ /* 0x000fe40000800000 */
[----:B------:R-:W-:-:S06]  /*0b90*/  FSEL R3, R3, 1.875, P1 ;  /* 0x3ff0000003037808 */ /* 0x000fcc0000800000 */
[----:B------:R-:W-:Y:S01]  /*0ba0*/  DMUL R22, R22, R2 ;  /* 0x0000000216167228 */ /* 0x000fe20000000000 */
[----:B--2---:R-:W-:-:S04]  /*0bb0*/  SHF.R.U32.HI R0, RZ, 0x14, R25 ;  /* 0x00000014ff007819 */ /* 0x004fc80000011619 */
[----:B------:R-:W-:Y:S01]  /*0bc0*/  LOP3.LUT R0, R0, 0x7ff, RZ, 0xc0, !PT ;  /* 0x000007ff00007812 */ /* 0x000fe200078ec0ff */
[----:B---3--:R-:W-:-:S04]  /*0bd0*/  DSETP.NEU.AND P3, PT, R26, RZ, PT ;  /* 0x000000ff1a00722a */ /* 0x008fc80003f6d000 */
[----:B------:R-:W-:Y:S02]  /*0be0*/  VIADD R29, R0, 0xfffffc0c ;  /* 0xfffffc0c001d7836 */ /* 0x000fe40000000000 */
[----:B------:R-:W-:-:S03]  /*0bf0*/  ISETP.GE.OR P4, PT, R25, RZ, P3 ;  /* 0x000000ff1900720c */ /* 0x000fc60001f86670 */
[CC--:B------:R-:W-:Y:S02]  /*0c00*/  SHF.L.U32 R0, R24.reuse, R29.reuse, RZ ;  /* 0x0000001d18007219 */ /* 0x0c0fe400000006ff */
[----:B------:R-:W-:Y:S02]  /*0c10*/  SHF.L.U64.HI R29, R24, R29, R25 ;  /* 0x0000001d181d7219 */ /* 0x000fe40000010219 */
[----:B------:R-:W-:Y:S01]  /*0c20*/  ISETP.NE.U32.AND P0, PT, R0, RZ, PT ;  /* 0x000000ff0000720c */ /* 0x000fe20003f05070 */
[----:B------:R-:W-:-:S03]  /*0c30*/  @!P3 IMAD.MOV.U32 R2, RZ, RZ, RZ ;  /* 0x000000ffff02b224 */ /* 0x000fc600078e00ff */
[----:B------:R-:W-:-:S04]  /*0c40*/  ISETP.NE.AND.EX P0, PT, R29, -0x80000000, PT, P0 ;  /* 0x800000001d00780c */ /* 0x000fc80003f05300 */
[----:B------:R-:W-:-:S09]  /*0c50*/  PLOP3.LUT P2, PT, P0, PT, PT, 0x8, 0x80 ;  /* 0x000000000080781c */ /* 0x000fd2000074e170 */
[----:B------:R-:W-:-:S06]  /*0c60*/  @!P3 DSETP.NEU.AND P2, PT, |R24|, 0.5, !P0 ;  /* 0x3fe000001800b42a */ /* 0x000fcc000474d200 */
[----:B------:R-:W-:-:S04]  /*0c70*/  @!P3 SEL R0, R27, RZ, P2 ;  /* 0x000000ff1b00b207 */ /* 0x000fc80001000000 */
[----:B------:R-:W-:-:S05]  /*0c80*/  @!P4 LOP3.LUT R0, R0, 0x7ff00000, RZ, 0xfc, !PT ;  /* 0x7ff000000000c812 */ /* 0x000fca00078efcff */
        /* <DEDUP_REMOVED lines=9> */
.L_x_229:
        /* <DEDUP_REMOVED lines=10> */
.L_x_228:
[----:B------:R-:W-:Y:S05]  /*0dc0*/  BSYNC.RECONVERGENT B0 ;  /* 0x0000000000007941 */ /* 0x000fea0003800200 */
.L_x_227:
        /* <DEDUP_REMOVED lines=19> */
.L_x_232:
        /* <DEDUP_REMOVED lines=11> */
.L_x_231:
[----:B------:R-:W-:Y:S05]  /*0fb0*/  BSYNC.RECONVERGENT B0 ;  /* 0x0000000000007941 */ /* 0x000fea0003800200 */
.L_x_230:
[----:B------:R-:W2:Y:S01]  /*0fc0*/  LDG.E.64 R18, desc[UR8][R6.64] ;  /* 0x0000000806127981 */ /* 0x000ea2000c1e1b00 */
[----:B------:R-:W-:Y:S01]  /*0fd0*/  IMAD.MOV.U32 R20, RZ, RZ, 0x1 ;  /* 0x00000001ff147424 */ /* 0x000fe200078e00ff */
[----:B------:R-:W-:Y:S01]  /*0fe0*/  DSETP.NEU.AND P1, PT, R24, RZ, PT ;  /* 0x000000ff1800722a */ /* 0x000fe20003f2d000 */
[----:B------:R-:W-:Y:S01]  /*0ff0*/  BSSY.RECONVERGENT B0, `(.L_x_233) ;  /* 0x000001c000007945 */ /* 0x000fe20003800200 */
[----:B------:R-:W-:-:S04]  /*1000*/  DSETP.NEU.AND P0, PT, R26, 1, PT ;  /* 0x3ff000001a00742a */ /* 0x000fc80003f0d000 */
[----:B------:R-:W-:Y:S01]  /*1010*/  FSEL R0, R3, 1.875, P1 ;  /* 0x3ff0000003007808 */ /* 0x000fe20000800000 */
[----:B--2---:R-:W0:Y:S02]  /*1020*/  MUFU.RCP64H R21, R19 ;  /* 0x0000001300157308 */ /* 0x004e240000001800 */
[----:B0-----:R-:W-:-:S08]  /*1030*/  DFMA R28, -R18, R20, 1 ;  /* 0x3ff00000121c742b */ /* 0x001fd00000000114 */
[----:B------:R-:W-:-:S08]  /*1040*/  DFMA R28, R28, R28, R28 ;  /* 0x0000001c1c1c722b */ /* 0x000fd0000000001c */
[----:B------:R-:W-:Y:S01]  /*1050*/  DFMA R28, R20, R28, R20 ;  /* 0x0000001c141c722b */ /* 0x000fe20000000014 */
[----:B------:R-:W-:Y:S02]  /*1060*/  FSEL R20, R2, RZ, P1 ;  /* 0x000000ff02147208 */ /* 0x000fe40000800000 */
[----:B------:R-:W-:Y:S02]  /*1070*/  FSEL R21, R0, 1.875, P0 ;  /* 0x3ff0000000157808 */ /* 0x000fe40000000000 */
[----:B------:R-:W-:-:S03]  /*1080*/  FSEL R20, R20, RZ, P0 ;  /* 0x000000ff14147208 */ /* 0x000fc60000000000 */
[----:B------:R-:W-:-:S03]  /*1090*/  DFMA R2, -R18, R28, 1 ;  /* 0x3ff000001202742b */ /* 0x000fc6000000011c */
[----:B------:R-:W-:-:S05]  /*10a0*/  DMUL R24, R22, R20 ;  /* 0x0000001416187228 */ /* 0x000fca0000000000 */
[----:B------:R-:W-:-:S05]  /*10b0*/  DFMA R2, R28, R2, R28 ;  /* 0x000000021c02722b */ /* 0x000fca000000001c */
[----:B------:R-:W-:-:S03]  /*10c0*/  FSETP.GEU.AND P1, PT, |R25|, 6.5827683646048100446e-37, PT ;  /* 0x036000001900780b */ /* 0x000fc60003f2e200 */
        /* <DEDUP_REMOVED lines=8> */
[----:B------:R-:W-:Y:S02]  /*1150*/  IMAD.MOV.U32 R23, RZ, RZ, R25 ;  /* 0x000000ffff177224 */ /* 0x000fe400078e0019 */
[----:B------:R-:W-:Y:S02]  /*1160*/  IMAD.MOV.U32 R20, RZ, RZ, R18 ;  /* 0x000000ffff147224 */ /* 0x000fe400078e0012 */
[----:B------:R-:W-:-:S07]  /*1170*/  IMAD.MOV.U32 R21, RZ, RZ, R19 ;  /* 0x000000ffff157224 */ /* 0x000fce00078e0013 */
[----:B------:R-:W-:Y:S05]  /*1180*/  CALL.REL.NOINC `($__internal_1_$__cuda_sm20_div_rn_f64_full) ;  /* 0x0000004800147944 */ /* 0x000fea0003c00000 */
[----:B------:R-:W-:Y:S02]  /*1190*/  IMAD.MOV.U32 R2, RZ, RZ, R24 ;  /* 0x000000ffff027224 */ /* 0x000fe400078e0018 */
[----:B------:R-:W-:-:S07]  /*11a0*/  IMAD.MOV.U32 R3, RZ, RZ, R25 ;  /* 0x000000ffff037224 */ /* 0x000fce00078e0019 */
.L_x_234:
[----:B------:R-:W-:Y:S05]  /*11b0*/  BSYNC.RECONVERGENT B0 ;  /* 0x0000000000007941 */ /* 0x000fea0003800200 */
.L_x_233:
[----:B------:R-:W-:Y:S01]  /*11c0*/  ISETP.GT.AND P0, PT, R3, 0xfffff, PT ;  /* 0x000fffff0300780c */ /* 0x000fe20003f04270 */
[----:B------:R-:W-:Y:S01]  /*11d0*/  IMAD.MOV.U32 R18, RZ, RZ, R2 ;  /* 0x000000ffff127224 */ /* 0x000fe200078e0002 */
[----:B------:R-:W-:Y:S01]  /*11e0*/  BSSY.RECONVERGENT B0, `(.L_x_235) ;  /* 0x0000051000007945 */ /* 0x000fe20003800200 */
[----:B------:R-:W-:-:S10]  /*11f0*/  IMAD.MOV.U32 R19, RZ, RZ, R3 ;  /* 0x000000ffff137224 */ /* 0x000fd400078e0003 */
[----:B------:R-:W-:-:S10]  /*1200*/  @!P0 DMUL R18, R18, 1.80143985094819840000e+16 ;  /* 0x4350000012128828 */ /* 0x000fd40000000000 */
[----:B------:R-:W-:Y:S02]  /*1210*/  @!P0 IMAD.MOV.U32 R3, RZ, RZ, R19 ;  /* 0x000000ffff038224 */ /* 0x000fe400078e0013 */
[----:B------:R-:W-:Y:S02]  /*1220*/  @!P0 IMAD.MOV.U32 R2, RZ, RZ, R18 ;  /* 0x000000ffff028224 */ /* 0x000fe400078e0012 */
[----:B------:R-:W-:-:S05]  /*1230*/  VIADD R0, R3, 0xffffffff ;  /* 0xffffffff03007836 */ /* 0x000fca0000000000 */
[----:B------:R-:W-:Y:S01]  /*1240*/  ISETP.GT.U32.AND P1, PT, R0, 0x7feffffe, PT ;  /* 0x7feffffe0000780c */ /* 0x000fe20003f24070 */
[----:B------:R-:W-:Y:S02]  /*1250*/  IMAD.MOV.U32 R0, RZ, RZ, -0x3ff ;  /* 0xfffffc01ff007424 */ /* 0x000fe400078e00ff */
[----:B------:R-:W-:-:S10]  /*1260*/  @!P0 IMAD.MOV.U32 R0, RZ, RZ, -0x435 ;  /* 0xfffffbcbff008424 */ /* 0x000fd400078e00ff */
[----:B------:R-:W-:Y:S05]  /*1270*/  @P1 BRA `(.L_x_236) ;  /* 0x0000000400041947 */ /* 0x000fea0003800000 */
[----:B------:R-:W-:Y:S01]  /*1280*/  LOP3.LUT R18, R3, 0xfffff, RZ, 0xc0, !PT ;  /* 0x000fffff03127812 */ /* 0x000fe200078ec0ff */
[----:B------:R-:W-:Y:S01]  /*1290*/  IMAD.MOV.U32 R20, RZ, RZ, RZ ;  /* 0x000000ffff147224 */ /* 0x000fe200078e00ff */
[----:B------:R-:W-:Y:S01]  /*12a0*/  UMOV UR4, 0x3ae80f1e ;  /* 0x3ae80f1e00047882 */ /* 0x000fe20000000000 */
[----:B------:R-:W-:Y:S01]  /*12b0*/  IMAD.MOV.U32 R28, RZ, RZ, -0x748574fc ;  /* 0x8b7a8b04ff1c7424 */ /* 0x000fe200078e00ff */
[----:B------:R-:W-:Y:S01]  /*12c0*/  LOP3.LUT R19, R18, 0x3ff00000, RZ, 0xfc, !PT ;  /* 0x3ff0000012137812 */ /* 0x000fe200078efcff */
[----:B------:R-:W-:Y:S01]  /*12d0*/  IMAD.MOV.U32 R18, RZ, RZ, R2 ;  /* 0x000000ffff127224 */ /* 0x000fe200078e0002 */
[----:B------:R-:W-:Y:S01]  /*12e0*/  UMOV UR5, 0x3eb1380b ;  /* 0x3eb1380b00057882 */ /* 0x000fe20000000000 */
[----:B------:R-:W-:Y:S01]  /*12f0*/  IMAD.MOV.U32 R29, RZ, RZ, 0x3ed0ee25 ;  /* 0x3ed0ee25ff1d7424 */ /* 0x000fe200078e00ff */
[----:B------:R-:W-:Y:S01]  /*1300*/  ISETP.GE.U32.AND P0, PT, R19, 0x3ff6a09f, PT ;  /* 0x3ff6a09f1300780c */ /* 0x000fe20003f06070 */
[----:B------:R-:W-:Y:S01]  /*1310*/  IMAD.MOV.U32 R31, RZ, RZ, 0x43300000 ;  /* 0x43300000ff1f7424 */ /* 0x000fe200078e00ff */
[----:B------:R-:W-:Y:S01]  /*1320*/  LEA.HI R0, R3, R0, RZ, 0xc ;  /* 0x0000000003007211 */ /* 0x000fe200078f60ff */
[----:B------:R-:W-:Y:S01]  /*1330*/  UMOV UR6, 0x80000000 ;  /* 0x8000000000067882 */ /* 0x000fe20000000000 */
[----:B------:R-:W-:-:S09]  /*1340*/  UMOV UR7, 0x43300000 ;  /* 0x4330000000077882 */ /* 0x000fd20000000000 */
[----:B------:R-:W-:Y:S02]  /*1350*/  @P0 VIADD R21, R19, 0xfff00000 ;  /* 0xfff0000013150836 */ /* 0x000fe40000000000 */
[----:B------:R-:W-:Y:S02]  /*1360*/  @P0 VIADD R0, R0, 0x1 ;  /* 0x0000000100000836 */ /* 0x000fe40000000000 */
[----:B------:R-:W-:-:S03]  /*1370*/  @P0 IMAD.MOV.U32 R19, RZ, RZ, R21 ;  /* 0x000000ffff130224 */ /* 0x000fc600078e0015 */
[----:B------:R-:W-:-:S03]  /*1380*/  LOP3.LUT R30, R0, 0x80000000, RZ, 0x3c, !PT ;  /* 0x80000000001e7812 */ /* 0x000fc600078e3cff */
[C---:B------:R-:W-:Y:S02]  /*1390*/  DADD R26, R18.reuse, 1 ;  /* 0x3ff00000121a7429 */ /* 0x040fe40000000000 */
[----:B------:R-:W-:-:S04]  /*13a0*/  DADD R18, R18, -1 ;  /* 0xbff0000012127429 */ /* 0x000fc80000000000 */
[----:B------:R-:W0:Y:S02]  /*13b0*/  MUFU.RCP64H R21, R27 ;  /* 0x0000001b00157308 */ /* 0x000e240000001800 */
[----:B0-----:R-:W-:-:S08]  /*13c0*/  DFMA R22, -R26, R20, 1 ;  /* 0x3ff000001a16742b */ /* 0x001fd00000000114 */
[----:B------:R-:W-:-:S08]  /*13d0*/  DFMA R22, R22, R22, R22 ;  /* 0x000000161616722b */ /* 0x000fd00000000016 */
[----:B------:R-:W-:-:S08]  /*13e0*/  DFMA R20, R20, R22, R20 ;  /* 0x000000161414722b */ /* 0x000fd00000000014 */
[----:B------:R-:W-:-:S08]  /*13f0*/  DMUL R22, R18, R20 ;  /* 0x0000001412167228 */ /* 0x000fd00000000000 */
[----:B------:R-:W-:-:S08]  /*1400*/  DFMA R22, R18, R20, R22 ;  /* 0x000000141216722b */ /* 0x000fd00000000016 */
[----:B------:R-:W-:Y:S02]  /*1410*/  DMUL R24, R22, R22 ;  /* 0x0000001616187228 */ /* 0x000fe40000000000 */
[----:B------:R-:W-:-:S06]  /*1420*/  DADD R2, R18, -R22 ;  /* 0x0000000012027229 */ /* 0x000fcc0000000816 */
[----:B------:R-:W-:Y:S01]  /*1430*/  DFMA R26, R24, UR4, R28 ;  /* 0x00000004181a7c2b */ /* 0x000fe2000800001c */
[----:B------:R-:W-:Y:S01]  /*1440*/  UMOV UR4, 0x9f02676f ;  /* 0x9f02676f00047882 */ /* 0x000fe20000000000 */
[----:B------:R-:W-:Y:S01]  /*1450*/  UMOV UR5, 0x3ef3b266 ;  /* 0x3ef3b26600057882 */ /* 0x000fe20000000000 */
[----:B------:R-:W-:Y:S02]  /*1460*/  DADD R28, R2, R2 ;  /* 0x00000000021c7229 */ /* 0x000fe40000000002 */
[----:B------:R-:W-:Y:S01]  /*1470*/  DADD R2, R30, -UR6 ;  /* 0x800000061e027e29 */ /* 0x000fe20008000000 */
[----:B------:R-:W-:Y:S01]  /*1480*/  UMOV UR6, 0xfefa39ef ;  /* 0xfefa39ef00067882 */ /* 0x000fe20000000000 */
[----:B------:R-:W-:Y:S01]  /*1490*/  UMOV UR7, 0x3fe62e42 ;  /* 0x3fe62e4200077882 */ /* 0x000fe20000000000 */
[----:B------:R-:W-:Y:S01]  /*14a0*/  DFMA R26, R24, R26, UR4 ;  /* 0x00000004181a7e2b */ /* 0x000fe2000800001a */
[----:B------:R-:W-:Y:S01]  /*14b0*/  UMOV UR4, 0xa9ab0956 ;  /* 0xa9ab095600047882 */ /* 0x000fe20000000000 */
[----:B------:R-:W-:Y:S01]  /*14c0*/  UMOV UR5, 0x3f1745cb ;  /* 0x3f1745cb00057882 */ /* 0x000fe20000000000 */
[----:B------:R-:W-:-:S02]  /*14d0*/  DFMA R28, R18, -R22, R28 ;  /* 0x80000016121c722b */ /* 0x000fc4000000001c */
[----:B------:R-:W-:-:S03]  /*14e0*/  DFMA R18, R2, UR6, R22 ;  /* 0x0000000602127c2b */ /* 0x000fc60008000016 */
[----:B------:R-:W-:Y:S01]  /*14f0*/  DFMA R26, R24, R26, UR4 ;  /* 0x00000004181a7e2b */ /* 0x000fe2000800001a */
[----:B------:R-:W-:Y:S01]  /*1500*/  UMOV UR4, 0x2d1b5154 ;  /* 0x2d1b515400047882 */ /* 0x000fe20000000000 */
[----:B------:R-:W-:Y:S01]  /*1510*/  UMOV UR5, 0x3f3c71c7 ;  /* 0x3f3c71c700057882 */ /* 0x000fe20000000000 */
[----:B------:R-:W-:-:S05]  /*1520*/  DMUL R28, R20, R28 ;  /* 0x0000001c141c7228 */ /* 0x000fca0000000000 */
[----:B------:R-:W-:Y:S01]  /*1530*/  DFMA R26, R24, R26, UR4 ;  /* 0x00000004181a7e2b */ /* 0x000fe2000800001a */
[----:B------:R-:W-:Y:S01]  /*1540*/  UMOV UR4, 0x923be72d ;  /* 0x923be72d00047882 */ /* 0x000fe20000000000 */
[----:B------:R-:W-:-:S06]  /*1550*/  UMOV UR5, 0x3f624924 ;  /* 0x3f62492400057882 */ /* 0x000fcc0000000000 */
        /* <DEDUP_REMOVED lines=8> */
[----:B------:R-:W-:Y:S02]  /*15e0*/  UMOV UR5, 0x3fe62e42 ;  /* 0x3fe62e4200057882 */ /* 0x000fe40000000000 */
[----:B------:R-:W-:Y:S01]  /*15f0*/  DFMA R30, R2, -UR4, R18 ;  /* 0x80000004021e7c2b */ /* 0x000fe20008000012 */
[----:B------:R-:W-:Y:S01]  /*1600*/  UMOV UR4, 0x3b39803f ;  /* 0x3b39803f00047882 */ /* 0x000fe20000000000 */
[----:B------:R-:W-:Y:S02]  /*1610*/  UMOV UR5, 0x3c7abc9e ;  /* 0x3c7abc9e00057882 */ /* 0x000fe40000000000 */
[----:B------:R-:W-:-:S04]  /*1620*/  DMUL R26, R24, R26 ;  /* 0x0000001a181a7228 */ /* 0x000fc80000000000 */
[----:B------:R-:W-:-:S04]  /*1630*/  DADD R30, -R22, R30 ;  /* 0x00000000161e7229 */ /* 0x000fc8000000011e */
[----:B------:R-:W-:-:S08]  /*1640*/  DFMA R26, R22, R26, R28 ;  /* 0x0000001a161a722b */ /* 0x000fd0000000001c */
[----:B------:R-:W-:-:S08]  /*1650*/  DADD R26, R26, -R30 ;  /* 0x000000001a1a7229 */ /* 0x000fd0000000081e */
[----:B------:R-:W-:-:S08]  /*1660*/  DFMA R26, R2, UR4, R26 ;  /* 0x00000004021a7c2b */ /* 0x000fd0000800001a */
[----:B------:R-:W-:Y:S01]  /*1670*/  DADD R18, R18, R26 ;  /* 0x0000000012127229 */ /* 0x000fe2000000001a */
[----:B------:R-:W-:Y:S10]  /*1680*/  BRA `(.L_x_237) ;  /* 0x0000000000187947 */ /* 0x000ff40003800000 */
.L_x_236:
[----:B------:R-:W-:Y:S01]  /*1690*/  IMAD.MOV.U32 R2, RZ, RZ, 0x0 ;  /* 0x00000000ff027424 */ /* 0x000fe200078e00ff */
[----:B------:R-:W-:Y:S01]  /*16a0*/  LOP3.LUT P0, RZ, R19, 0x7fffffff, RZ, 0xc0, !PT ;  /* 0x7fffffff13ff7812 */ /* 0x000fe2000780c0ff */
[----:B------:R-:W-:-:S06]  /*16b0*/  IMAD.MOV.U32 R3, RZ, RZ, 0x7ff00000 ;  /* 0x7ff00000ff037424 */ /* 0x000fcc00078e00ff */
[----:B------:R-:W-:-:S10]  /*16c0*/  DFMA R2, R18, R2, +INF ;  /* 0x7ff000001202742b */ /* 0x000fd40000000002 */
[----:B------:R-:W-:Y:S02]  /*16d0*/  FSEL R18, R2, RZ, P0 ;  /* 0x000000ff02127208 */ /* 0x000fe40000000000 */
[----:B------:R-:W-:-:S07]  /*16e0*/  FSEL R19, R3, -QNAN , P0 ;  /* 0xfff0000003137808 */ /* 0x000fce0000000000 */
.L_x_237:
[----:B------:R-:W-:Y:S05]  /*16f0*/  BSYNC.RECONVERGENT B0 ;  /* 0x0000000000007941 */ /* 0x000fea0003800200 */
.L_x_235:
[----:B------:R0:W-:Y:S04]  /*1700*/  STG.E.64 desc[UR8][R4.64], R18 ;  /* 0x0000001204007986 */ /* 0x0001e8000c101b08 */
[----:B------:R-:W2:Y:S04]  /*1710*/  LDG.E.64 R16, desc[UR8][R16.64+0x800] ;  /* 0x0008000810107981 */ /* 0x000ea8000c1e1b00 */
[----:B------:R-:W3:Y:S01]  /*1720*/  LDG.E.64 R46, desc[UR8][R46.64+0x800] ;  /* 0x000800082e2e7981 */ /* 0x000ee2000c1e1b00 */
[----:B------:R-:W-:Y:S01]  /*1730*/  BSSY.RECONVERGENT B0, `(.L_x_238) ;  /* 0x0000022000007945 */ /* 0x000fe20003800200 */
[----:B--2---:R-:W-:-:S04]  /*1740*/  SHF.R.U32.HI R0, RZ, 0x14, R17 ;  /* 0x00000014ff007819 */ /* 0x004fc80000011611 */
[----:B------:R-:W-:Y:S01]  /*1750*/  LOP3.LUT R0, R0, 0x7ff, RZ, 0xc0, !PT ;  /* 0x000007ff00007812 */ /* 0x000fe200078ec0ff */
[----:B---3--:R-:W-:-:S04]  /*1760*/  DSETP.NEU.AND P0, PT, R46, RZ, PT ;  /* 0x000000ff2e00722a */ /* 0x008fc80003f0d000 */
[----:B------:R-:W-:-:S05]  /*1770*/  VIADD R3, R0, 0xfffffc0c ;  /* 0xfffffc0c00037836 */ /* 0x000fca0000000000 */
[CC--:B------:R-:W-:Y:S02]  /*1780*/  SHF.L.U32 R0, R16.reuse, R3.reuse, RZ ;  /* 0x0000000310007219 */ /* 0x0c0fe400000006ff */
[----:B------:R-:W-:Y:S02]  /*1790*/  SHF.L.U64.HI R3, R16, R3, R17 ;  /* 0x0000000310037219 */ /* 0x000fe40000010211 */
[----:B------:R-:W-:-:S04]  /*17a0*/  ISETP.NE.U32.AND P2, PT, R0, RZ, PT ;  /* 0x000000ff0000720c */ /* 0x000fc80003f45070 */
[----:B------:R-:W-:Y:S01]  /*17b0*/  ISETP.NE.AND.EX P2, PT, R3, -0x80000000, PT, P2 ;  /* 0x800000000300780c */ /* 0x000fe20003f45320 */
[----:B0-----:R-:W-:-:S12]  /*17c0*/  @!P0 BRA `(.L_x_239) ;  /* 0x00000000004c8947 */ /* 0x001fd80003800000 */
[----:B------:R-:W-:Y:S01]  /*17d0*/  DADD R38, -RZ, |R46| ;  /* 0x00000000ff267229 */ /* 0x000fe2000000052e */
[----:B------:R-:W-:Y:S01]  /*17e0*/  BSSY.RECONVERGENT B1, `(.L_x_240) ;  /* 0x0000006000017945 */ /* 0x000fe20003800200 */
[----:B------:R-:W-:Y:S01]  /*17f0*/  PLOP3.LUT P2, PT, P2, PT, PT, 0x8, 0x80 ;  /* 0x000000000080781c */ /* 0x000fe2000174e170 */
[----:B------:R-:W-:Y:S01]  /*1800*/  IMAD.MOV.U32 R2, RZ, RZ, R16 ;  /* 0x000000ffff027224 */ /* 0x000fe200078e0010 */
[----:B------:R-:W-:Y:S01]  /*1810*/  MOV R0, 0x1840 ;  /* 0x0000184000007802 */ /* 0x000fe20000000f00 */
[----:B------:R-:W-:-:S10]  /*1820*/  IMAD.MOV.U32 R3, RZ, RZ, R17 ;  /* 0x000000ffff037224 */ /* 0x000fd400078e0011 */
[----:B------:R-:W-:Y:S05]  /*1830*/  CALL.REL.NOINC `($_ZN3cub18CUB_300001_SM_10006detail8for_each13static_kernelINS2_12policy_hub_t12policy_500_tElNS2_12op_wrapper_tIl6alpresN6thrust24THRUST_300001_SM_1000_NS12zip_iteratorIN4cuda3std3__45tupleIJNS9_6detail15normal_iteratorINS9_10device_ptrIdEEEESJ_SJ_SJ_SJ_SJ_SJ_SJ_EEEEEEEEEvT0_T1_$__internal_accurate_pow) ;  /* 0x0000004400d87944 */ /* 0x000fea0003c00000 */
[----:B------:R-:W-:Y:S05]  /*1840*/  BSYNC.RECONVERGENT B1 ;  /* 0x0000000000017941 */ /* 0x000fea0003800200 */
.L_x_240:
        /* <DEDUP_REMOVED lines=9> */
[----:B------:R-:W-:Y:S01]  /*18e0*/  @!P1 FSEL R3, R3, -QNAN , !P0 ;  /* 0xfff8000003039808 */ /* 0x000fe20004000000 */
[----:B------:R-:W-:Y:S06]  /*18f0*/  BRA `(.L_x_241) ;  /* 0x0000000000147947 */ /* 0x000fec0003800000 */
.L_x_239:
[----:B------:R-:W-:Y:S01]  /*1900*/  ISETP.GE.AND P0, PT, R17, RZ, PT ;  /* 0x000000ff1100720c */ /* 0x000fe20003f06270 */
[----:B------:R-:W-:Y:S01]  /*1910*/  DSETP.NEU.AND P2, PT, |R16|, 0.5, !P2 ;  /* 0x3fe000001000742a */ /* 0x000fe2000574d200 */
[----:B------:R-:W-:-:S05]  /*1920*/  IMAD.MOV.U32 R2, RZ, RZ, RZ ;  /* 0x000000ffff027224 */ /* 0x000fca00078e00ff */
[----:B------:R-:W-:-:S06]  /*1930*/  SEL R3, R47, RZ, P2 ;  /* 0x000000ff2f037207 */ /* 0x000fcc0001000000 */
[----:B------:R-:W-:-:S07]  /*1940*/  @!P0 LOP3.LUT R3, R3, 0x7ff00000, RZ, 0xfc, !PT ;  /* 0x7ff0000003038812 */ /* 0x000fce00078efcff */
.L_x_241:
[----:B------:R-:W-:Y:S05]  /*1950*/  BSYNC.RECONVERGENT B0 ;  /* 0x0000000000007941 */ /* 0x000fea0003800200 */
.L_x_238:
[----:B------:R-:W-:Y:S01]  /*1960*/  DADD R18, R46, R16 ;  /* 0x000000002e127229 */ /* 0x000fe20000000010 */
[----:B------:R-:W-:Y:S09]  /*1970*/  BSSY.RECONVERGENT B0, `(.L_x_242) ;  /* 0x000001e000007945 */ /* 0x000ff20003800200 */
[----:B------:R-:W-:-:S04]  /*1980*/  LOP3.LUT R18, R19, 0x7ff00000, RZ, 0xc0, !PT ;  /* 0x7ff0000013127812 */ /* 0x000fc800078ec0ff */
[----:B------:R-:W-:-:S13]  /*1990*/  ISETP.NE.AND P0, PT, R18, 0x7ff00000, PT ;  /* 0x7ff000001200780c */ /* 0x000fda0003f05270 */
[----:B------:R-:W-:Y:S05]  /*19a0*/  @P0 BRA `(.L_x_243) ;  /* 0x0000000000680947 */ /* 0x000fea0003800000 */
[----:B------:R-:W-:-:S06]  /*19b0*/  DSETP.NAN.AND P0, PT, R16, R16, PT ;  /* 0x000000101000722a */ /* 0x000fcc0003f08000 */
[----:B------:R-:W-:-:S14]  /*19c0*/  DSETP.NAN.OR P0, PT, R46, R46, P0 ;  /* 0x0000002e2e00722a */ /* 0x000fdc0000708400 */
[----:B------:R-:W-:Y:S05]  /*19d0*/  @P0 BRA `(.L_x_244) ;  /* 0x0000000000580947 */ /* 0x000fea0003800000 */
[----:B------:R-:W-:-:S14]  /*19e0*/  DSETP.NEU.AND P0, PT, |R16|, +INF , PT ;  /* 0x7ff000001000742a */ /* 0x000fdc0003f0d200 */
[----:B------:R-:W-:Y:S05]  /*19f0*/  @!P0 BRA `(.L_x_245) ;  /* 0x0000000000308947 */ /* 0x000fea0003800000 */
        /* <DEDUP_REMOVED lines=10> */
[----:B------:R-:W-:Y:S01]  /*1aa0*/  @!P1 SEL R3, R0, R3, P2 ;  /* 0x0000000300039207 */ /* 0x000fe20001000000 */
[----:B------:R-:W-:Y:S06]  /*1ab0*/  BRA `(.L_x_243) ;  /* 0x0000000000247947 */ /* 0x000fec0003800000 */
.L_x_245:
        /* <DEDUP_REMOVED lines=8> */
.L_x_244:
[----:B------:R-:W-:-:S11]  /*1b40*/  DADD R2, R46, R16 ;  /* 0x000000002e027229 */ /* 0x000fd60000000010 */
.L_x_243:
[----:B------:R-:W-:Y:S05]  /*1b50*/  BSYNC.RECONVERGENT B0 ;  /* 0x0000000000007941 */ /* 0x000fea0003800200 */
.L_x_242:
        /* <DEDUP_REMOVED lines=8> */
[----:B------:R-:W-:Y:S02]  /*1be0*/  FSEL R17, R2, 1.875, P0 ;  /* 0x3ff0000002117808 */ /* 0x000fe40000000000 */
        /* <DEDUP_REMOVED lines=8> */
[----:B------:R-:W-:-:S12]  /*1c70*/  @!P3 BRA `(.L_x_247) ;  /* 0x00000000004cb947 */ /* 0x000fd80003800000 */
        /* <DEDUP_REMOVED lines=8> */
.L_x_248:
        /* <DEDUP_REMOVED lines=11> */
.L_x_247:
[----:B------:R-:W-:Y:S01]  /*1db0*/  ISETP.GE.AND P0, PT, R11, RZ, PT ;  /* 0x000000ff0b00720c */ /* 0x000fe20003f06270 */
[----:B------:R-:W-:Y:S01]  /*1dc0*/  DSETP.NEU.AND P2, PT, |R10|, 0.5, !P2 ;  /* 0x3fe000000a00742a */ /* 0x000fe2000574d200 */
[----:B------:R-:W-:-:S05]  /*1dd0*/  IMAD.MOV.U32 R2, RZ, RZ, RZ ;  /* 0x000000ffff027224 */ /* 0x000fca00078e00ff */
[----:B------:R-:W-:-:S06]  /*1de0*/  SEL R3, R15, RZ, P2 ;  /* 0x000000ff0f037207 */ /* 0x000fcc0001000000 */
[----:B------:R-:W-:-:S07]  /*1df0*/  @!P0 LOP3.LUT R3, R3, 0x7ff00000, RZ, 0xfc, !PT ;  /* 0x7ff0000003038812 */ /* 0x000fce00078efcff */
.L_x_249:
[----:B------:R-:W-:Y:S05]  /*1e00*/  BSYNC.RECONVERGENT B0 ;  /* 0x0000000000007941 */ /* 0x000fea0003800200 */
.L_x_246:
        /* <DEDUP_REMOVED lines=22> */
.L_x_253:
        /* <DEDUP_REMOVED lines=8> */
.L_x_252:
[----:B------:R-:W-:-:S11]  /*1ff0*/  DADD R2, R14, R10 ;  /* 0x000000000e027229 */ /* 0x000fd6000000000a */
.L_x_251:
[----:B------:R-:W-:Y:S05]  /*2000*/  BSYNC.RECONVERGENT B0 ;  /* 0x0000000000007941 */ /* 0x000fea0003800200 */
.L_x_250:
        /* <DEDUP_REMOVED lines=27> */
.L_x_256:
        /* <DEDUP_REMOVED lines=11> */
.L_x_255:
[----:B------:R-:W-:Y:S01]  /*2270*/  ISETP.GE.AND P0, PT, R9, RZ, PT ;  /* 0x000000ff0900720c */ /* 0x000fe20003f06270 */
[----:B------:R-:W-:Y:S01]  /*2280*/  DSETP.NEU.AND P2, PT, |R8|, 0.5, !P2 ;  /* 0x3fe000000800742a */ /* 0x000fe2000574d200 */
[----:B------:R-:W-:-:S05]  /*2290*/  IMAD.MOV.U32 R2, RZ, RZ, RZ ;  /* 0x000000ffff027224 */ /* 0x000fca00078e00ff */
[----:B------:R-:W-:-:S06]  /*22a0*/  SEL R3, R13, RZ, P2 ;  /* 0x000000ff0d037207 */ /* 0x000fcc0001000000 */
[----:B------:R-:W-:-:S07]  /*22b0*/  @!P0 LOP3.LUT R3, R3, 0x7ff00000, RZ, 0xfc, !PT ;  /* 0x7ff0000003038812 */ /* 0x000fce00078efcff */
.L_x_257:
[----:B------:R-:W-:Y:S05]  /*22c0*/  BSYNC.RECONVERGENT B0 ;  /* 0x0000000000007941 */ /* 0x000fea0003800200 */
.L_x_254:
        /* <DEDUP_REMOVED lines=22> */
.L_x_261:
        /* <DEDUP_REMOVED lines=8> */
.L_x_260:
[----:B------:R-:W-:-:S11]  /*24b0*/  DADD R2, R12, R8 ;  /* 0x000000000c027229 */ /* 0x000fd60000000008 */
.L_x_259:
[----:B------:R-:W-:Y:S05]  /*24c0*/  BSYNC.RECONVERGENT B0 ;  /* 0x0000000000007941 */ /* 0x000fea0003800200 */
.L_x_258:
[----:B------:R-:W2:Y:S01]  /*24d0*/  LDG.E.64 R6, desc[UR8][R6.64+0x800] ;  /* 0x0008000806067981 */ /* 0x000ea2000c1e1b00 */
[----:B------:R-:W-:Y:S01]  /*24e0*/  IMAD.MOV.U32 R10, RZ, RZ, 0x1 ;  /* 0x00000001ff0a7424 */ /* 0x000fe200078e00ff */
[----:B------:R-:W-:Y:S01]  /*24f0*/  DSETP.NEU.AND P1, PT, R8, RZ, PT ;  /* 0x000000ff0800722a */ /* 0x000fe20003f2d000 */
[----:B------:R-:W-:Y:S01]  /*2500*/  BSSY.RECONVERGENT B0, `(.L_x_262) ;  /* 0x000001a000007945 */ /* 0x000fe20003800200 */
[----:B------:R-:W-:-:S04]  /*2510*/  DSETP.NEU.AND P0, PT, R12, 1, PT ;  /* 0x3ff000000c00742a */ /* 0x000fc80003f0d000 */
[----:B------:R-:W-:Y:S02]  /*2520*/  FSEL R8, R2, RZ, P1 ;  /* 0x000000ff02087208 */ /* 0x000fe40000800000 */
[----:B------:R-:W-:Y:S02]  /*2530*/  FSEL R0, R3, 1.875, P1 ;  /* 0x3ff0000003007808 */ /* 0x000fe40000800000 */
[----:B------:R-:W-:Y:S02]  /*2540*/  FSEL R8, R8, RZ, P0 ;  /* 0x000000ff08087208 */ /* 0x000fe40000000000 */
[----:B------:R-:W-:-:S06]  /*2550*/  FSEL R9, R0, 1.875, P0 ;  /* 0x3ff0000000097808 */ /* 0x000fcc0000000000 */
[----:B------:R-:W-:-:S10]  /*2560*/  DMUL R22, R16, R8 ;  /* 0x0000000810167228 */ /* 0x000fd40000000000 */
[----:B------:R-:W-:Y:S01]  /*2570*/  FSETP.GEU.AND P1, PT, |R23|, 6.5827683646048100446e-37, PT ;  /* 0x036000001700780b */ /* 0x000fe20003f2e200 */
[----:B--2---:R-:W0:Y:S02]  /*2580*/  MUFU.RCP64H R11, R7 ;  /* 0x00000007000b7308 */ /* 0x004e240000001800 */
        /* <DEDUP_REMOVED lines=14> */
[----:B------:R-:W-:Y:S05]  /*2670*/  CALL.REL.NOINC `($__internal_1_$__cuda_sm20_div_rn_f64_full) ;  /* 0x0000003000d87944 */ /* 0x000fea0003c00000 */
[----:B------:R-:W-:Y:S02]  /*2680*/  IMAD.MOV.U32 R2, RZ, RZ, R24 ;  /* 0x000000ffff027224 */ /* 0x000fe400078e0018 */
[----:B------:R-:W-:-:S07]  /*2690*/  IMAD.MOV.U32 R3, RZ, RZ, R25 ;  /* 0x000000ffff037224 */ /* 0x000fce00078e0019 */
.L_x_263:
[----:B------:R-:W-:Y:S05]  /*26a0*/  BSYNC.RECONVERGENT B0 ;  /* 0x0000000000007941 */ /* 0x000fea0003800200 */
.L_x_262:
[----:B------:R-:W-:Y:S01]  /*26b0*/  ISETP.GT.AND P0, PT, R3, 0xfffff, PT ;  /* 0x000fffff0300780c */ /* 0x000fe20003f04270 */
[----:B------:R-:W-:Y:S02]  /*26c0*/  IMAD.MOV.U32 R6, RZ, RZ, R2 ;  /* 0x000000ffff067224 */ /* 0x000fe400078e0002 */
[--C-:B------:R-:W-:Y:S02]  /*26d0*/  IMAD.MOV.U32 R7, RZ, RZ, R3.reuse ;  /* 0x000000ffff077224 */ /* 0x100fe400078e0003 */
[----:B------:R-:W-:-:S08]  /*26e0*/  IMAD.MOV.U32 R0, RZ, RZ, R3 ;  /* 0x000000ffff007224 */ /* 0x000fd000078e0003 */
[----:B------:R-:W-:-:S10]  /*26f0*/  @!P0 DMUL R6, R6, 1.80143985094819840000e+16 ;  /* 0x4350000006068828 */ /* 0x000fd40000000000 */
[----:B------:R-:W-:-:S04]  /*2700*/  @!P0 IMAD.MOV.U32 R0, RZ, RZ, R7 ;  /* 0x000000ffff008224 */ /* 0x000fc800078e0007 */
[----:B------:R-:W-:-:S05]  /*2710*/  VIADD R8, R0, 0xffffffff ;  /* 0xffffffff00087836 */ /* 0x000fca0000000000 */
[----:B------:R-:W-:-:S13]  /*2720*/  ISETP.GE.U32.AND P1, PT, R8, 0x7fefffff, PT ;  /* 0x7fefffff0800780c */ /* 0x000fda0003f26070 */
[----:B------:R-:W-:Y:S01]  /*2730*/  @P1 IMAD.MOV.U32 R8, RZ, RZ, 0x0 ;  /* 0x00000000ff081424 */ /* 0x000fe200078e00ff */
[----:B------:R-:W-:Y:S01]  /*2740*/  @P1 LOP3.LUT P2, RZ, R7, 0x7fffffff, RZ, 0xc0, !PT ;  /* 0x7fffffff07ff1812 */ /* 0x000fe2000784c0ff */
[----:B------:R-:W-:-:S06]  /*2750*/  @P1 IMAD.MOV.U32 R9, RZ, RZ, 0x7ff00000 ;  /* 0x7ff00000ff091424 */ /* 0x000fcc00078e00ff */
[----:B------:R-:W-:-:S10]  /*2760*/  @P1 DFMA R8, R6, R8, +INF ;  /* 0x7ff000000608142b */ /* 0x000fd40000000008 */
[----:B------:R-:W-:Y:S02]  /*2770*/  @P1 FSEL R8, R8, RZ, P2 ;  /* 0x000000ff08081208 */ /* 0x000fe40001000000 */
[----:B------:R-:W-:-:S05]  /*2780*/  @P1 FSEL R9, R9, -QNAN , P2 ;  /* 0xfff0000009091808 */ /* 0x000fca0001000000 */
[----:B------:R0:W-:Y:S01]  /*2790*/  @P1 STG.E.64 desc[UR8][R4.64+0x800], R8 ;  /* 0x0008000804001986 */ /* 0x0001e2000c101b08 */
[----:B------:R-:W-:Y:S05]  /*27a0*/  @P1 EXIT ;  /* 0x000000000000194d */ /* 0x000fea0003800000 */
[----:B------:R-:W-:Y:S01]  /*27b0*/  LOP3.LUT R3, R0, 0xfffff, RZ, 0xc0, !PT ;  /* 0x000fffff00037812 */ /* 0x000fe200078ec0ff */
[----:B------:R-:W-:Y:S01]  /*27c0*/  @!P0 IMAD.MOV.U32 R2, RZ, RZ, R6 ;  /* 0x000000ffff028224 */ /* 0x000fe200078e0006 */
[----:B------:R-:W-:Y:S01]  /*27d0*/  UMOV UR4, 0x3ae80f1e ;  /* 0x3ae80f1e00047882 */ /* 0x000fe20000000000 */
[----:B------:R-:W-:Y:S01]  /*27e0*/  IMAD.MOV.U32 R6, RZ, RZ, RZ ;  /* 0x000000ffff067224 */ /* 0x000fe200078e00ff */
[----:B------:R-:W-:Y:S01]  /*27f0*/  LOP3.LUT R3, R3, 0x3ff00000, RZ, 0xfc, !PT ;  /* 0x3ff0000003037812 */ /* 0x000fe200078efcff */
[----:B------:R-:W-:Y:S01]  /*2800*/  IMAD.MOV.U32 R14, RZ, RZ, -0x748574fc ;  /* 0x8b7a8b04ff0e7424 */ /* 0x000fe200078e00ff */
[----:B------:R-:W-:Y:S01]  /*2810*/  UMOV UR5, 0x3eb1380b ;  /* 0x3eb1380b00057882 */ /* 0x000fe20000000000 */
[----:B------:R-:W-:Y:S01]  /*2820*/  IMAD.MOV.U32 R15, RZ, RZ, 0x3ed0ee25 ;  /* 0x3ed0ee25ff0f7424 */ /* 0x000fe200078e00ff */
[----:B------:R-:W-:Y:S01]  /*2830*/  ISETP.GE.U32.AND P1, PT, R3, 0x3ff6a09f, PT ;  /* 0x3ff6a09f0300780c */ /* 0x000fe20003f26070 */
[----:B------:R-:W-:Y:S01]  /*2840*/  IMAD.MOV.U32 R17, RZ, RZ, 0x43300000 ;  /* 0x43300000ff117424 */ /* 0x000fe200078e00ff */
[----:B------:R-:W-:Y:S01]  /*2850*/  UMOV UR6, 0x80000000 ;  /* 0x8000000000067882 */ /* 0x000fe20000000000 */
[----:B------:R-:W-:-:S10]  /*2860*/  UMOV UR7, 0x43300000 ;  /* 0x4330000000077882 */ /* 0x000fd40000000000 */
[----:B------:R-:W-:-:S04]  /*2870*/  @P1 VIADD R7, R3, 0xfff00000 ;  /* 0xfff0000003071836 */ /* 0x000fc80000000000 */
[----:B------:R-:W-:-:S06]  /*2880*/  @P1 IMAD.MOV.U32 R3, RZ, RZ, R7 ;  /* 0x000000ffff031224 */ /* 0x000fcc00078e0007 */
        /* <DEDUP_REMOVED lines=8> */
[----:B------:R-:W-:-:S08]  /*2910*/  DMUL R8, R2, R2 ;  /* 0x0000000202087228 */ /* 0x000fd00000000000 */
[----:B------:R-:W-:Y:S01]  /*2920*/  DFMA R12, R8, UR4, R14 ;  /* 0x00000004080c7c2b */ /* 0x000fe2000800000e */
[----:B------:R-:W-:Y:S01]  /*2930*/  UMOV UR4, 0x9f02676f ;  /* 0x9f02676f00047882 */ /* 0x000fe20000000000 */
[----:B------:R-:W-:Y:S01]  /*2940*/  UMOV UR5, 0x3ef3b266 ;  /* 0x3ef3b26600057882 */ /* 0x000fe20000000000 */
[----:B------:R-:W-:Y:S02]  /*2950*/  IMAD.MOV.U32 R15, RZ, RZ, -0x3ff ;  /* 0xfffffc01ff0f7424 */ /* 0x000fe400078e00ff */
[----:B------:R-:W-:-:S03]  /*2960*/  @!P0 IMAD.MOV.U32 R15, RZ, RZ, -0x435 ;  /* 0xfffffbcbff0f8424 */ /* 0x000fc600078e00ff */
[----:B------:R-:W-:Y:S01]  /*2970*/  DFMA R12, R8, R12, UR4 ;  /* 0x00000004080c7e2b */ /* 0x000fe2000800000c */
[----:B------:R-:W-:Y:S01]  /*2980*/  UMOV UR4, 0xa9ab0956 ;  /* 0xa9ab095600047882 */ /* 0x000fe20000000000 */
[----:B------:R-:W-:Y:S01]  /*2990*/  UMOV UR5, 0x3f1745cb ;  /* 0x3f1745cb00057882 */ /* 0x000fe20000000000 */
[----:B------:R-:W-:Y:S01]  /*29a0*/  LEA.HI R0, R0, R15, RZ, 0xc ;  /* 0x0000000f00007211 */ /* 0x000fe200078f60ff */
[----:B------:R-:W-:-:S04]  /*29b0*/  DADD R14, R10, -R2 ;  /* 0x000000000a0e7229 */ /* 0x000fc80000000802 */
[----:B------:R-:W-:Y:S01]  /*29c0*/  DFMA R12, R8, R12, UR4 ;  /* 0x00000004080c7e2b */ /* 0x000fe2000800000c */
[----:B------:R-:W-:Y:S01]  /*29d0*/  UMOV UR4, 0x2d1b5154 ;  /* 0x2d1b515400047882 */ /* 0x000fe20000000000 */
[----:B------:R-:W-:Y:S01]  /*29e0*/  UMOV UR5, 0x3f3c71c7 ;  /* 0x3f3c71c700057882 */ /* 0x000fe20000000000 */
[----:B------:R-:W-:Y:S01]  /*29f0*/  @P1 VIADD R0, R0, 0x1 ;  /* 0x0000000100001836 */ /* 0x000fe20000000000 */
[----:B------:R-:W-:-:S04]  /*2a00*/  DADD R14, R14, R14 ;  /* 0x000000000e0e7229 */ /* 0x000fc8000000000e */
[----:B------:R-:W-:Y:S01]  /*2a10*/  DFMA R12, R8, R12, UR4 ;  /* 0x00000004080c7e2b */ /* 0x000fe2000800000c */
[----:B------:R-:W-:Y:S01]  /*2a20*/  UMOV UR4, 0x923be72d ;  /* 0x923be72d00047882 */ /* 0x000fe20000000000 */
[----:B------:R-:W-:Y:S01]  /*2a30*/  UMOV UR5, 0x3f624924 ;  /* 0x3f62492400057882 */ /* 0x000fe20000000000 */
[----:B------:R-:W-:Y:S01]  /*2a40*/  LOP3.LUT R16, R0, 0x80000000, RZ, 0x3c, !PT ;  /* 0x8000000000107812 */ /* 0x000fe200078e3cff */
[----:B------:R-:W-:-:S04]  /*2a50*/  DFMA R14, R10, -R2, R14 ;  /* 0x800000020a0e722b */ /* 0x000fc8000000000e */
[----:B------:R-:W-:Y:S01]  /*2a60*/  DFMA R12, R8, R12, UR4 ;  /* 0x00000004080c7e2b */ /* 0x000fe2000800000c */
[----:B------:R-:W-:Y:S01]  /*2a70*/  UMOV UR4, 0x9999a3c4 ;  /* 0x9999a3c400047882 */ /* 0x000fe20000000000 */
[----:B------:R-:W-:Y:S01]  /*2a80*/  UMOV UR5, 0x3f899999 ;  /* 0x3f89999900057882 */ /* 0x000fe20000000000 */
[----:B------:R-:W-:Y:S01]  /*2a90*/  DADD R16, R16, -UR6 ;  /* 0x8000000610107e29 */ /* 0x000fe20008000000 */
[----:B------:R-:W-:Y:S01]  /*2aa0*/  UMOV UR6, 0xfefa39ef ;  /* 0xfefa39ef00067882 */ /* 0x000fe20000000000 */
[----:B------:R-:W-:Y:S01]  /*2ab0*/  UMOV UR7, 0x3fe62e42 ;  /* 0x3fe62e4200077882 */ /* 0x000fe20000000000 */
[----:B------:R-:W-:Y:S02]  /*2ac0*/  DMUL R14, R6, R14 ;  /* 0x0000000e060e7228 */ /* 0x000fe40000000000 */
[----:B------:R-:W-:Y:S01]  /*2ad0*/  DFMA R12, R8, R12, UR4 ;  /* 0x00000004080c7e2b */ /* 0x000fe2000800000c */
[----:B------:R-:W-:Y:S01]  /*2ae0*/  UMOV UR4, 0x55555554 ;  /* 0x5555555400047882 */ /* 0x000fe20000000000 */
[----:B------:R-:W-:Y:S01]  /*2af0*/  UMOV UR5, 0x3fb55555 ;  /* 0x3fb5555500057882 */ /* 0x000fe20000000000 */
[----:B------:R-:W-:-:S05]  /*2b00*/  DFMA R10, R16, UR6, R2 ;  /* 0x00000006100a7c2b */ /* 0x000fca0008000002 */
        /* <DEDUP_REMOVED lines=11> */
[----:B------:R-:W-:-:S07]  /*2bc0*/  DADD R12, R10, R12 ;  /* 0x000000000a0c7229 */ /* 0x000fce000000000c */
[----:B------:R-:W-:Y:S01]  /*2bd0*/  STG.E.64 desc[UR8][R4.64+0x800], R12 ;  /* 0x0008000c04007986 */ /* 0x000fe2000c101b08 */
[----:B------:R-:W-:Y:S05]  /*2be0*/  EXIT ;  /* 0x000000000000794d */ /* 0x000fea0003800000 */
.L_x_214:
        /* <DEDUP_REMOVED lines=9> */
[----:B------:R-:W1:Y:S04]  /*2c80*/  LDCU.64 UR10, c[0x0][0x388] ;  /* 0x00007100ff0a77ac */ /* 0x000e680008000a00 */
[----:B------:R-:W-:Y:S02]  /*2c90*/  IMAD.X R3, RZ, RZ, UR5, P0 ;  /* 0x00000005ff037e24 */ /* 0x000fe400080e06ff */
[----:B------:R-:W-:-:S03]  /*2ca0*/  IMAD.SHL.U32 R11, R10, 0x8, RZ ;  /* 0x000000080a0b7824 */ /* 0x000fc600078e00ff */
[----:B------:R-:W-:Y:S02]  /*2cb0*/  SHF.L.U64.HI R10, R10, 0x3, R3 ;  /* 0x000000030a0a7819 */ /* 0x000fe40000010203 */
[----:B0-----:R-:W-:-:S04]  /*2cc0*/  IADD3 R6, P0, PT, R11, UR12, RZ ;  /* 0x0000000c0b067c10 */ /* 0x001fc8000ff1e0ff */
[----:B------:R-:W-:-:S06]  /*2cd0*/  IADD3.X R7, PT, PT, R10, UR13, RZ, P0, !PT ;  /* 0x0000000d0a077c10 */ /* 0x000fcc00087fe4ff */
[----:B------:R-:W2:Y:S01]  /*2ce0*/  LDG.E.64 R6, desc[UR8][R6.64] ;  /* 0x0000000806067981 */ /* 0x000ea2000c1e1b00 */
[----:B-1----:R-:W-:-:S04]  /*2cf0*/  IADD3 R8, P0, PT, R11, UR10, RZ ;  /* 0x0000000a0b087c10 */ /* 0x002fc8000ff1e0ff */
[----:B------:R-:W-:Y:S01]  /*2d00*/  IADD3.X R9, PT, PT, R10, UR11, RZ, P0, !PT ;  /* 0x0000000b0a097c10 */ /* 0x000fe200087fe4ff */
[----:B------:R-:W0:Y:S05]  /*2d10*/  LDCU.64 UR10, c[0x0][0x3c0] ;  /* 0x00007800ff0a77ac */ /* 0x000e2a0008000a00 */
[----:B------:R-:W3:Y:S01]  /*2d20*/  LDG.E.64 R8, desc[UR8][R8.64] ;  /* 0x0000000808087981 */ /* 0x000ee2000c1e1b00 */
[----:B------:R-:W-:Y:S01]  /*2d30*/  BSSY.RECONVERGENT B1, `(.L_x_266) ;  /* 0x0000023000017945 */ /* 0x000fe20003800200 */
[----:B--2---:R-:W-:-:S04]  /*2d40*/  SHF.R.U32.HI R0, RZ, 0x14, R7 ;  /* 0x00000014ff007819 */ /* 0x004fc80000011607 */
[----:B------:R-:W-:-:S05]  /*2d50*/  LOP3.LUT R0, R0, 0x7ff, RZ, 0xc0, !PT ;  /* 0x000007ff00007812 */ /* 0x000fca00078ec0ff */
[----:B------:R-:W-:Y:S01]  /*2d60*/  VIADD R3, R0, 0xfffffc0c ;  /* 0xfffffc0c00037836 */ /* 0x000fe20000000000 */
[----:B---3--:R-:W-:-:S04]  /*2d70*/  DSETP.NEU.AND P1, PT, R8, RZ, PT ;  /* 0x000000ff0800722a */ /* 0x008fc80003f2d000 */
[CC--:B------:R-:W-:Y:S02]  /*2d80*/  SHF.L.U32 R0, R6.reuse, R3.reuse, RZ ;  /* 0x0000000306007219 */ /* 0x0c0fe400000006ff */
[----:B------:R-:W-:Y:S02]  /*2d90*/  SHF.L.U64.HI R3, R6, R3, R7 ;  /* 0x0000000306037219 */ /* 0x000fe40000010207 */
[----:B------:R-:W-:Y:S02]  /*2da0*/  ISETP.NE.U32.AND P0, PT, R0, RZ, PT ;  /* 0x000000ff0000720c */ /* 0x000fe40003f05070 */
[----:B------:R-:W-:Y:S02]  /*2db0*/  ISETP.GE.OR P3, PT, R7, RZ, P1 ;  /* 0x000000ff0700720c */ /* 0x000fe40000f66670 */
[----:B------:R-:W-:Y:S02]  /*2dc0*/  ISETP.NE.AND.EX P0, PT, R3, -0x80000000, PT, P0 ;  /* 0x800000000300780c */ /* 0x000fe40003f05300 */
[----:B------:R-:W-:-:S02]  /*2dd0*/  @!P1 IMAD.MOV.U32 R2, RZ, RZ, RZ ;  /* 0x000000ffff029224 */ /* 0x000fc400078e00ff */
[----:B------:R-:W-:-:S09]  /*2de0*/  PLOP3.LUT P2, PT, P0, PT, PT, 0x8, 0x80 ;  /* 0x000000000080781c */ /* 0x000fd2000074e170 */
[----:B------:R-:W-:Y:S01]  /*2df0*/  @!P1 DSETP.NEU.AND P2, PT, |R6|, 0.5, !P0 ;  /* 0x3fe000000600942a */ /* 0x000fe2000474d200 */
[----:B0-----:R-:W-:-:S04]  /*2e00*/  IADD3 R4, P0, PT, R11, UR10, RZ ;  /* 0x0000000a0b047c10 */ /* 0x001fc8000ff1e0ff */
[----:B------:R-:W-:Y:S02]  /*2e10*/  IADD3.X R5, PT, PT, R10, UR11, RZ, P0, !PT ;  /* 0x0000000b0a057c10 */ /* 0x000fe400087fe4ff */
[----:B------:R-:W-:-:S04]  /*2e20*/  @!P1 SEL R3, R9, RZ, P2 ;  /* 0x000000ff09039207 */ /* 0x000fc80001000000 */
        /* <DEDUP_REMOVED lines=9> */
.L_x_268:
        /* <DEDUP_REMOVED lines=10> */
.L_x_267:
[----:B------:R-:W-:Y:S05]  /*2f60*/  BSYNC.RECONVERGENT B1 ;  /* 0x0000000000017941 */ /* 0x000fea0003800200 */
.L_x_266:
        /* <DEDUP_REMOVED lines=19> */
.L_x_271:
        /* <DEDUP_REMOVED lines=11> */
.L_x_270:
[----:B------:R-:W-:Y:S05]  /*3150*/  BSYNC.RECONVERGENT B1 ;  /* 0x0000000000017941 */ /* 0x000fea0003800200 */
.L_x_269:
[----:B------:R-:W0:Y:S01]  /*3160*/  LDCU.64 UR12, c[0x0][0x3a8] ;  /* 0x00007500ff0c77ac */ /* 0x000e220008000a00 */
[----:B------:R-:W1:Y:S01]  /*3170*/  LDCU.64 UR10, c[0x0][0x390] ;  /* 0x00007200ff0a77ac */ /* 0x000e620008000a00 */
[----:B0-----:R-:W-:-:S04]  /*3180*/  IADD3 R16, P0, PT, R11, UR12, RZ ;  /* 0x0000000c0b107c10 */ /* 0x001fc8000ff1e0ff */
[----:B------:R-:W-:-:S06]  /*3190*/  IADD3.X R17, PT, PT, R10, UR13, RZ, P0, !PT ;  /* 0x0000000d0a117c10 */ /* 0x000fcc00087fe4ff */
[----:B------:R-:W2:Y:S01]  /*31a0*/  LDG.E.64 R16, desc[UR8][R16.64] ;  /* 0x0000000810107981 */ /* 0x000ea2000c1e1b00 */
[----:B-1----:R-:W-:-:S04]  /*31b0*/  IADD3 R18, P0, PT, R11, UR10, RZ ;  /* 0x0000000a0b127c10 */ /* 0x002fc8000ff1e0ff */
[----:B------:R-:W-:-:S06]  /*31c0*/  IADD3.X R19, PT, PT, R10, UR11, RZ, P0, !PT ;  /* 0x0000000b0a137c10 */ /* 0x000fcc00087fe4ff */
[----:B------:R-:W3:Y:S01]  /*31d0*/  LDG.E.64 R18, desc[UR8][R18.64] ;  /* 0x0000000812127981 */ /* 0x000ee2000c1e1b00 */
[----:B------:R-:W-:Y:S01]  /*31e0*/  DSETP.NEU.AND P1, PT, R6, RZ, PT ;  /* 0x000000ff0600722a */ /* 0x000fe20003f2d000 */
[----:B------:R-:W-:Y:S05]  /*31f0*/  BSSY.RECONVERGENT B1, `(.L_x_272) ;  /* 0x0000027000017945 */ /* 0x000fea0003800200 */
[----:B------:R-:W-:Y:S02]  /*3200*/  FSEL R6, R2, RZ, P1 ;  /* 0x000000ff02067208 */ /* 0x000fe40000800000 */
[----:B------:R-:W-:Y:S02]  /*3210*/  FSEL R2, R3, 1.875, P1 ;  /* 0x3ff0000003027808 */ /* 0x000fe40000800000 */
        /* <DEDUP_REMOVED lines=26> */
.L_x_274:
        /* <DEDUP_REMOVED lines=10> */
.L_x_273:
[----:B------:R-:W-:Y:S05]  /*3460*/  BSYNC.RECONVERGENT B1 ;  /* 0x0000000000017941 */ /* 0x000fea0003800200 */
.L_x_272:
        /* <DEDUP_REMOVED lines=19> */
.L_x_277:
        /* <DEDUP_REMOVED lines=11> */
.L_x_276:
[----:B------:R-:W-:Y:S05]  /*3650*/  BSYNC.RECONVERGENT B1 ;  /* 0x0000000000017941 */ /* 0x000fea0003800200 */
.L_x_275:
        /* <DEDUP_REMOVED lines=39> */
.L_x_280:
        /* <DEDUP_REMOVED lines=10> */
.L_x_279:
[----:B------:R-:W-:Y:S05]  /*3970*/  BSYNC.RECONVERGENT B1 ;  /* 0x0000000000017941 */ /* 0x000fea0003800200 */
.L_x_278:
        /* <DEDUP_REMOVED lines=19> */
.L_x_283:
        /* <DEDUP_REMOVED lines=11> */
.L_x_282:
[----:B------:R-:W-:Y:S05]  /*3b60*/  BSYNC.RECONVERGENT B1 ;  /* 0x0000000000017941 */ /* 0x000fea0003800200 */
.L_x_281:
[----:B------:R-:W0:Y:S02]  /*3b70*/  LDCU.64 UR10, c[0x0][0x3b8] ;  /* 0x00007700ff0a77ac */ /* 0x000e240008000a00 */
[----:B0-----:R-:W-:-:S04]  /*3b80*/  IADD3 R20, P0, PT, R11, UR10, RZ ;  /* 0x0000000a0b147c10 */ /* 0x001fc8000ff1e0ff */
[----:B------:R-:W-:-:S05]  /*3b90*/  IADD3.X R21, PT, PT, R10, UR11, RZ, P0, !PT ;  /* 0x0000000b0a157c10 */ /* 0x000fca00087fe4ff */
        /* <DEDUP_REMOVED lines=29> */
.L_x_285:
[----:B------:R-:W-:Y:S05]  /*3d70*/  BSYNC.RECONVERGENT B1 ;  /* 0x0000000000017941 */ /* 0x000fea0003800200 */
.L_x_284:
[----:B------:R-:W-:Y:S01]  /*3d80*/  ISETP.GT.AND P0, PT, R3, 0xfffff, PT ;  /* 0x000fffff0300780c */ /* 0x000fe20003f04270 */
[--C-:B------:R-:W-:Y:S01]  /*3d90*/  IMAD.MOV.U32 R6, RZ, RZ, R2.reuse ;  /* 0x000000ffff067224 */ /* 0x100fe200078e0002 */
[----:B------:R-:W-:Y:S01]  /*3da0*/  BSSY.RECONVERGENT B1, `(.L_x_286) ;  /* 0x0000052000017945 */ /* 0x000fe20003800200 */
[--C-:B------:R-:W-:Y:S02]  /*3db0*/  IMAD.MOV.U32 R7, RZ, RZ, R3.reuse ;  /* 0x000000ffff077224 */ /* 0x100fe400078e0003 */
[----:B------:R-:W-:Y:S02]  /*3dc0*/  IMAD.MOV.U32 R0, RZ, RZ, R3 ;  /* 0x000000ffff007224 */ /* 0x000fe400078e0003 */
[----:B------:R-:W-:Y:S02]  /*3dd0*/  IMAD.MOV.U32 R13, RZ, RZ, -0x3ff ;  /* 0xfffffc01ff0d7424 */ /* 0x000fe400078e00ff */
[----:B------:R-:W-:-:S04]  /*3de0*/  IMAD.MOV.U32 R10, RZ, RZ, R2 ;  /* 0x000000ffff0a7224 */ /* 0x000fc800078e0002 */
[----:B------:R-:W-:Y:S01]  /*3df0*/  @!P0 DMUL R6, R6, 1.80143985094819840000e+16 ;  /* 0x4350000006068828 */ /* 0x000fe20000000000 */
[----:B------:R-:W-:-:S09]  /*3e00*/  @!P0 IMAD.MOV.U32 R13, RZ, RZ, -0x435 ;  /* 0xfffffbcbff0d8424 */ /* 0x000fd200078e00ff */
[----:B------:R-:W-:Y:S02]  /*3e10*/  @!P0 IMAD.MOV.U32 R0, RZ, RZ, R7 ;  /* 0x000000ffff008224 */ /* 0x000fe400078e0007 */
[----:B------:R-:W-:Y:S02]  /*3e20*/  @!P0 IMAD.MOV.U32 R10, RZ, RZ, R6 ;  /* 0x000000ffff0a8224 */ /* 0x000fe400078e0006 */
[----:B------:R-:W-:-:S05]  /*3e30*/  VIADD R3, R0, 0xffffffff ;  /* 0xffffffff00037836 */ /* 0x000fca0000000000 */
[----:B------:R-:W-:-:S13]  /*3e40*/  ISETP.GT.U32.AND P1, PT, R3, 0x7feffffe, PT ;  /* 0x7feffffe0300780c */ /* 0x000fda0003f24070 */
[----:B------:R-:W-:Y:S05]  /*3e50*/  @P1 BRA `(.L_x_287) ;  /* 0x0000000400001947 */ /* 0x000fea0003800000 */
[----:B------:R-:W-:Y:S01]  /*3e60*/  LOP3.LUT R2, R0, 0xfffff, RZ, 0xc0, !PT ;  /* 0x000fffff00027812 */ /* 0x000fe200078ec0ff */
[----:B------:R-:W-:Y:S01]  /*3e70*/  IMAD.MOV.U32 R6, RZ, RZ, RZ ;  /* 0x000000ffff067224 */ /* 0x000fe200078e00ff */
[----:B------:R-:W-:Y:S01]  /*3e80*/  UMOV UR10, 0x3ae80f1e ;  /* 0x3ae80f1e000a7882 */ /* 0x000fe20000000000 */
[----:B------:R-:W-:Y:S01]  /*3e90*/  IMAD.MOV.U32 R16, RZ, RZ, -0x748574fc ;  /* 0x8b7a8b04ff107424 */ /* 0x000fe200078e00ff */
[----:B------:R-:W-:Y:S01]  /*3ea0*/  LOP3.LUT R11, R2, 0x3ff00000, RZ, 0xfc, !PT ;  /* 0x3ff00000020b7812 */ /* 0x000fe200078efcff */
[----:B------:R-:W-:Y:S01]  /*3eb0*/  IMAD.MOV.U32 R17, RZ, RZ, 0x3ed0ee25 ;  /* 0x3ed0ee25ff117424 */ /* 0x000fe200078e00ff */
[----:B------:R-:W-:Y:S01]  /*3ec0*/  UMOV UR11, 0x3eb1380b ;  /* 0x3eb1380b000b7882 */ /* 0x000fe20000000000 */
[----:B------:R-:W-:Y:S01]  /*3ed0*/  LEA.HI R0, R0, R13, RZ, 0xc ;  /* 0x0000000d00007211 */ /* 0x000fe200078f60ff */
[----:B------:R-:W-:Y:S01]  /*3ee0*/  IMAD.MOV.U32 R19, RZ, RZ, 0x43300000 ;  /* 0x43300000ff137424 */ /* 0x000fe200078e00ff */
[----:B------:R-:W-:Y:S01]  /*3ef0*/  ISETP.GE.U32.AND P0, PT, R11, 0x3ff6a09f, PT ;  /* 0x3ff6a09f0b00780c */ /* 0x000fe20003f06070 */
[----:B------:R-:W-:Y:S01]  /*3f00*/  UMOV UR12, 0x80000000 ;  /* 0x80000000000c7882 */ /* 0x000fe20000000000 */
[----:B------:R-:W-:-:S11]  /*3f10*/  UMOV UR13, 0x43300000 ;  /* 0x43300000000d7882 */ /* 0x000fd60000000000 */
[----:B------:R-:W-:Y:S02]  /*3f20*/  @P0 VIADD R3, R11, 0xfff00000 ;  /* 0xfff000000b030836 */ /* 0x000fe40000000000 */
[----:B------:R-:W-:Y:S02]  /*3f30*/  @P0 VIADD R0, R0, 0x1 ;  /* 0x0000000100000836 */ /* 0x000fe40000000000 */
[----:B------:R-:W-:-:S03]  /*3f40*/  @P0 IMAD.MOV.U32 R11, RZ, RZ, R3 ;  /* 0x000000ffff0b0224 */ /* 0x000fc600078e0003 */
[----:B------:R-:W-:-:S03]  /*3f50*/  LOP3.LUT R18, R0, 0x80000000, RZ, 0x3c, !PT ;  /* 0x8000000000127812 */ /* 0x000fc600078e3cff */
[C---:B------:R-:W-:Y:S02]  /*3f60*/  DADD R14, R10.reuse, 1 ;  /* 0x3ff000000a0e7429 */ /* 0x040fe40000000000 */
[----:B------:R-:W-:Y:S02]  /*3f70*/  DADD R10, R10, -1 ;  /* 0xbff000000a0a7429 */ /* 0x000fe40000000000 */
[----:B------:R-:W-:Y:S01]  /*3f80*/  DADD R18, R18, -UR12 ;  /* 0x8000000c12127e29 */ /* 0x000fe20008000000 */
[----:B------:R-:W-:Y:S01]  /*3f90*/  UMOV UR12, 0xfefa39ef ;  /* 0xfefa39ef000c7882 */ /* 0x000fe20000000000 */
[----:B------:R-:W0:Y:S01]  /*3fa0*/  MUFU.RCP64H R7, R15 ;  /* 0x0000000f00077308 */ /* 0x000e220000001800 */
[----:B------:R-:W-:Y:S01]  /*3fb0*/  UMOV UR13, 0x3fe62e42 ;  /* 0x3fe62e42000d7882 */ /* 0x000fe20000000000 */
        /* <DEDUP_REMOVED lines=9> */
[----:B------:R-:W-:-:S05]  /*4050*/  DADD R16, R10, -R2 ;  /* 0x000000000a107229 */ /* 0x000fca0000000802 */
[----:B------:R-:W-:Y:S01]  /*4060*/  DFMA R14, R8, R14, UR10 ;  /* 0x0000000a080e7e2b */ /* 0x000fe2000800000e */
[----:B------:R-:W-:Y:S01]  /*4070*/  UMOV UR10, 0xa9ab0956 ;  /* 0xa9ab0956000a7882 */ /* 0x000fe20000000000 */
[----:B------:R-:W-:Y:S01]  /*4080*/  UMOV UR11, 0x3f1745cb ;  /* 0x3f1745cb000b7882 */ /* 0x000fe20000000000 */
[----:B------:R-:W-:-:S05]  /*4090*/  DADD R16, R16, R16 ;  /* 0x0000000010107229 */ /* 0x000fca0000000010 */
[----:B------:R-:W-:Y:S01]  /*40a0*/  DFMA R14, R8, R14, UR10 ;  /* 0x0000000a080e7e2b */ /* 0x000fe2000800000e */
[----:B------:R-:W-:Y:S01]  /*40b0*/  UMOV UR10, 0x2d1b5154 ;  /* 0x2d1b5154000a7882 */ /* 0x000fe20000000000 */
[----:B------:R-:W-:Y:S01]  /*40c0*/  UMOV UR11, 0x3f3c71c7 ;  /* 0x3f3c71c7000b7882 */ /* 0x000fe20000000000 */
[----:B------:R-:W-:Y:S02]  /*40d0*/  DFMA R16, R10, -R2, R16 ;  /* 0x800000020a10722b */ /* 0x000fe40000000010 */
        /* <DEDUP_REMOVED lines=24> */
.L_x_287:
[----:B------:R-:W-:Y:S01]  /*4260*/  IMAD.MOV.U32 R2, RZ, RZ, 0x0 ;  /* 0x00000000ff027424 */ /* 0x000fe200078e00ff */
[----:B------:R-:W-:Y:S01]  /*4270*/  LOP3.LUT P0, RZ, R7, 0x7fffffff, RZ, 0xc0, !PT ;  /* 0x7fffffff07ff7812 */ /* 0x000fe2000780c0ff */
[----:B------:R-:W-:-:S06]  /*4280*/  IMAD.MOV.U32 R3, RZ, RZ, 0x7ff00000 ;  /* 0x7ff00000ff037424 */ /* 0x000fcc00078e00ff */
[----:B------:R-:W-:-:S10]  /*4290*/  DFMA R2, R6, R2, +INF ;  /* 0x7ff000000602742b */ /* 0x000fd40000000002 */
[----:B------:R-:W-:Y:S02]  /*42a0*/  FSEL R10, R2, RZ, P0 ;  /* 0x000000ff020a7208 */ /* 0x000fe40000000000 */
[----:B------:R-:W-:-:S07]  /*42b0*/  FSEL R11, R3, -QNAN , P0 ;  /* 0xfff00000030b7808 */ /* 0x000fce0000000000 */
.L_x_288:
[----:B------:R-:W-:Y:S05]  /*42c0*/  BSYNC.RECONVERGENT B1 ;  /* 0x0000000000017941 */ /* 0x000fea0003800200 */
.L_x_286:
[----:B------:R0:W-:Y:S02]  /*42d0*/  STG.E.64 desc[UR8][R4.64], R10 ;  /* 0x0000000a04007986 */ /* 0x0001e4000c101b08 */
.L_x_265:
[----:B------:R-:W-:Y:S05]  /*42e0*/  BSYNC.RECONVERGENT B0 ;  /* 0x0000000000007941 */ /* 0x000fea0003800200 */
.L_x_264:
[----:B------:R-:W-:Y:S02]  /*42f0*/  VIADD R0, R12, 0x100 ;  /* 0x000001000c007836 */ /* 0x000fe40000000000 */
[----:B------:R-:W-:-:S03]  /*4300*/  IMAD.U32 R2, RZ, RZ, UR7 ;  /* 0x00000007ff027e24 */ /* 0x000fc6000f8e00ff */
[----:B------:R-:W-:-:S04]  /*4310*/  ISETP.LT.U32.AND P0, PT, R0, UR6, PT ;  /* 0x0000000600007c0c */ /* 0x000fc8000bf01070 */
[----:B------:R-:W-:-:S13]  /*4320*/  ISETP.GT.AND.EX P0, PT, R2, RZ, PT, P0 ;  /* 0x000000ff0200720c */ /* 0x000fda0003f04300 */
[----:B------:R-:W-:Y:S05]  /*4330*/  @!P0 EXIT ;  /* 0x000000000000894d */ /* 0x000fea0003800000 */
[----:B------:R-:W1:Y:S01]  /*4340*/  LDCU.128 UR12, c[0x0][0x3a0] ;  /* 0x00007400ff0c77ac */ /* 0x000e620008000c00 */
[----:B------:R-:W-:Y:S01]  /*4350*/  IADD3 R12, P0, PT, R12, UR4, RZ ;  /* 0x000000040c0c7c10 */ /* 0x000fe2000ff1e0ff */
[----:B------:R-:W2:Y:S04]  /*4360*/  LDCU.128 UR16, c[0x0][0x3b0] ;  /* 0x00007600ff1077ac */ /* 0x000ea80008000c00 */
[----:B------:R-:W-:Y:S01]  /*4370*/  IMAD.X R3, RZ, RZ, UR5, P0 ;  /* 0x00000005ff037e24 */ /* 0x000fe200080e06ff */
[----:B------:R-:W3:Y:S01]  /*4380*/  LDCU.64 UR4, c[0x0][0x388] ;  /* 0x00007100ff0477ac */ /* 0x000ee20008000a00 */
[----:B0-----:R-:W-:-:S03]  /*4390*/  IMAD.SHL.U32 R4, R12, 0x8, RZ ;  /* 0x000000080c047824 */ /* 0x001fc600078e00ff */
[----:B------:R-:W-:Y:S01]  /*43a0*/  SHF.L.U64.HI R2, R12, 0x3, R3 ;  /* 0x000000030c027819 */ /* 0x000fe20000010203 */
[----:B------:R-:W0:Y:S01]  /*43b0*/  LDCU.64 UR10, c[0x0][0x3c0] ;  /* 0x00007800ff0a77ac */ /* 0x000e220008000a00 */
[----:B-1----:R-:W-:-:S04]  /*43c0*/  IADD3 R16, P0, PT, R4, UR12, RZ ;  /* 0x0000000c04107c10 */ /* 0x002fc8000ff1e0ff */
[----:B------:R-:W-:Y:S02]  /*43d0*/  IADD3.X R17, PT, PT, R2, UR13, RZ, P0, !PT ;  /* 0x0000000d02117c10 */ /* 0x000fe400087fe4ff */
[----:B---3--:R-:W-:-:S04]  /*43e0*/  IADD3 R18, P0, PT, R4, UR4, RZ ;  /* 0x0000000404127c10 */ /* 0x008fc8000ff1e0ff */
[----:B------:R-:W3:Y:S01]  /*43f0*/  LDG.E.64 R16, desc[UR8][R16.64+0x800] ;  /* 0x0008000810107981 */ /* 0x000ee2000c1e1b00 */
[----:B------:R-:W-:Y:S01]  /*4400*/  IADD3.X R19, PT, PT, R2, UR5, RZ, P0, !PT ;  /* 0x0000000502137c10 */ /* 0x000fe200087fe4ff */
[----:B------:R-:W1:Y:S05]  /*4410*/  LDCU.128 UR4, c[0x0][0x390] ;  /* 0x00007200ff0477ac */ /* 0x000e6a0008000c00 */
[----:B------:R-:W4:Y:S01]  /*4420*/  LDG.E.64 R18, desc[UR8][R18.64+0x800] ;  /* 0x0008000812127981 */ /* 0x000f22000c1e1b00 */
[C---:B------:R-:W-:Y:S01]  /*4430*/  IADD3 R12, P3, PT, R4.reuse, UR14, RZ ;  /* 0x0000000e040c7c10 */ /* 0x040fe2000ff7e0ff */
[----:B------:R-:W-:Y:S01]  /*4440*/  BSSY.RECONVERGENT B0, `(.L_x_289) ;  /* 0x000002d000007945 */ /* 0x000fe20003800200 */
[----:B--2---:R-:W-:-:S02]  /*4450*/  IADD3 R8, P1, PT, R4, UR16, RZ ;  /* 0x0000001004087c10 */ /* 0x004fc4000ff3e0ff */
[----:B------:R-:W-:Y:S02]  /*4460*/  IADD3 R6, P0, PT, R4, UR18, RZ ;  /* 0x0000001204067c10 */ /* 0x000fe4000ff1e0ff */
[C---:B------:R-:W-:Y:S02]  /*4470*/  IADD3.X R13, PT, PT, R2.reuse, UR15, RZ, P3, !PT ;  /* 0x0000000f020d7c10 */ /* 0x040fe40009ffe4ff */
[C---:B------:R-:W-:Y:S02]  /*4480*/  IADD3.X R9, PT, PT, R2.reuse, UR17, RZ, P1, !PT ;  /* 0x0000001102097c10 */ /* 0x040fe40008ffe4ff */
[----:B------:R-:W-:Y:S02]  /*4490*/  IADD3.X R7, PT, PT, R2, UR19, RZ, P0, !PT ;  /* 0x0000001302077c10 */ /* 0x000fe400087fe4ff */
[C---:B-1----:R-:W-:Y:S02]  /*44a0*/  IADD3 R14, P5, PT, R4.reuse, UR4, RZ ;  /* 0x00000004040e7c10 */ /* 0x042fe4000ffbe0ff */
[----:B------:R-:W-:-:S02]  /*44b0*/  IADD3 R10, P4, PT, R4, UR6, RZ ;  /* 0x00000006040a7c10 */ /* 0x000fc4000ff9e0ff */
[----:B------:R-:W-:Y:S02]  /*44c0*/  IADD3.X R15, PT, PT, R2, UR5, RZ, P5, !PT ;  /* 0x00000005020f7c10 */ /* 0x000fe4000affe4ff */
[----:B0-----:R-:W-:Y:S02]  /*44d0*/  IADD3 R4, P6, PT, R4, UR10, RZ ;  /* 0x0000000a04047c10 */ /* 0x001fe4000ffde0ff */
[C---:B------:R-:W-:Y:S02]  /*44e0*/  IADD3.X R11, PT, PT, R2.reuse, UR7, RZ, P4, !PT ;  /* 0x00000007020b7c10 */ /* 0x040fe4000a7fe4ff */
[----:B------:R-:W-:Y:S02]  /*44f0*/  IADD3.X R5, PT, PT, R2, UR11, RZ, P6, !PT ;  /* 0x0000000b02057c10 */ /* 0x000fe4000b7fe4ff */
[----:B---3--:R-:W-:-:S04]  /*4500*/  SHF.R.U32.HI R0, RZ, 0x14, R17 ;  /* 0x00000014ff007819 */ /* 0x008fc80000011611 */
[----:B------:R-:W-:Y:S01]  /*4510*/  LOP3.LUT R0, R0, 0x7ff, RZ, 0xc0, !PT ;  /* 0x000007ff00007812 */ /* 0x000fe200078ec0ff */
[----:B----4-:R-:W-:-:S04]  /*4520*/  DSETP.NEU.AND P5, PT, R18, RZ, PT ;  /* 0x000000ff1200722a */ /* 0x010fc80003fad000 */
        /* <DEDUP_REMOVED lines=14> */
.L_x_291:
        /* <DEDUP_REMOVED lines=11> */
.L_x_290:
[----:B------:R-:W-:Y:S01]  /*46c0*/  ISETP.GE.AND P0, PT, R17, RZ, PT ;  /* 0x000000ff1100720c */ /* 0x000fe20003f06270 */
[----:B------:R-:W-:Y:S01]  /*46d0*/  DSETP.NEU.AND P2, PT, |R16|, 0.5, !P2 ;  /* 0x3fe000001000742a */ /* 0x000fe2000574d200 */
[----:B------:R-:W-:-:S05]  /*46e0*/  IMAD.MOV.U32 R2, RZ, RZ, RZ ;  /* 0x000000ffff027224 */ /* 0x000fca00078e00ff */
[----:B------:R-:W-:-:S06]  /*46f0*/  SEL R3, R19, RZ, P2 ;  /* 0x000000ff13037207 */ /* 0x000fcc0001000000 */
[----:B------:R-:W-:-:S07]  /*4700*/  @!P0 LOP3.LUT R3, R3, 0x7ff00000, RZ, 0xfc, !PT ;  /* 0x7ff0000003038812 */ /* 0x000fce00078efcff */
.L_x_292:
[----:B------:R-:W-:Y:S05]  /*4710*/  BSYNC.RECONVERGENT B0 ;  /* 0x0000000000007941 */ /* 0x000fea0003800200 */
.L_x_289:
        /* <DEDUP_REMOVED lines=22> */
.L_x_296:
        /* <DEDUP_REMOVED lines=8> */
.L_x_295:
[----:B------:R-:W-:-:S11]  /*4900*/  DADD R2, R18, R16 ;  /* 0x0000000012027229 */ /* 0x000fd60000000010 */
.L_x_294:
[----:B------:R-:W-:Y:S05]  /*4910*/  BSYNC.RECONVERGENT B0 ;  /* 0x0000000000007941 */ /* 0x000fea0003800200 */
.L_x_293:
        /* <DEDUP_REMOVED lines=26> */
.L_x_299:
        /* <DEDUP_REMOVED lines=11> */
.L_x_298:
[----:B------:R-:W-:Y:S01]  /*4b70*/  ISETP.GE.AND P0, PT, R13, RZ, PT ;  /* 0x000000ff0d00720c */ /* 0x000fe20003f06270 */
[----:B------:R-:W-:Y:S01]  /*4b80*/  DSETP.NEU.AND P2, PT, |R12|, 0.5, !P2 ;  /* 0x3fe000000c00742a */ /* 0x000fe2000574d200 */
[----:B------:R-:W-:-:S05]  /*4b90*/  IMAD.MOV.U32 R2, RZ, RZ, RZ ;  /* 0x000000ffff027224 */ /* 0x000fca00078e00ff */
[----:B------:R-:W-:-:S06]  /*4ba0*/  SEL R3, R15, RZ, P2 ;  /* 0x000000ff0f037207 */ /* 0x000fcc0001000000 */
[----:B------:R-:W-:-:S07]  /*4bb0*/  @!P0 LOP3.LUT R3, R3, 0x7ff00000, RZ, 0xfc, !PT ;  /* 0x7ff0000003038812 */ /* 0x000fce00078efcff */
.L_x_300:
[----:B------:R-:W-:Y:S05]  /*4bc0*/  BSYNC.RECONVERGENT B0 ;  /* 0x0000000000007941 */ /* 0x000fea0003800200 */
.L_x_297:
        /* <DEDUP_REMOVED lines=22> */
.L_x_304:
        /* <DEDUP_REMOVED lines=8> */
.L_x_303:
[----:B------:R-:W-:-:S11]  /*4db0*/  DADD R2, R14, R12 ;  /* 0x000000000e027229 */ /* 0x000fd6000000000c */
.L_x_302:
[----:B------:R-:W-:Y:S05]  /*4dc0*/  BSYNC.RECONVERGENT B0 ;  /* 0x0000000000007941 */ /* 0x000fea0003800200 */
.L_x_301:
        /* <DEDUP_REMOVED lines=27> */
.L_x_307:
        /* <DEDUP_REMOVED lines=11> */
.L_x_306:
[----:B------:R-:W-:Y:S01]  /*5030*/  ISETP.GE.AND P0, PT, R9, RZ, PT ;  /* 0x000000ff0900720c */ /* 0x000fe20003f06270 */
[----:B------:R-:W-:Y:S01]  /*5040*/  DSETP.NEU.AND P2, PT, |R8|, 0.5, !P2 ;  /* 0x3fe000000800742a */ /* 0x000fe2000574d200 */
[----:B------:R-:W-:-:S05]  /*5050*/  IMAD.MOV.U32 R2, RZ, RZ, RZ ;  /* 0x000000ffff027224 */ /* 0x000fca00078e00ff */
[----:B------:R-:W-:-:S06]  /*5060*/  SEL R3, R11, RZ, P2 ;  /* 0x000000ff0b037207 */ /* 0x000fcc0001000000 */
[----:B------:R-:W-:-:S07]  /*5070*/  @!P0 LOP3.LUT R3, R3, 0x7ff00000, RZ, 0xfc, !PT ;  /* 0x7ff0000003038812 */ /* 0x000fce00078efcff */
.L_x_308:
[----:B------:R-:W-:Y:S05]  /*5080*/  BSYNC.RECONVERGENT B0 ;  /* 0x0000000000007941 */ /* 0x000fea0003800200 */
.L_x_305:
        /* <DEDUP_REMOVED lines=22> */
.L_x_312:
        /* <DEDUP_REMOVED lines=8> */
.L_x_311:
[----:B------:R-:W-:-:S11]  /*5270*/  DADD R2, R10, R8 ;  /* 0x000000000a027229 */ /* 0x000fd60000000008 */
.L_x_310:
[----:B------:R-:W-:Y:S05]  /*5280*/  BSYNC.RECONVERGENT B0 ;  /* 0x0000000000007941 */ /* 0x000fea0003800200 */
.L_x_309:
        /* <DEDUP_REMOVED lines=29> */
.L_x_314:
[----:B------:R-:W-:Y:S05]  /*5460*/  BSYNC.RECONVERGENT B0 ;  /* 0x0000000000007941 */ /* 0x000fea0003800200 */
.L_x_313:
[----:B------:R-:W-:Y:S01]  /*5470*/  ISETP.GT.AND P0, PT, R3, 0xfffff, PT ;  /* 0x000fffff0300780c */ /* 0x000fe20003f04270 */
[----:B------:R-:W-:Y:S01]  /*5480*/  IMAD.MOV.U32 R6, RZ, RZ, R2 ;  /* 0x000000ffff067224 */ /* 0x000fe200078e0002 */
[----:B------:R-:W-:Y:S01]  /*5490*/  BSSY.RECONVERGENT B0, `(.L_x_315) ;  /* 0x0000052000007945 */ /* 0x000fe20003800200 */
[--C-:B------:R-:W-:Y:S02]  /*54a0*/  IMAD.MOV.U32 R7, RZ, RZ, R3.reuse ;  /* 0x000000ffff077224 */ /* 0x100fe400078e0003 */
[----:B------:R-:W-:Y:S02]  /*54b0*/  IMAD.MOV.U32 R0, RZ, RZ, R3 ;  /* 0x000000ffff007224 */ /* 0x000fe400078e0003 */
[----:B------:R-:W-:-:S06]  /*54c0*/  IMAD.MOV.U32 R17, RZ, RZ, -0x3ff ;  /* 0xfffffc01ff117424 */ /* 0x000fcc00078e00ff */
[----:B------:R-:W-:Y:S01]  /*54d0*/  @!P0 DMUL R6, R6, 1.80143985094819840000e+16 ;  /* 0x4350000006068828 */ /* 0x000fe20000000000 */
[----:B------:R-:W-:-:S09]  /*54e0*/  @!P0 IMAD.MOV.U32 R17, RZ, RZ, -0x435 ;  /* 0xfffffbcbff118424 */ /* 0x000fd200078e00ff */
[----:B------:R-:W-:-:S04]  /*54f0*/  @!P0 IMAD.MOV.U32 R0, RZ, RZ, R7 ;  /* 0x000000ffff008224 */ /* 0x000fc800078e0007 */
[----:B------:R-:W-:-:S05]  /*5500*/  VIADD R3, R0, 0xffffffff ;  /* 0xffffffff00037836 */ /* 0x000fca0000000000 */
[----:B------:R-:W-:-:S13]  /*5510*/  ISETP.GE.U32.AND P1, PT, R3, 0x7fefffff, PT ;  /* 0x7fefffff0300780c */ /* 0x000fda0003f26070 */
[----:B------:R-:W-:Y:S01]  /*5520*/  @P1 IMAD.MOV.U32 R8, RZ, RZ, 0x0 ;  /* 0x00000000ff081424 */ /* 0x000fe200078e00ff */
[----:B------:R-:W-:Y:S01]  /*5530*/  @P1 LOP3.LUT P2, RZ, R7, 0x7fffffff, RZ, 0xc0, !PT ;  /* 0x7fffffff07ff1812 */ /* 0x000fe2000784c0ff */
[----:B------:R-:W-:-:S06]  /*5540*/  @P1 IMAD.MOV.U32 R9, RZ, RZ, 0x7ff00000 ;  /* 0x7ff00000ff091424 */ /* 0x000fcc00078e00ff */
[----:B------:R-:W-:Y:S01]  /*5550*/  @P1 DFMA R8, R6, R8, +INF ;  /* 0x7ff000000608142b */ /* 0x000fe20000000008 */
[----:B------:R-:W-:Y:S02]  /*5560*/  IMAD.MOV.U32 R7, RZ, RZ, R2 ;  /* 0x000000ffff077224 */ /* 0x000fe400078e0002 */
[----:B------:R-:W-:-:S07]  /*5570*/  @!P0 IMAD.MOV.U32 R7, RZ, RZ, R6 ;  /* 0x000000ffff078224 */ /* 0x000fce00078e0006 */
[----:B------:R-:W-:Y:S02]  /*5580*/  @P1 FSEL R2, R8, RZ, P2 ;  /* 0x000000ff08021208 */ /* 0x000fe40001000000 */
[----:B------:R-:W-:Y:S01]  /*5590*/  @P1 FSEL R3, R9, -QNAN , P2 ;  /* 0xfff0000009031808 */ /* 0x000fe20001000000 */
[----:B------:R-:W-:Y:S06]  /*55a0*/  @P1 BRA `(.L_x_316) ;  /* 0x0000000400001947 */ /* 0x000fec0003800000 */
        /* <DEDUP_REMOVED lines=9> */
[----:B------:R-:W-:Y:S01]  /*5640*/  UMOV UR6, 0x80000000 ;  /* 0x8000000000067882 */ /* 0x000fe20000000000 */
[----:B------:R-:W-:Y:S01]  /*5650*/  LEA.HI R17, R0, R17, RZ, 0xc ;  /* 0x0000001100117211 */ /* 0x000fe200078f60ff */
[----:B------:R-:W-:-:S10]  /*5660*/  UMOV UR7, 0x43300000 ;  /* 0x4330000000077882 */ /* 0x000fd40000000000 */
[----:B------:R-:W-:Y:S02]  /*5670*/  @P0 VIADD R7, R3, 0xfff00000 ;  /* 0xfff0000003070836 */ /* 0x000fe40000000000 */
[----:B------:R-:W-:Y:S02]  /*5680*/  @P0 VIADD R17, R17, 0x1 ;  /* 0x0000000111110836 */ /* 0x000fe40000000000 */
[----:B------:R-:W-:-:S03]  /*5690*/  @P0 IMAD.MOV.U32 R3, RZ, RZ, R7 ;  /* 0x000000ffff030224 */ /* 0x000fc600078e0007 */
[----:B------:R-:W-:Y:S01]  /*56a0*/  LOP3.LUT R16, R17, 0x80000000, RZ, 0x3c, !PT ;  /* 0x8000000011107812 */ /* 0x000fe200078e3cff */
[----:B------:R-:W-:Y:S02]  /*56b0*/  IMAD.MOV.U32 R17, RZ, RZ, 0x43300000 ;  /* 0x43300000ff117424 */ /* 0x000fe400078e00ff */
        /* <DEDUP_REMOVED lines=46> */
[----:B------:R-:W-:-:S11]  /*59a0*/  DADD R2, R10, R12 ;  /* 0x000000000a027229 */ /* 0x000fd6000000000c */
.L_x_316:
[----:B------:R-:W-:Y:S05]  /*59b0*/  BSYNC.RECONVERGENT B0 ;  /* 0x0000000000007941 */ /* 0x000fea0003800200 */
.L_x_315:
[----:B------:R-:W-:Y:S01]  /*59c0*/  STG.E.64 desc[UR8][R4.64+0x800], R2 ;  /* 0x0008000204007986 */ /* 0x000fe2000c101b08 */
[----:B------:R-:W-:Y:S05]  /*59d0*/  EXIT ;  /* 0x000000000000794d */ /* 0x000fea0003800000 */
        .weak           $__internal_1_$__cuda_sm20_div_rn_f64_full
        .type           $__internal_1_$__cuda_sm20_div_rn_f64_full,@function
        .size           $__internal_1_$__cuda_sm20_div_rn_f64_full,($_ZN3cub18CUB_300001_SM_10006detail8for_each13static_kernelINS2_12policy_hub_t12policy_500_tElNS2_12op_wrapper_tIl6alpresN6thrust24THRUST_300001_SM_1000_NS12zip_iteratorIN4cuda3std3__45tupleIJNS9_6detail15normal_iteratorINS9_10device_ptrIdEEEESJ_SJ_SJ_SJ_SJ_SJ_SJ_EEEEEEEEEvT0_T1_$__internal_accurate_pow - $__internal_1_$__cuda_sm20_div_rn_f64_full)
$__internal_1_$__cuda_sm20_div_rn_f64_full:
[C---:B------:R-:W-:Y:S01]  /*59e0*/  FSETP.GEU.AND P0, PT, |R21|.reuse, 1.469367938527859385e-39, PT ;  /* 0x001000001500780b */ /* 0x040fe20003f0e200 */
[----:B------:R-:W-:Y:S01]  /*59f0*/  IMAD.MOV.U32 R26, RZ, RZ, 0x1 ;  /* 0x00000001ff1a7424 */ /* 0x000fe200078e00ff */
[----:B------:R-:W-:Y:S01]  /*5a00*/  LOP3.LUT R18, R21, 0x800fffff, RZ, 0xc0, !PT ;  /* 0x800fffff15127812 */ /* 0x000fe200078ec0ff */
[----:B------:R-:W-:Y:S01]  /*5a10*/  BSSY.RECONVERGENT B2, `(.L_x_317) ;  /* 0x0000055000027945 */ /* 0x000fe20003800200 */
[C---:B------:R-:W-:Y:S02]  /*5a20*/  FSETP.GEU.AND P2, PT, |R23|.reuse, 1.469367938527859385e-39, PT ;  /* 0x001000001700780b */ /* 0x040fe40003f4e200 */
[----:B------:R-:W-:Y:S01]  /*5a30*/  LOP3.LUT R19, R18, 0x3ff00000, RZ, 0xfc, !PT ;  /* 0x3ff0000012137812 */ /* 0x000fe200078efcff */
[----:B------:R-:W-:Y:S01]  /*5a40*/  IMAD.MOV.U32 R18, RZ, RZ, R20 ;  /* 0x000000ffff127224 */ /* 0x000fe200078e0014 */
[----:B------:R-:W-:Y:S02]  /*5a50*/  LOP3.LUT R24, R23, 0x7ff00000, RZ, 0xc0, !PT ;  /* 0x7ff0000017187812 */ /* 0x000fe400078ec0ff */
[----:B------:R-:W-:-:S03]  /*5a60*/  LOP3.LUT R31, R21, 0x7ff00000, RZ, 0xc0, !PT ;  /* 0x7ff00000151f7812 */ /* 0x000fc600078ec0ff */
[----:B------:R-:W-:Y:S01]  /*5a70*/  @!P0 DMUL R18, R20, 8.98846567431157953865e+307 ;  /* 0x7fe0000014128828 */ /* 0x000fe20000000000 */
[----:B------:R-:W-:-:S03]  /*5a80*/  ISETP.GE.U32.AND P1, PT, R24, R31, PT ;  /* 0x0000001f1800720c */ /* 0x000fc60003f26070 */
[----:B------:R-:W-:Y:S02]  /*5a90*/  @!P2 LOP3.LUT R25, R21, 0x7ff00000, RZ, 0xc0, !PT ;  /* 0x7ff000001519a812 */ /* 0x000fe400078ec0ff */
[----:B------:R-:W0:Y:S02]  /*5aa0*/  MUFU.RCP64H R27, R19 ;  /* 0x00000013001b7308 */ /* 0x000e240000001800 */
[----:B------:R-:W-:Y:S01]  /*5ab0*/  @!P2 ISETP.GE.U32.AND P3, PT, R24, R25, PT ;  /* 0x000000191800a20c */ /* 0x000fe20003f66070 */
[----:B------:R-:W-:-:S05]  /*5ac0*/  IMAD.MOV.U32 R25, RZ, RZ, 0x1ca00000 ;  /* 0x1ca00000ff197424 */ /* 0x000fca00078e00ff */
[----:B------:R-:W-:-:S04]  /*5ad0*/  @!P2 SEL R29, R25, 0x63400000, !P3 ;  /* 0x63400000191da807 */ /* 0x000fc80005800000 */
[----:B------:R-:W-:-:S04]  /*5ae0*/  @!P2 LOP3.LUT R32, R29, 0x80000000, R23, 0xf8, !PT ;  /* 0x800000001d20a812 */ /* 0x000fc800078ef817 */
[----:B------:R-:W-:Y:S01]  /*5af0*/  @!P2 LOP3.LUT R33, R32, 0x100000, RZ, 0xfc, !PT ;  /* 0x001000002021a812 */ /* 0x000fe200078efcff */
[----:B0-----:R-:W-:Y:S01]  /*5b00*/  DFMA R2, R26, -R18, 1 ;  /* 0x3ff000001a02742b */ /* 0x001fe20000000812 */
[----:B------:R-:W-:-:S07]  /*5b10*/  @!P2 IMAD.MOV.U32 R32, RZ, RZ, RZ ;  /* 0x000000ffff20a224 */ /* 0x000fce00078e00ff */
[----:B------:R-:W-:-:S08]  /*5b20*/  DFMA R2, R2, R2, R2 ;  /* 0x000000020202722b */ /* 0x000fd00000000002 */
[----:B------:R-:W-:Y:S01]  /*5b30*/  DFMA R26, R26, R2, R26 ;  /* 0x000000021a1a722b */ /* 0x000fe2000000001a */
[----:B------:R-:W-:Y:S01]  /*5b40*/  SEL R3, R25, 0x63400000, !P1 ;  /* 0x6340000019037807 */ /* 0x000fe20004800000 */
[----:B------:R-:W-:-:S03]  /*5b50*/  IMAD.MOV.U32 R2, RZ, RZ, R22 ;  /* 0x000000ffff027224 */ /* 0x000fc600078e0016 */
[----:B------:R-:W-:-:S03]  /*5b60*/  LOP3.LUT R3, R3, 0x800fffff, R23, 0xf8, !PT ;  /* 0x800fffff03037812 */ /* 0x000fc600078ef817 */
[----:B------:R-:W-:-:S03]  /*5b70*/  DFMA R28, R26, -R18, 1 ;  /* 0x3ff000001a1c742b */ /* 0x000fc60000000812 */
[----:B------:R-:W-:Y:S01]  /*5b80*/  @!P2 DFMA R2, R2, 2, -R32 ;  /* 0x400000000202a82b */ /* 0x000fe20000000820 */
[----:B------:R-:W-:-:S04]  /*5b90*/  IMAD.MOV.U32 R32, RZ, RZ, R24 ;  /* 0x000000ffff207224 */ /* 0x000fc800078e0018 */
[----:B------:R-:W-:Y:S01]  /*5ba0*/  DFMA R26, R26, R28, R26 ;  /* 0x0000001c1a1a722b */ /* 0x000fe2000000001a */
[----:B------:R-:W-:Y:S01]  /*5bb0*/  IMAD.MOV.U32 R33, RZ, RZ, R31 ;  /* 0x000000ffff217224 */ /* 0x000fe200078e001f */
[----:B------:R-:W-:-:S03]  /*5bc0*/  @!P0 LOP3.LUT R33, R19, 0x7ff00000, RZ, 0xc0, !PT ;  /* 0x7ff0000013218812 */ /* 0x000fc600078ec0ff */
[----:B------:R-:W-:Y:S02]  /*5bd0*/  @!P2 LOP3.LUT R32, R3, 0x7ff00000, RZ, 0xc0, !PT ;  /* 0x7ff000000320a812 */ /* 0x000fe400078ec0ff */
[----:B------:R-:W-:Y:S01]  /*5be0*/  VIADD R35, R33, 0xffffffff ;  /* 0xffffffff21237836 */ /* 0x000fe20000000000 */
[----:B------:R-:W-:Y:S02]  /*5bf0*/  DMUL R28, R26, R2 ;  /* 0x000000021a1c7228 */ /* 0x000fe40000000000 */
[----:B------:R-:W-:-:S05]  /*5c00*/  VIADD R34, R32, 0xffffffff ;  /* 0xffffffff20227836 */ /* 0x000fca0000000000 */
[----:B------:R-:W-:Y:S01]  /*5c10*/  ISETP.GT.U32.AND P0, PT, R34, 0x7feffffe, PT ;  /* 0x7feffffe2200780c */ /* 0x000fe20003f04070 */
[----:B------:R-:W-:-:S03]  /*5c20*/  DFMA R30, R28, -R18, R2 ;  /* 0x800000121c1e722b */ /* 0x000fc60000000002 */
[----:B------:R-:W-:-:S05]  /*5c30*/  ISETP.GT.U32.OR P0, PT, R35, 0x7feffffe, P0 ;  /* 0x7feffffe2300780c */ /* 0x000fca0000704470 */
[----:B------:R-:W-:-:S08]  /*5c40*/  DFMA R26, R26, R30, R28 ;  /* 0x0000001e1a1a722b */ /* 0x000fd0000000001c */
[----:B------:R-:W-:Y:S05]  /*5c50*/  @P0 BRA `(.L_x_318) ;  /* 0x00000000006c0947 */ /* 0x000fea0003800000 */
[----:B------:R-:W-:Y:S01]  /*5c60*/  LOP3.LUT R23, R21, 0x7ff00000, RZ, 0xc0, !PT ;  /* 0x7ff0000015177812 */ /* 0x000fe200078ec0ff */
[----:B------:R-:W-:-:S03]  /*5c70*/  IMAD.MOV.U32 R28, RZ, RZ, RZ ;  /* 0x000000ffff1c7224 */ /* 0x000fc600078e00ff */
[CC--:B------:R-:W-:Y:S02]  /*5c80*/  VIADDMNMX R22, R24.reuse, -R23.reuse, 0xb9600000, !PT ;  /* 0xb960000018167446 */ /* 0x0c0fe40007800917 */
[----:B------:R-:W-:Y:S02]  /*5c90*/  ISETP.GE.U32.AND P0, PT, R24, R23, PT ;  /* 0x000000171800720c */ /* 0x000fe40003f06070 */
[----:B------:R-:W-:Y:S02]  /*5ca0*/  VIMNMX R22, PT, PT, R22, 0x46a00000, PT ;  /* 0x46a0000016167848 */ /* 0x000fe40003fe0100 */
[----:B------:R-:W-:-:S05]  /*5cb0*/  SEL R25, R25, 0x63400000, !P0 ;  /* 0x6340000019197807 */ /* 0x000fca0004000000 */
[----:B------:R-:W-:-:S04]  /*5cc0*/  IMAD.IADD R22, R22, 0x1, -R25 ;  /* 0x0000000116167824 */ /* 0x000fc800078e0a19 */
[----:B------:R-:W-:-:S06]  /*5cd0*/  VIADD R29, R22, 0x7fe00000 ;  /* 0x7fe00000161d7836 */ /* 0x000fcc0000000000 */
[----:B------:R-:W-:-:S10]  /*5ce0*/  DMUL R24, R26, R28 ;  /* 0x0000001c1a187228 */ /* 0x000fd40000000000 */
[----:B------:R-:W-:-:S13]  /*5cf0*/  FSETP.GTU.AND P0, PT, |R25|, 1.469367938527859385e-39, PT ;  /* 0x001000001900780b */ /* 0x000fda0003f0c200 */
[----:B------:R-:W-:Y:S05]  /*5d00*/  @P0 BRA `(.L_x_319) ;  /* 0x0000000000940947 */ /* 0x000fea0003800000 */
[----:B------:R-:W-:Y:S01]  /*5d10*/  DFMA R2, R26, -R18, R2 ;  /* 0x800000121a02722b */ /* 0x000fe20000000002 */
[----:B------:R-:W-:-:S09]  /*5d20*/  IMAD.MOV.U32 R28, RZ, RZ, RZ ;  /* 0x000000ffff1c7224 */ /* 0x000fd200078e00ff */
[C---:B------:R-:W-:Y:S02]  /*5d30*/  FSETP.NEU.AND P0, PT, R3.reuse, RZ, PT ;  /* 0x000000ff0300720b */ /* 0x040fe40003f0d000 */
[----:B------:R-:W-:-:S04]  /*5d40*/  LOP3.LUT R21, R3, 0x80000000, R21, 0x48, !PT ;  /* 0x8000000003157812 */ /* 0x000fc800078e4815 */
[----:B------:R-:W-:-:S07]  /*5d50*/  LOP3.LUT R29, R21, R29, RZ, 0xfc, !PT ;  /* 0x0000001d151d7212 */ /* 0x000fce00078efcff */
[----:B------:R-:W-:Y:S05]  /*5d60*/  @!P0 BRA `(.L_x_319) ;  /* 0x00000000007c8947 */ /* 0x000fea0003800000 */
[----:B------:R-:W-:Y:S02]  /*5d70*/  IMAD.MOV R3, RZ, RZ, -R22 ;  /* 0x000000ffff037224 */ /* 0x000fe400078e0a16 */
[----:B------:R-:W-:-:S06]  /*5d80*/  IMAD.MOV.U32 R2, RZ, RZ, RZ ;  /* 0x000000ffff027224 */ /* 0x000fcc00078e00ff */
[----:B------:R-:W-:Y:S02]  /*5d90*/  DFMA R2, R24, -R2, R26 ;  /* 0x800000021802722b */ /* 0x000fe4000000001a */
[----:B------:R-:W-:-:S04]  /*5da0*/  DMUL.RP R26, R26, R28 ;  /* 0x0000001c1a1a7228 */ /* 0x000fc80000008000 */
[----:B------:R-:W-:-:S04]  /*5db0*/  IADD3 R2, PT, PT, -R22, -0x43300000, RZ ;  /* 0xbcd0000016027810 */ /* 0x000fc80007ffe1ff */
[----:B------:R-:W-:Y:S02]  /*5dc0*/  FSETP.NEU.AND P0, PT, |R3|, R2, PT ;  /* 0x000000020300720b */ /* 0x000fe40003f0d200 */
[----:B------:R-:W-:Y:S02]  /*5dd0*/  LOP3.LUT R21, R27, R21, RZ, 0x3c, !PT ;  /* 0x000000151b157212 */ /* 0x000fe400078e3cff */
[----:B------:R-:W-:Y:S02]  /*5de0*/  FSEL R24, R26, R24, !P0 ;  /* 0x000000181a187208 */ /* 0x000fe40004000000 */
[----:B------:R-:W-:Y:S01]  /*5df0*/  FSEL R25, R21, R25, !P0 ;  /* 0x0000001915197208 */ /* 0x000fe20004000000 */
[----:B------:R-:W-:Y:S06]  /*5e00*/  BRA `(.L_x_319) ;  /* 0x0000000000547947 */ /* 0x000fec0003800000 */
.L_x_318:
        /* <DEDUP_REMOVED lines=13> */
[----:B------:R-:W-:Y:S02]  /*5ee0*/  @P0 IMAD.MOV.U32 R24, RZ, RZ, RZ ;  /* 0x000000ffff180224 */ /* 0x000fe400078e00ff */
[----:B------:R-:W-:Y:S01]  /*5ef0*/  @P0 IMAD.MOV.U32 R25, RZ, RZ, R2 ;  /* 0x000000ffff190224 */ /* 0x000fe200078e0002 */
[----:B------:R-:W-:Y:S06]  /*5f00*/  BRA `(.L_x_319) ;  /* 0x0000000000147947 */ /* 0x000fec0003800000 */
.L_x_321:
[----:B------:R-:W-:Y:S01]  /*5f10*/  LOP3.LUT R25, R21, 0x80000, RZ, 0xfc, !PT ;  /* 0x0008000015197812 */ /* 0x000fe200078efcff */
[----:B------:R-:W-:Y:S01]  /*5f20*/  IMAD.MOV.U32 R24, RZ, RZ, R20 ;  /* 0x000000ffff187224 */ /* 0x000fe200078e0014 */
[----:B------:R-:W-:Y:S06]  /*5f30*/  BRA `(.L_x_319) ;  /* 0x0000000000087947 */ /* 0x000fec0003800000 */
.L_x_320:
[----:B------:R-:W-:Y:S01]  /*5f40*/  LOP3.LUT R25, R23, 0x80000, RZ, 0xfc, !PT ;  /* 0x0008000017197812 */ /* 0x000fe200078efcff */
[----:B------:R-:W-:-:S07]  /*5f50*/  IMAD.MOV.U32 R24, RZ, RZ, R22 ;  /* 0x000000ffff187224 */ /* 0x000fce00078e0016 */
.L_x_319:
[----:B------:R-:W-:Y:S05]  /*5f60*/  BSYNC.RECONVERGENT B2 ;  /* 0x0000000000027941 */ /* 0x000fea0003800200 */
.L_x_317:
[----:B------:R-:W-:Y:S02]  /*5f70*/  IMAD.MOV.U32 R2, RZ, RZ, R0 ;  /* 0x000000ffff027224 */ /* 0x000fe400078e0000 */
[----:B------:R-:W-:-:S04]  /*5f80*/  IMAD.MOV.U32 R3, RZ, RZ, 0x0 ;  /* 0x00000000ff037424 */ /* 0x000fc800078e00ff */
[----:B------:R-:W-:Y:S05]  /*5f90*/  RET.REL.NODEC R2 `(_ZN3cub18CUB_300001_SM_10006detail8for_each13static_kernelINS2_12policy_hub_t12policy_500_tElNS2_12op_wrapper_tIl6alpresN6thrust24THRUST_300001_SM_1000_NS12zip_iteratorIN4cuda3std3__45tupleIJNS9_6detail15normal_iteratorINS9_10device_ptrIdEEEESJ_SJ_SJ_SJ_SJ_SJ_SJ_EEEEEEEEEvT0_T1_) ;  /* 0xffffffa002187950 */ /* 0x000fea0003c3ffff */
        .type           $_ZN3cub18CUB_300001_SM_10006detail8for_each13static_kernelINS2_12policy_hub_t12policy_500_tElNS2_12op_wrapper_tIl6alpresN6thrust24THRUST_300001_SM_1000_NS12zip_iteratorIN4cuda3std3__45tupleIJNS9_6detail15normal_iteratorINS9_10device_ptrIdEEEESJ_SJ_SJ_SJ_SJ_SJ_SJ_EEEEEEEEEvT0_T1_$__internal_accurate_pow,@function
        .size           $_ZN3cub18CUB_300001_SM_10006detail8for_each13static_kernelINS2_12policy_hub_t12policy_500_tElNS2_12op_wrapper_tIl6alpresN6thrust24THRUST_300001_SM_1000_NS12zip_iteratorIN4cuda3std3__45tupleIJNS9_6detail15normal_iteratorINS9_10device_ptrIdEEEESJ_SJ_SJ_SJ_SJ_SJ_SJ_EEEEEEEEEvT0_T1_$__internal_accurate_pow,(.L_x_999 - $_ZN3cub18CUB_300001_SM_10006detail8for_each13static_kernelINS2_12policy_hub_t12policy_500_tElNS2_12op_wrapper_tIl6alpresN6thrust24THRUST_300001_SM_1000_NS12zip_iteratorIN4cuda3std3__45tupleIJNS9_6detail15normal_iteratorINS9_10device_ptrIdEEEESJ_SJ_SJ_SJ_SJ_SJ_SJ_EEEEEEEEEvT0_T1_$__internal_accurate_pow)
$_ZN3cub18CUB_300001_SM_10006detail8for_each13static_kernelINS2_12policy_hub_t12policy_500_tElNS2_12op_wrapper_tIl6alpresN6thrust24THRUST_300001_SM_1000_NS12zip_iteratorIN4cuda3std3__45tupleIJNS9_6detail15normal_iteratorINS9_10device_ptrIdEEEESJ_SJ_SJ_SJ_SJ_SJ_SJ_EEEEEEEEEvT0_T1_$__internal_accurate_pow:
[----:B------:R-:W-:Y:S01]  /*5fa0*/  ISETP.GT.U32.AND P0, PT, R39, 0xfffff, PT ;  /* 0x000fffff2700780c */ /* 0x000fe20003f04070 */
[----:B------:R-:W-:Y:S01]  /*5fb0*/  IMAD.MOV.U32 R28, RZ, RZ, R39 ;  /* 0x000000ffff1c7224 */ /* 0x000fe200078e0027 */
[----:B------:R-:W-:Y:S01]  /*5fc0*/  UMOV UR10, 0x7d2cafe2 ;  /* 0x7d2cafe2000a7882 */ /* 0x000fe20000000000 */
[----:B------:R-:W-:Y:S01]  /*5fd0*/  IMAD.MOV.U32 R32, RZ, RZ, 0x41ad3b5a ;  /* 0x41ad3b5aff207424 */ /* 0x000fe200078e00ff */
[----:B------:R-:W-:Y:S01]  /*5fe0*/  UMOV UR11, 0x3eb0f5ff ;  /* 0x3eb0f5ff000b7882 */ /* 0x000fe20000000000 */
[----:B------:R-:W-:Y:S01]  /*5ff0*/  IMAD.MOV.U32 R33, RZ, RZ, 0x3ed0f5d2 ;  /* 0x3ed0f5d2ff217424 */ /* 0x000fe200078e00ff */
[----:B------:R-:W-:Y:S01]  /*6000*/  UMOV UR12, 0x3b39803f ;  /* 0x3b39803f000c7882 */ /* 0x000fe20000000000 */
[----:B------:R-:W-:-:S06]  /*6010*/  UMOV UR13, 0x3c7abc9e ;  /* 0x3c7abc9e000d7882 */ /* 0x000fcc0000000000 */
[----:B------:R-:W-:-:S10]  /*6020*/  @!P0 DMUL R40, R38, 1.80143985094819840000e+16 ;  /* 0x4350000026288828 */ /* 0x000fd40000000000 */
[----:B------:R-:W-:Y:S02]  /*6030*/  @!P0 IMAD.MOV.U32 R28, RZ, RZ, R41 ;  /* 0x000000ffff1c8224 */ /* 0x000fe400078e0029 */
[----:B------:R-:W-:-:S03]  /*6040*/  @!P0 IMAD.MOV.U32 R38, RZ, RZ, R40 ;  /* 0x000000ffff268224 */ /* 0x000fc600078e0028 */
[----:B------:R-:W-:Y:S01]  /*6050*/  LOP3.LUT R28, R28, 0x800fffff, RZ, 0xc0, !PT ;  /* 0x800fffff1c1c7812 */ /* 0x000fe200078ec0ff */
[----:B------:R-:W-:-:S03]  /*6060*/  IMAD.MOV.U32 R30, RZ, RZ, R38 ;  /* 0x000000ffff1e7224 */ /* 0x000fc600078e0026 */
[----:B------:R-:W-:-:S04]  /*6070*/  LOP3.LUT R29, R28, 0x3ff00000, RZ, 0xfc, !PT ;  /* 0x3ff000001c1d7812 */ /* 0x000fc800078efcff */
[----:B------:R-:W-:Y:S01]  /*6080*/  ISETP.GE.U32.AND P1, PT, R29, 0x3ff6a09f, PT ;  /* 0x3ff6a09f1d00780c */ /* 0x000fe20003f26070 */
[----:B------:R-:W-:-:S12]  /*6090*/  IMAD.MOV.U32 R31, RZ, RZ, R29 ;  /* 0x000000ffff1f7224 */ /* 0x000fd800078e001d */
[----:B------:R-:W-:-:S04]  /*60a0*/  @P1 VIADD R28, R31, 0xfff00000 ;  /* 0xfff000001f1c1836 */ /* 0x000fc80000000000 */
[----:B------:R-:W-:Y:S02]  /*60b0*/  @P1 IMAD.MOV.U32 R31, RZ, RZ, R28 ;  /* 0x000000ffff1f1224 */ /* 0x000fe400078e001c */
[----:B------:R-:W-:-:S04]  /*60c0*/  IMAD.MOV.U32 R28, RZ, RZ, RZ ;  /* 0x000000ffff1c7224 */ /* 0x000fc800078e00ff */
        /* <DEDUP_REMOVED lines=11> */
[----:B------:R-:W-:-:S06]  /*6180*/  UMOV UR11, 0x3ef3b20a ;  /* 0x3ef3b20a000b7882 */ /* 0x000fcc0000000000 */
[----:B------:R-:W-:Y:S01]  /*6190*/  DFMA R42, R44, R32, UR10 ;  /* 0x0000000a2c2a7e2b */ /* 0x000fe20008000020 */
        /* <DEDUP_REMOVED lines=10> */
[----:B------:R-:W-:-:S05]  /*6240*/  DFMA R32, R30, -R28, R32 ;  /* 0x8000001c1e20722b */ /* 0x000fca0000000020 */
[----:B------:R-:W-:Y:S01]  /*6250*/  DFMA R42, R44, R42, UR10 ;  /* 0x0000000a2c2a7e2b */ /* 0x000fe2000800002a */
[----:B------:R-:W-:Y:S01]  /*6260*/  UMOV UR10, 0x99999dfb ;  /* 0x99999dfb000a7882 */ /* 0x000fe20000000000 */
[----:B------:R-:W-:Y:S01]  /*6270*/  UMOV UR11, 0x3f899999 ;  /* 0x3f899999000b7882 */ /* 0x000fe20000000000 */
[----:B------:R-:W-:Y:S02]  /*6280*/  DMUL R32, R34, R32 ;  /* 0x0000002022207228 */ /* 0x000fe40000000000 */
[----:B------:R-:W-:-:S03]  /*6290*/  DMUL R34, R28, R28 ;  /* 0x0000001c1c227228 */ /* 0x000fc60000000000 */
[----:B------:R-:W-:Y:S01]  /*62a0*/  DFMA R42, R44, R42, UR10 ;  /* 0x0000000a2c2a7e2b */ /* 0x000fe2000800002a */
[----:B------:R-:W-:Y:S01]  /*62b0*/  UMOV UR10, 0x55555555 ;  /* 0x55555555000a7882 */ /* 0x000fe20000000000 */
[----:B------:R-:W-:-:S03]  /*62c0*/  UMOV UR11, 0x3fb55555 ;  /* 0x3fb55555000b7882 */ /* 0x000fc60000000000 */
[----:B------:R-:W-:-:S03]  /*62d0*/  IMAD.MOV.U32 R40, RZ, RZ, R32 ;  /* 0x000000ffff287224 */ /* 0x000fc600078e0020 */
[----:B------:R-:W-:-:S08]  /*62e0*/  DFMA R30, R44, R42, UR10 ;  /* 0x0000000a2c1e7e2b */ /* 0x000fd0000800002a */
[----:B------:R-:W-:Y:S01]  /*62f0*/  DADD R36, -R30, UR10 ;  /* 0x0000000a1e247e29 */ /* 0x000fe20008000100 */
[----:B------:R-:W-:Y:S01]  /*6300*/  UMOV UR10, 0xb9e7b0 ;  /* 0x00b9e7b0000a7882 */ /* 0x000fe20000000000 */
[----:B------:R-:W-:-:S06]  /*6310*/  UMOV UR11, 0x3c46a4cb ;  /* 0x3c46a4cb000b7882 */ /* 0x000fcc0000000000 */
[----:B------:R-:W-:Y:S01]  /*6320*/  DFMA R36, R44, R42, R36 ;  /* 0x0000002a2c24722b */ /* 0x000fe20000000024 */
[----:B------:R-:W-:Y:S01]  /*6330*/  SHF.R.U32.HI R44, RZ, 0x14, R39 ;  /* 0x00000014ff2c7819 */ /* 0x000fe20000011627 */
[C---:B------:R-:W-:Y:S01]  /*6340*/  DFMA R38, R28.reuse, R28, -R34 ;  /* 0x0000001c1c26722b */ /* 0x040fe20000000822 */
[----:B------:R-:W-:Y:S01]  /*6350*/  @!P0 LEA.HI R44, R41, 0xffffffca, RZ, 0xc ;  /* 0xffffffca292c8811 */ /* 0x000fe200078f60ff */
[----:B------:R-:W-:Y:S01]  /*6360*/  VIADD R41, R33, 0x100000 ;  /* 0x0010000021297836 */ /* 0x000fe20000000000 */
[----:B------:R-:W-:-:S05]  /*6370*/  DMUL R42, R28, R34 ;  /* 0x000000221c2a7228 */ /* 0x000fca0000000000 */
[----:B------:R-:W-:Y:S02]  /*6380*/  DFMA R38, R28, R40, R38 ;  /* 0x000000281c26722b */ /* 0x000fe40000000026 */
[----:B------:R-:W-:Y:S01]  /*6390*/  DADD R40, R36, -UR10 ;  /* 0x8000000a24287e29 */ /* 0x000fe20008000000 */
[----:B------:R-:W-:Y:S01]  /*63a0*/  UMOV UR10, 0x80000000 ;  /* 0x80000000000a7882 */ /* 0x000fe20000000000 */
[----:B------:R-:W-:Y:S01]  /*63b0*/  DFMA R36, R28, R34, -R42 ;  /* 0x000000221c24722b */ /* 0x000fe2000000082a */
[----:B------:R-:W-:-:S07]  /*63c0*/  UMOV UR11, 0x43300000 ;  /* 0x43300000000b7882 */ /* 0x000fce0000000000 */
[----:B------:R-:W-:Y:S02]  /*63d0*/  DFMA R36, R32, R34, R36 ;  /* 0x000000222024722b */ /* 0x000fe40000000024 */
[----:B------:R-:W-:-:S06]  /*63e0*/  DADD R34, R30, R40 ;  /* 0x000000001e227229 */ /* 0x000fcc0000000028 */
[----:B------:R-:W-:Y:S02]  /*63f0*/  DFMA R36, R28, R38, R36 ;  /* 0x000000261c24722b */ /* 0x000fe40000000024 */
[----:B------:R-:W-:Y:S02]  /*6400*/  DADD R38, R30, -R34 ;  /* 0x000000001e267229 */ /* 0x000fe40000000822 */
[----:B------:R-:W-:-:S06]  /*6410*/  DMUL R30, R34, R42 ;  /* 0x0000002a221e7228 */ /* 0x000fcc0000000000 */
[----:B------:R-:W-:Y:S02]  /*6420*/  DADD R40, R40, R38 ;  /* 0x0000000028287229 */ /* 0x000fe40000000026 */
[----:B------:R-:W-:-:S08]  /*6430*/  DFMA R38, R34, R42, -R30 ;  /* 0x0000002a2226722b */ /* 0x000fd0000000081e */
[----:B------:R-:W-:-:S08]  /*6440*/  DFMA R36, R34, R36, R38 ;  /* 0x000000242224722b */ /* 0x000fd00000000026 */
[----:B------:R-:W-:-:S08]  /*6450*/  DFMA R40, R40, R42, R36 ;  /* 0x0000002a2828722b */ /* 0x000fd00000000024 */
[----:B------:R-:W-:-:S08]  /*6460*/  DADD R36, R30, R40 ;  /* 0x000000001e247229 */ /* 0x000fd00000000028 */
[--C-:B------:R-:W-:Y:S02]  /*6470*/  DADD R34, R28, R36.reuse ;  /* 0x000000001c227229 */ /* 0x100fe40000000024 */
[----:B------:R-:W-:-:S06]  /*6480*/  DADD R30, R30, -R36 ;  /* 0x000000001e1e7229 */ /* 0x000fcc0000000824 */
[----:B------:R-:W-:Y:S02]  /*6490*/  DADD R28, R28, -R34 ;  /* 0x000000001c1c7229 */ /* 0x000fe40000000822 */
[----:B------:R-:W-:-:S06]  /*64a0*/  DADD R30, R40, R30 ;  /* 0x00000000281e7229 */ /* 0x000fcc000000001e */
[----:B------:R-:W-:-:S08]  /*64b0*/  DADD R28, R36, R28 ;  /* 0x00000000241c7229 */ /* 0x000fd0000000001c */
[----:B------:R-:W-:Y:S01]  /*64c0*/  DADD R30, R30, R28 ;  /* 0x000000001e1e7229 */ /* 0x000fe2000000001c */
[C---:B------:R-:W-:Y:S02]  /*64d0*/  VIADD R28, R44.reuse, 0xfffffc01 ;  /* 0xfffffc012c1c7836 */ /* 0x040fe40000000000 */
[----:B------:R-:W-:Y:S02]  /*64e0*/  @P1 VIADD R28, R44, 0xfffffc02 ;  /* 0xfffffc022c1c1836 */ /* 0x000fe40000000000 */
[----:B------:R-:W-:-:S03]  /*64f0*/  IMAD.MOV.U32 R29, RZ, RZ, 0x43300000 ;  /* 0x43300000ff1d7424 */ /* 0x000fc600078e00ff */
[----:B------:R-:W-:Y:S01]  /*6500*/  DADD R32, R32, R30 ;  /* 0x0000000020207229 */ /* 0x000fe2000000001e */
[----:B------:R-:W-:-:S06]  /*6510*/  LOP3.LUT R28, R28, 0x80000000, RZ, 0x3c, !PT ;  /* 0x800000001c1c7812 */ /* 0x000fcc00078e3cff */
[----:B------:R-:W-:Y:S01]  /*6520*/  DADD R30, R28, -UR10 ;  /* 0x8000000a1c1e7e29 */ /* 0x000fe20008000000 */
[----:B------:R-:W-:Y:S01]  /*6530*/  UMOV UR10, 0xfefa39ef ;  /* 0xfefa39ef000a7882 */ /* 0x000fe20000000000 */
[----:B------:R-:W-:Y:S01]  /*6540*/  DADD R36, R34, R32 ;  /* 0x0000000022247229 */ /* 0x000fe20000000020 */
[----:B------:R-:W-:-:S07]  /*6550*/  UMOV UR11, 0x3fe62e42 ;  /* 0x3fe62e42000b7882 */ /* 0x000fce0000000000 */
[--C-:B------:R-:W-:Y:S02]  /*6560*/  DFMA R28, R30, UR10, R36.reuse ;  /* 0x0000000a1e1c7c2b */ /* 0x100fe40008000024 */
[----:B------:R-:W-:-:S06]  /*6570*/  DADD R38, R34, -R36 ;  /* 0x0000000022267229 */ /* 0x000fcc0000000824 */
[----:B------:R-:W-:Y:S02]  /*6580*/  DFMA R34, R30, -UR10, R28 ;  /* 0x8000000a1e227c2b */ /* 0x000fe4000800001c */
[----:B------:R-:W-:Y:S01]  /*6590*/  DADD R38, R32, R38 ;  /* 0x0000000020267229 */ /* 0x000fe20000000026 */
[----:B------:R-:W-:Y:S02]  /*65a0*/  IMAD.MOV.U32 R33, RZ, RZ, R3 ;  /* 0x000000ffff217224 */ /* 0x000fe400078e0003 */
[----:B------:R-:W-:-:S03]  /*65b0*/  IMAD.MOV.U32 R32, RZ, RZ, R2 ;  /* 0x000000ffff207224 */ /* 0x000fc600078e0002 */
[----:B------:R-:W-:Y:S01]  /*65c0*/  DADD R34, -R36, R34 ;  /* 0x0000000024227229 */ /* 0x000fe20000000122 */
[C---:B------:R-:W-:Y:S01]  /*65d0*/  IMAD.SHL.U32 R2, R33.reuse, 0x2, RZ ;  /* 0x0000000221027824 */ /* 0x040fe200078e00ff */
[----:B------:R-:W-:-:S04]  /*65e0*/  LOP3.LUT R3, R33, 0xff0fffff, RZ, 0xc0, !PT ;  /* 0xff0fffff21037812 */ /* 0x000fc800078ec0ff */
[----:B------:R-:W-:Y:S02]  /*65f0*/  ISETP.GT.U32.AND P0, PT, R2, -0x2000001, PT ;  /* 0xfdffffff0200780c */ /* 0x000fe40003f04070 */
[----:B------:R-:W-:Y:S02]  /*6600*/  DADD R34, R38, -R34 ;  /* 0x0000000026227229 */ /* 0x000fe40000000822 */
[----:B------:R-:W-:-:S06]  /*6610*/  SEL R33, R3, R33, P0 ;  /* 0x0000002103217207 */ /* 0x000fcc0000000000 */
[----:B------:R-:W-:-:S08]  /*6620*/  DFMA R30, R30, UR12, R34 ;  /* 0x0000000c1e1e7c2b */ /* 0x000fd00008000022 */
[----:B------:R-:W-:-:S08]  /*6630*/  DADD R34, R28, R30 ;  /* 0x000000001c227229 */ /* 0x000fd0000000001e */
[----:B------:R-:W-:Y:S02]  /*6640*/  DADD R28, R28, -R34 ;  /* 0x000000001c1c7229 */ /* 0x000fe40000000822 */
[----:B------:R-:W-:-:S06]  /*6650*/  DMUL R2, R34, R32 ;  /* 0x0000002022027228 */ /* 0x000fcc0000000000 */
[----:B------:R-:W-:Y:S02]  /*6660*/  DADD R30, R30, R28 ;  /* 0x000000001e1e7229 */ /* 0x000fe4000000001c */
[----:B------:R-:W-:-:S08]  /*6670*/  DFMA R34, R34, R32, -R2 ;  /* 0x000000202222722b */ /* 0x000fd00000000802 */
[----:B------:R-:W-:Y:S01]  /*6680*/  DFMA R30, R30, R32, R34 ;  /* 0x000000201e1e722b */ /* 0x000fe20000000022 */
[----:B------:R-:W-:Y:S02]  /*6690*/  IMAD.MOV.U32 R34, RZ, RZ, 0x652b82fe ;  /* 0x652b82feff227424 */ /* 0x000fe400078e00ff */
[----:B------:R-:W-:-:S05]  /*66a0*/  IMAD.MOV.U32 R35, RZ, RZ, 0x3ff71547 ;  /* 0x3ff71547ff237424 */ /* 0x000fca00078e00ff */
[----:B------:R-:W-:-:S08]  /*66b0*/  DADD R36, R2, R30 ;  /* 0x0000000002247229 */ /* 0x000fd0000000001e */
[----:B------:R-:W-:Y:S02]  /*66c0*/  DFMA R34, R36, R34, 6.75539944105574400000e+15 ;  /* 0x433800002422742b */ /* 0x000fe40000000022 */
[----:B------:R-:W-:Y:S01]  /*66d0*/  FSETP.GEU.AND P0, PT, |R37|, 4.1917929649353027344, PT ;  /* 0x4086232b2500780b */ /* 0x000fe20003f0e200 */
[----:B------:R-:W-:-:S05]  /*66e0*/  DADD R2, R2, -R36 ;  /* 0x0000000002027229 */ /* 0x000fca0000000824 */
[----:B------:R-:W-:-:S03]  /*66f0*/  DADD R28, R34, -6.75539944105574400000e+15 ;  /* 0xc3380000221c7429 */ /* 0x000fc60000000000 */
[----:B------:R-:W-:-:S05]  /*6700*/  DADD R30, R30, R2 ;  /* 0x000000001e1e7229 */ /* 0x000fca0000000002 */
[----:B------:R-:W-:Y:S01]  /*6710*/  DFMA R32, R28, -UR10, R36 ;  /* 0x8000000a1c207c2b */ /* 0x000fe20008000024 */
[----:B------:R-:W-:Y:S01]  /*6720*/  UMOV UR10, 0x3b39803f ;  /* 0x3b39803f000a7882 */ /* 0x000fe20000000000 */
[----:B------:R-:W-:-:S06]  /*6730*/  UMOV UR11, 0x3c7abc9e ;  /* 0x3c7abc9e000b7882 */ /* 0x000fcc0000000000 */
[----:B------:R-:W-:Y:S01]  /*6740*/  DFMA R32, R28, -UR10, R32 ;  /* 0x8000000a1c207c2b */ /* 0x000fe20008000020 */
[----:B------:R-:W-:Y:S01]  /*6750*/  UMOV UR10, 0x69ce2bdf ;  /* 0x69ce2bdf000a7882 */ /* 0x000fe20000000000 */
[----:B------:R-:W-:Y:S01]  /*6760*/  IMAD.MOV.U32 R28, RZ, RZ, -0x35dec16 ;  /* 0xfca213eaff1c7424 */ /* 0x000fe200078e00ff */
[----:B------:R-:W-:Y:S01]  /*6770*/  UMOV UR11, 0x3e5ade15 ;  /* 0x3e5ade15000b7882 */ /* 0x000fe20000000000 */
[----:B------:R-:W-:-:S06]  /*6780*/  IMAD.MOV.U32 R29, RZ, RZ, 0x3e928af3 ;  /* 0x3e928af3ff1d7424 */ /* 0x000fcc00078e00ff */
[----:B------:R-:W-:Y:S01]  /*6790*/  DFMA R28, R32, UR10, R28 ;  /* 0x0000000a201c7c2b */ /* 0x000fe2000800001c */
        /* <DEDUP_REMOVED lines=23> */
[----:B------:R-:W-:-:S08]  /*6910*/  DFMA R28, R32, R28, UR10 ;  /* 0x0000000a201c7e2b */ /* 0x000fd0000800001c */
[----:B------:R-:W-:-:S08]  /*6920*/  DFMA R28, R32, R28, 1 ;  /* 0x3ff00000201c742b */ /* 0x000fd0000000001c */
[----:B------:R-:W-:-:S10]  /*6930*/  DFMA R28, R32, R28, 1 ;  /* 0x3ff00000201c742b */ /* 0x000fd4000000001c */
[----:B------:R-:W-:Y:S02]  /*6940*/  IMAD R33, R34, 0x100000, R29 ;  /* 0x0010000022217824 */ /* 0x000fe400078e021d */
[----:B------:R-:W-:Y:S01]  /*6950*/  IMAD.MOV.U32 R32, RZ, RZ, R28 ;  /* 0x000000ffff207224 */ /* 0x000fe200078e001c */
[----:B------:R-:W-:Y:S06]  /*6960*/  @!P0 BRA `(.L_x_322) ;  /* 0x0000000000308947 */ /* 0x000fec0003800000 */
[----:B------:R-:W-:Y:S01]  /*6970*/  FSETP.GEU.AND P0, PT, |R37|, 4.2275390625, PT ;  /* 0x408748002500780b */ /* 0x000fe20003f0e200 */
[C---:B------:R-:W-:Y:S02]  /*6980*/  DADD R32, R36.reuse, +INF ;  /* 0x7ff0000024207429 */ /* 0x040fe40000000000 */
[----:B------:R-:W-:-:S08]  /*6990*/  DSETP.GEU.AND P1, PT, R36, RZ, PT ;  /* 0x000000ff2400722a */ /* 0x000fd00003f2e000 */
[----:B------:R-:W-:Y:S02]  /*69a0*/  FSEL R32, R32, RZ, P1 ;  /* 0x000000ff20207208 */ /* 0x000fe40000800000 */
[----:B------:R-:W-:Y:S02]  /*69b0*/  @!P0 LEA.HI R2, R34, R34, RZ, 0x1 ;  /* 0x0000002222028211 */ /* 0x000fe400078f08ff */
[----:B------:R-:W-:Y:S02]  /*69c0*/  FSEL R33, R33, RZ, P1 ;  /* 0x000000ff21217208 */ /* 0x000fe40000800000 */
[----:B------:R-:W-:-:S05]  /*69d0*/  @!P0 SHF.R.S32.HI R2, RZ, 0x1, R2 ;  /* 0x00000001ff028819 */ /* 0x000fca0000011402 */
[----:B------:R-:W-:Y:S02]  /*69e0*/  @!P0 IMAD.IADD R3, R34, 0x1, -R2 ;  /* 0x0000000122038824 */ /* 0x000fe400078e0a02 */
[----:B------:R-:W-:Y:S02]  /*69f0*/  @!P0 IMAD R29, R2, 0x100000, R29 ;  /* 0x00100000021d8824 */ /* 0x000fe400078e021d */
[----:B------:R-:W-:Y:S01]  /*6a00*/  @!P0 IMAD.MOV.U32 R2, RZ, RZ, RZ ;  /* 0x000000ffff028224 */ /* 0x000fe200078e00ff */
[----:B------:R-:W-:-:S06]  /*6a10*/  @!P0 LEA R3, R3, 0x3ff00000, 0x14 ;  /* 0x3ff0000003038811 */ /* 0x000fcc00078ea0ff */
[----:B------:R-:W-:-:S11]  /*6a20*/  @!P0 DMUL R32, R28, R2 ;  /* 0x000000021c208228 */ /* 0x000fd60000000000 */
.L_x_322:
[----:B------:R-:W-:Y:S01]  /*6a30*/  DFMA R30, R30, R32, R32 ;  /* 0x000000201e1e722b */ /* 0x000fe20000000020 */
[----:B------:R-:W-:Y:S01]  /*6a40*/  IMAD.MOV.U32 R28, RZ, RZ, R0 ;  /* 0x000000ffff1c7224 */ /* 0x000fe200078e0000 */
[----:B------:R-:W-:Y:S01]  /*6a50*/  DSETP.NEU.AND P0, PT, |R32|, +INF , PT ;  /* 0x7ff000002000742a */ /* 0x000fe20003f0d200 */
[----:B------:R-:W-:-:S07]  /*6a60*/  IMAD.MOV.U32 R29, RZ, RZ, 0x0 ;  /* 0x00000000ff1d7424 */ /* 0x000fce00078e00ff */
[----:B------:R-:W-:Y:S02]  /*6a70*/  FSEL R2, R32, R30, !P0 ;  /* 0x0000001e20027208 */ /* 0x000fe40004000000 */
[----:B------:R-:W-:Y:S01]  /*6a80*/  FSEL R3, R33, R31, !P0 ;  /* 0x0000001f21037208 */ /* 0x000fe20004000000 */
[----:B------:R-:W-:Y:S06]  /*6a90*/  RET.REL.NODEC R28 `(_ZN3cub18CUB_300001_SM_10006detail8for_each13static_kernelINS2_12policy_hub_t12policy_500_tElNS2_12op_wrapper_tIl6alpresN6thrust24THRUST_300001_SM_1000_NS12zip_iteratorIN4cuda3std3__45tupleIJNS9_6detail15normal_iteratorINS9_10device_ptrIdEEEESJ_SJ_SJ_SJ_SJ_SJ_SJ_EEEEEEEEEvT0_T1_) ;  /* 0xffffff941c587950 */ /* 0x000fec0003c3ffff */
.L_x_323:
        /* <DEDUP_REMOVED lines=14> */
.L_x_999:


//--------------------- .text._ZN3cub18CUB_300001_SM_10006detail8for_each13static_kernelINS2_12policy_hub_t12policy_500_tElN6thrust24THRUST_300001_SM_1000_NS8cuda_cub6__fill7functorINS7_6detail15normal_iteratorINS7_10device_ptrIdEEEEdEEEEvT0_T1_ --------------------------
	.section	.text._ZN3cub18CUB_300001_SM_10006detail8for_each13static_kernelINS2_12policy_hub_t12policy_500_tElN6thrust24THRUST_300001_SM_1000_NS8cuda_cub6__fill7functorINS7_6detail15normal_iteratorINS7_10device_ptrIdEEEEdEEEEvT0_T1_,"ax",@progbits
	.align	128
        .global         _ZN3cub18CUB_300001_SM_10006detail8for_each13static_kernelINS2_12policy_hub_t12policy_500_tElN6thrust24THRUST_300001_SM_1000_NS8cuda_cub6__fill7functorINS7_6detail15normal_iteratorINS7_10device_ptrIdEEEEdEEEEvT0_T1_
        .type           _ZN3cub18CUB_300001_SM_10006detail8for_each13static_kernelINS2_12policy_hub_t12policy_500_tElN6thrust24THRUST_300001_SM_1000_NS8cuda_cub6__fill7functorINS7_6detail15normal_iteratorINS7_10device_ptrIdEEEEdEEEEvT0_T1_,@function
        .size           _ZN3cub18CUB_300001_SM_10006detail8for_each13static_kernelINS2_12policy_hub_t12policy_500_tElN6thrust24THRUST_300001_SM_1000_NS8cuda_cub6__fill7functorINS7_6detail15normal_iteratorINS7_10device_ptrIdEEEEdEEEEvT0_T1_,(.L_x_1033 - _ZN3cub18CUB_300001_SM_10006detail8for_each13static_kernelINS2_12policy_hub_t12policy_500_tElN6thrust24THRUST_300001_SM_1000_NS8cuda_cub6__fill7functorINS7_6detail15normal_iteratorINS7_10device_ptrIdEEEEdEEEEvT0_T1_)
        .other          _ZN3cub18CUB_300001_SM_10006detail8for_each13static_kernelINS2_12policy_hub_t12policy_500_tElN6thrust24THRUST_300001_SM_1000_NS8cuda_cub6__fill7functorINS7_6detail15normal_iteratorINS7_10device_ptrIdEEEEdEEEEvT0_T1_,@"STO_CUDA_ENTRY STV_DEFAULT"
_ZN3cub18CUB_300001_SM_10006detail8for_each13static_kernelINS2_12policy_hub_t12policy_500_tElN6thrust24THRUST_300001_SM_1000_NS8cuda_cub6__fill7functorINS7_6detail15normal_iteratorINS7_10device_ptrIdEEEEdEEEEvT0_T1_:
.text._ZN3cub18CUB_300001_SM_10006detail8for_each13static_kernelINS2_12policy_hub_t12policy_500_tElN6thrust24THRUST_300001_SM_1000_NS8cuda_cub6__fill7functorINS7_6detail15normal_iteratorINS7_10device_ptrIdEEEEdEEEEvT0_T1_:
        /* <DEDUP_REMOVED lines=12> */
[----:B------:R-:W2:Y:S01]  /*00c0*/  LDC.64 R4, c[0x0][0x390] ;  /* 0x0000e400ff047b82 */ /* 0x000ea20000000a00 */
[----:B0-----:R-:W-:-:S05]  /*00d0*/  IADD3 R0, P0, PT, R0, UR4, RZ ;  /* 0x0000000400007c10 */ /* 0x001fca000ff1e0ff */
[----:B------:R-:W-:Y:S01]  /*00e0*/  IMAD.X R3, RZ, RZ, UR5, P0 ;  /* 0x00000005ff037e24 */ /* 0x000fe200080e06ff */
[----:B-1----:R-:W-:-:S04]  /*00f0*/  LEA R2, P0, R0, UR6, 0x3 ;  /* 0x0000000600027c11 */ /* 0x002fc8000f8018ff */
[----:B------:R-:W-:-:S05]  /*0100*/  LEA.HI.X R3, R0, UR7, R3, 0x3, P0 ;  /* 0x0000000700037c11 */ /* 0x000fca00080f1c03 */
[----:B--2---:R-:W-:Y:S04]  /*0110*/  STG.E.64 desc[UR8][R2.64], R4 ;  /* 0x0000000402007986 */ /* 0x004fe8000c101b08 */
[----:B------:R-:W-:Y:S01]  /*0120*/  STG.E.64 desc[UR8][R2.64+0x800], R4 ;  /* 0x0008000402007986 */ /* 0x000fe2000c101b08 */
[----:B------:R-:W-:Y:S05]  /*0130*/  EXIT ;  /* 0x000000000000794d */ /* 0x000fea0003800000 */
.L_x_324:
[----:B------:R-:W0:Y:S01]  /*0140*/  S2R R0, SR_TID.X ;  /* 0x0000000000007919 */ /* 0x000e220000002100 */
[----:B------:R-:W-:Y:S01]  /*0150*/  USHF.R.S32.HI UR7, URZ, 0x1f, UR6 ;  /* 0x0000001fff077899 */ /* 0x000fe20008011406 */
[----:B------:R-:W1:Y:S05]  /*0160*/  LDCU.64 UR10, c[0x0][0x388] ;  /* 0x00007100ff0a77ac */ /* 0x000e6a0008000a00 */
[----:B------:R-:W-:Y:S02]  /*0170*/  IMAD.U32 R2, RZ, RZ, UR7 ;  /* 0x00000007ff027e24 */ /* 0x000fe4000f8e00ff */
[----:B------:R-:W-:Y:S01]  /*0180*/  IMAD.U32 R6, RZ, RZ, UR7 ;  /* 0x00000007ff067e24 */ /* 0x000fe2000f8e00ff */
[----:B0-----:R-:W-:-:S04]  /*0190*/  ISETP.LT.U32.AND P0, PT, R0, UR6, PT ;  /* 0x0000000600007c0c */ /* 0x001fc8000bf01070 */
[----:B------:R-:W-:Y:S01]  /*01a0*/  ISETP.GT.AND.EX P0, PT, R2, RZ, PT, P0 ;  /* 0x000000ff0200720c */ /* 0x000fe20003f04300 */
[C---:B------:R-:W-:Y:S01]  /*01b0*/  VIADD R2, R0.reuse, 0x100 ;  /* 0x0000010000027836 */ /* 0x040fe20000000000 */
[----:B------:R-:W-:-:S04]  /*01c0*/  IADD3 R0, P2, PT, R0, UR4, RZ ;  /* 0x0000000400007c10 */ /* 0x000fc8000ff5e0ff */
[----:B------:R-:W-:Y:S01]  /*01d0*/  ISETP.LT.U32.AND P1, PT, R2, UR6, PT ;  /* 0x0000000602007c0c */ /* 0x000fe2000bf21070 */
[----:B------:R-:W-:Y:S01]  /*01e0*/  IMAD.X R3, RZ, RZ, UR5, P2 ;  /* 0x00000005ff037e24 */ /* 0x000fe200090e06ff */
[----:B-1----:R-:W-:Y:S02]  /*01f0*/  LEA R2, P2, R0, UR10, 0x3 ;  /* 0x0000000a00027c11 */ /* 0x002fe4000f8418ff */
[----:B------:R-:W-:Y:S02]  /*0200*/  ISETP.GT.AND.EX P1, PT, R6, RZ, PT, P1 ;  /* 0x000000ff0600720c */ /* 0x000fe40003f24310 */
[----:B------:R-:W-:Y:S01]  /*0210*/  LEA.HI.X R3, R0, UR11, R3, 0x3, P2 ;  /* 0x0000000b00037c11 */ /* 0x000fe200090f1c03 */
[----:B------:R-:W0:Y:S04]  /*0220*/  @P0 LDC.64 R4, c[0x0][0x390] ;  /* 0x0000e400ff040b82 */ /* 0x000e280000000a00 */
[----:B0-----:R0:W-:Y:S06]  /*0230*/  @P0 STG.E.64 desc[UR8][R2.64], R4 ;  /* 0x0000000402000986 */ /* 0x0011ec000c101b08 */
[----:B------:R-:W-:Y:S05]  /*0240*/  @!P1 EXIT ;  /* 0x000000000000994d */ /* 0x000fea0003800000 */
[----:B0-----:R-:W0:Y:S02]  /*0250*/  LDC.64 R4, c[0x0][0x390] ;  /* 0x0000e400ff047b82 */ /* 0x001e240000000a00 */
[----:B0-----:R-:W-:Y:S01]  /*0260*/  STG.E.64 desc[UR8][R2.64+0x800], R4 ;  /* 0x0008000402007986 */ /* 0x001fe2000c101b08 */
[----:B------:R-:W-:Y:S05]  /*0270*/  EXIT ;  /* 0x000000000000794d */ /* 0x000fea0003800000 */
.L_x_325:
        /* <DEDUP_REMOVED lines=16> */
.L_x_1033:


//--------------------- .text._ZN3cub18CUB_300001_SM_10006detail8for_each13static_kernelINS2_12policy_hub_t12policy_500_tEmN6thrust24THRUST_300001_SM_1000_NS8cuda_cub20__uninitialized_fill7functorINS7_10device_ptrIdEEdEEEEvT0_T1_ --------------------------
	.section	.text._ZN3cub18CUB_300001_SM_10006detail8for_each13static_kernelINS2_12policy_hub_t12policy_500_tEmN6thrust24THRUST_300001_SM_1000_NS8cuda_cub20__uninitialized_fill7functorINS7_10device_ptrIdEEdEEEEvT0_T1_,"ax",@progbits
	.align	128
        .global         _ZN3cub18CUB_300001_SM_10006detail8for_each13static_kernelINS2_12policy_hub_t12policy_500_tEmN6thrust24THRUST_300001_SM_1000_NS8cuda_cub20__uninitialized_fill7functorINS7_10device_ptrIdEEdEEEEvT0_T1_
        .type           _ZN3cub18CUB_300001_SM_10006detail8for_each13static_kernelINS2_12policy_hub_t12policy_500_tEmN6thrust24THRUST_300001_SM_1000_NS8cuda_cub20__uninitialized_fill7functorINS7_10device_ptrIdEEdEEEEvT0_T1_,@function
        .size           _ZN3cub18CUB_300001_SM_10006detail8for_each13static_kernelINS2_12policy_hub_t12policy_500_tEmN6thrust24THRUST_300001_SM_1000_NS8cuda_cub20__uninitialized_fill7functorINS7_10device_ptrIdEEdEEEEvT0_T1_,(.L_x_1034 - _ZN3cub18CUB_300001_SM_10006detail8for_each13static_kernelINS2_12policy_hub_t12policy_500_tEmN6thrust24THRUST_300001_SM_1000_NS8cuda_cub20__uninitialized_fill7functorINS7_10device_ptrIdEEdEEEEvT0_T1_)
        .other          _ZN3cub18CUB_300001_SM_10006detail8for_each13static_kernelINS2_12policy_hub_t12policy_500_tEmN6thrust24THRUST_300001_SM_1000_NS8cuda_cub20__uninitialized_fill7functorINS7_10device_ptrIdEEdEEEEvT0_T1_,@"STO_CUDA_ENTRY STV_DEFAULT"
_ZN3cub18CUB_300001_SM_10006detail8for_each13static_kernelINS2_12policy_hub_t12policy_500_tEmN6thrust24THRUST_300001_SM_1000_NS8cuda_cub20__uninitialized_fill7functorINS7_10device_ptrIdEEdEEEEvT0_T1_:
.text._ZN3cub18CUB_300001_SM_10006detail8for_each13static_kernelINS2_12policy_hub_t12policy_500_tEmN6thrust24THRUST_300001_SM_1000_NS8cuda_cub20__uninitialized_fill7functorINS7_10device_ptrIdEEdEEEEvT0_T1_:
        /* <DEDUP_REMOVED lines=8> */
[----:B------:R-:W-:-:S09]  /*0080*/  UISETP.GE.U32.AND.EX UP0, UPT, UR7, URZ, UPT, UP0 ;  /* 0x000000ff0700728c */ /* 0x000fd2000bf06100 */
        /* <DEDUP_REMOVED lines=11> */
.L_x_326:
[----:B------:R-:W0:Y:S01]  /*0140*/  S2R R0, SR_TID.X ;  /* 0x0000000000007919 */ /* 0x000e220000002100 */
[----:B------:R-:W-:Y:S01]  /*0150*/  IMAD.U32 R2, RZ, RZ, UR7 ;  /* 0x00000007ff027e24 */ /* 0x000fe2000f8e00ff */
[----:B------:R-:W1:Y:S01]  /*0160*/  LDCU.64 UR10, c[0x0][0x388] ;  /* 0x00007100ff0a77ac */ /* 0x000e620008000a00 */
[----:B------:R-:W-:Y:S01]  /*0170*/  IMAD.U32 R6, RZ, RZ, UR7 ;  /* 0x00000007ff067e24 */ /* 0x000fe2000f8e00ff */
[----:B0-----:R-:W-:-:S04]  /*0180*/  ISETP.LT.U32.AND P0, PT, R0, UR6, PT ;  /* 0x0000000600007c0c */ /* 0x001fc8000bf01070 */
[----:B------:R-:W-:Y:S01]  /*0190*/  ISETP.GT.U32.AND.EX P0, PT, R2, RZ, PT, P0 ;  /* 0x000000ff0200720c */ /* 0x000fe20003f04100 */
[C---:B------:R-:W-:Y:S01]  /*01a0*/  VIADD R2, R0.reuse, 0x100 ;  /* 0x0000010000027836 */ /* 0x040fe20000000000 */
[----:B------:R-:W-:-:S04]  /*01b0*/  IADD3 R0, P2, PT, R0, UR4, RZ ;  /* 0x0000000400007c10 */ /* 0x000fc8000ff5e0ff */
[----:B------:R-:W-:Y:S01]  /*01c0*/  ISETP.LT.U32.AND P1, PT, R2, UR6, PT ;  /* 0x0000000602007c0c */ /* 0x000fe2000bf21070 */
[----:B------:R-:W-:Y:S01]  /*01d0*/  IMAD.X R3, RZ, RZ, UR5, P2 ;  /* 0x00000005ff037e24 */ /* 0x000fe200090e06ff */
[----:B-1----:R-:W-:Y:S02]  /*01e0*/  LEA R2, P2, R0, UR10, 0x3 ;  /* 0x0000000a00027c11 */ /* 0x002fe4000f8418ff */
[----:B------:R-:W-:Y:S02]  /*01f0*/  ISETP.GT.U32.AND.EX P1, PT, R6, RZ, PT, P1 ;  /* 0x000000ff0600720c */ /* 0x000fe40003f24110 */
[----:B------:R-:W-:Y:S01]  /*0200*/  LEA.HI.X R3, R0, UR11, R3, 0x3, P2 ;  /* 0x0000000b00037c11 */ /* 0x000fe200090f1c03 */
[----:B------:R-:W0:Y:S04]  /*0210*/  @P0 LDC.64 R4, c[0x0][0x390] ;  /* 0x0000e400ff040b82 */ /* 0x000e280000000a00 */
[----:B0-----:R0:W-:Y:S06]  /*0220*/  @P0 STG.E.64 desc[UR8][R2.64], R4 ;  /* 0x0000000402000986 */ /* 0x0011ec000c101b08 */
[----:B------:R-:W-:Y:S05]  /*0230*/  @!P1 EXIT ;  /* 0x000000000000994d */ /* 0x000fea0003800000 */
[----:B0-----:R-:W0:Y:S02]  /*0240*/  LDC.64 R4, c[0x0][0x390] ;  /* 0x0000e400ff047b82 */ /* 0x001e240000000a00 */
[----:B0-----:R-:W-:Y:S01]  /*0250*/  STG.E.64 desc[UR8][R2.64+0x800], R4 ;  /* 0x0008000402007986 */ /* 0x001fe2000c101b08 */
[----:B------:R-:W-:Y:S05]  /*0260*/  EXIT ;  /* 0x000000000000794d */ /* 0x000fea0003800000 */
.L_x_327:
        /* <DEDUP_REMOVED lines=9> */
.L_x_1034:


//--------------------- .text._ZN3cub18CUB_300001_SM_10006detail11EmptyKernelIvEEvv --------------------------
	.section	.text._ZN3cub18CUB_300001_SM_10006detail11EmptyKernelIvEEvv,"ax",@progbits
	.align	128
        .global         _ZN3cub18CUB_300001_SM_10006detail11EmptyKernelIvEEvv
        .type           _ZN3cub18CUB_300001_SM_10006detail11EmptyKernelIvEEvv,@function
        .size           _ZN3cub18CUB_300001_SM_10006detail11EmptyKernelIvEEvv,(.L_x_1035 - _ZN3cub18CUB_300001_SM_10006detail11EmptyKernelIvEEvv)
        .other          _ZN3cub18CUB_300001_SM_10006detail11EmptyKernelIvEEvv,@"STO_CUDA_ENTRY STV_DEFAULT"
_ZN3cub18CUB_300001_SM_10006detail11EmptyKernelIvEEvv:
.text._ZN3cub18CUB_300001_SM_10006detail11EmptyKernelIvEEvv:
[----:B------:R-:W-:Y:S01]  /*0000*/  LDC R1, c[0x0][0x37c] ;  /* 0x0000df00ff017b82 */ /* 0x000fe20000000800 */
[----:B------:R-:W-:Y:S05]  /*0010*/  EXIT ;  /* 0x000000000000794d */ /* 0x000fea0003800000 */
.L_x_328:
        /* <DEDUP_REMOVED lines=14> */
.L_x_1035:


//--------------------- .text._Z3dchddddddPdS_S_S_S_ --------------------------
	.section	.text._Z3dchddddddPdS_S_S_S_,"ax",@progbits
	.align	128
        .global         _Z3dchddddddPdS_S_S_S_
        .type           _Z3dchddddddPdS_S_S_S_,@function
        .size           _Z3dchddddddPdS_S_S_S_,(.L_x_1002 - _Z3dchddddddPdS_S_S_S_)
        .other          _Z3dchddddddPdS_S_S_S_,@"STO_CUDA_ENTRY STV_DEFAULT"
_Z3dchddddddPdS_S_S_S_:
.text._Z3dchddddddPdS_S_S_S_:
[----:B------:R-:W-:Y:S08]  /*0000*/  LDC R1, c[0x0][0x37c] ;  /* 0x0000df00ff017b82 */ /* 0x000ff00000000800 */
[----:B------:R-:W0:Y:S01]  /*0010*/  LDC.64 R2, c[0x0][0x380] ;  /* 0x0000e000ff027b82 */ /* 0x000e220000000a00 */
[----:B------:R-:W1:Y:S01]  /*0020*/  LDCU UR6, c[0x0][0x384] ;  /* 0x00007080ff0677ac */ /* 0x000e620008000800 */
[----:B------:R-:W2:Y:S01]  /*0030*/  LDCU.64 UR4, c[0x0][0x358] ;  /* 0x00006b00ff0477ac */ /* 0x000ea20008000a00 */
[----:B-1----:R-:W-:Y:S01]  /*0040*/  IMAD.U32 R6, RZ, RZ, UR6 ;  /* 0x00000006ff067e24 */ /* 0x002fe2000f8e00ff */
[----:B0-----:R-:W-:-:S14]  /*0050*/  DSETP.GE.AND P0, PT, R2, RZ, PT ;  /* 0x000000ff0200722a */ /* 0x001fdc0003f06000 */
[----:B--2---:R-:W-:Y:S05]  /*0060*/  @!P0 BRA `(.L_x_329) ;  /* 0x0000001400148947 */ /* 0x004fea0003800000 */
[----:B------:R-:W0:Y:S02]  /*0070*/  LDC R0, c[0x0][0x384] ;  /* 0x0000e100ff007b82 */ /* 0x000e240000000800 */
[----:B0-----:R-:W-:-:S13]  /*0080*/  FSETP.GEU.AND P0, PT, R0, 2.25, PT ;  /* 0x401000000000780b */ /* 0x001fda0003f0e000 */
[----:B------:R-:W-:Y:S05]  /*0090*/  @P0 BRA `(.L_x_330) ;  /* 0x0000000400700947 */ /* 0x000fea0003800000 */
[----:B------:R-:W0:Y:S01]  /*00a0*/  LDCU UR6, c[0x0][0x380] ;  /* 0x00007000ff0677ac */ /* 0x000e220008000800 */
[----:B------:R-:W-:Y:S01]  /*00b0*/  DADD R6, R2, -1 ;  /* 0xbff0000002067429 */ /* 0x000fe20000000000 */
[C---:B------:R-:W-:Y:S01]  /*00c0*/  FSETP.GE.AND P0, PT, R0.reuse, 2.1875, PT ;  /* 0x400c00000000780b */ /* 0x040fe20003f06000 */
[----:B------:R-:W-:Y:S01]  /*00d0*/  IMAD.MOV.U32 R14, RZ, RZ, -0x65175a6c ;  /* 0x9ae8a594ff0e7424 */ /* 0x000fe200078e00ff */
[C---:B------:R-:W-:Y:S01]  /*00e0*/  FSETP.GE.AND P1, PT, R0.reuse, 2.0625, PT ;  /* 0x400400000000780b */ /* 0x040fe20003f26000 */
[----:B------:R-:W-:Y:S01]  /*00f0*/  IMAD.MOV.U32 R15, RZ, RZ, 0x3e8af704 ;  /* 0x3e8af704ff0f7424 */ /* 0x000fe200078e00ff */
[C---:B------:R-:W-:Y:S01]  /*0100*/  FSETP.GE.AND P2, PT, R0.reuse, 1.9375, PT ;  /* 0x3ff800000000780b */ /* 0x040fe20003f46000 */
[----:B------:R-:W-:Y:S01]  /*0110*/  UMOV UR7, 0x3e381b49 ;  /* 0x3e381b4900077882 */ /* 0x000fe20000000000 */
[----:B------:R-:W-:-:S03]  /*0120*/  FSETP.GE.AND P3, PT, R0, 1.75, PT ;  /* 0x3fe000000000780b */ /* 0x000fc60003f66000 */
[----:B------:R-:W-:Y:S02]  /*0130*/  FSEL R5, R7, R0, P0 ;  /* 0x0000000007057208 */ /* 0x000fe40000000000 */
[----:B0-----:R-:W-:Y:S01]  /*0140*/  FSEL R4, R6, UR6, P0 ;  /* 0x0000000606047c08 */ /* 0x001fe20008000000 */
[----:B------:R-:W-:-:S05]  /*0150*/  UMOV UR6, 0x60fcf5c9 ;  /* 0x60fcf5c900067882 */ /* 0x000fca0000000000 */
[----:B------:R-:W-:-:S10]  /*0160*/  DADD R8, R4, -1 ;  /* 0xbff0000004087429 */ /* 0x000fd40000000000 */
[----:B------:R-:W-:Y:S02]  /*0170*/  FSEL R8, R8, R4, P1 ;  /* 0x0000000408087208 */ /* 0x000fe40000800000 */
[----:B------:R-:W-:-:S06]  /*0180*/  FSEL R9, R9, R5, P1 ;  /* 0x0000000509097208 */ /* 0x000fcc0000800000 */
[----:B------:R-:W-:-:S10]  /*0190*/  DADD R10, R8, -1 ;  /* 0xbff00000080a7429 */ /* 0x000fd40000000000 */
[----:B------:R-:W-:Y:S02]  /*01a0*/  FSEL R12, R10, R8, P2 ;  /* 0x000000080a0c7208 */ /* 0x000fe40001000000 */
[----:B------:R-:W-:-:S06]  /*01b0*/  FSEL R13, R11, R9, P2 ;  /* 0x000000090b0d7208 */ /* 0x000fcc0001000000 */
[----:B------:R-:W-:-:S10]  /*01c0*/  DADD R10, R12, -1 ;  /* 0xbff000000c0a7429 */ /* 0x000fd40000000000 */
[----:B------:R-:W-:Y:S02]  /*01d0*/  FSEL R10, R10, R12, P3 ;  /* 0x0000000c0a0a7208 */ /* 0x000fe40001800000 */
[----:B------:R-:W-:-:S06]  /*01e0*/  FSEL R11, R11, R13, P3 ;  /* 0x0000000d0b0b7208 */ /* 0x000fcc0001800000 */
[----:B------:R-:W-:Y:S01]  /*01f0*/  DFMA R12, R10, UR6, -R14 ;  /* 0x000000060a0c7c2b */ /* 0x000fe2000800080e */
[----:B------:R-:W-:Y:S01]  /*0200*/  UMOV UR6, 0x6d4b22f5 ;  /* 0x6d4b22f500067882 */ /* 0x000fe20000000000 */
[----:B------:R-:W-:-:S06]  /*0210*/  UMOV UR7, 0x3eb301d4 ;  /* 0x3eb301d400077882 */ /* 0x000fcc0000000000 */
[----:B------:R-:W-:Y:S01]  /*0220*/  DFMA R12, R10, R12, UR6 ;  /* 0x000000060a0c7e2b */ /* 0x000fe2000800000c */
[----:B------:R-:W-:Y:S01]  /*0230*/  UMOV UR6, 0xaeed0fc4 ;  /* 0xaeed0fc400067882 */ /* 0x000fe20000000000 */
[----:B------:R-:W-:-:S06]  /*0240*/  UMOV UR7, 0x3eb50272 ;  /* 0x3eb5027200077882 */ /* 0x000fcc0000000000 */
[----:B------:R-:W-:Y:S01]  /*0250*/  DFMA R12, R10, R12, -UR6 ;  /* 0x800000060a0c7e2b */ /* 0x000fe2000800000c */
[----:B------:R-:W-:Y:S01]  /*0260*/  UMOV UR6, 0xa40516f8 ;  /* 0xa40516f800067882 */ /* 0x000fe20000000000 */
[----:B------:R-:W-:-:S06]  /*0270*/  UMOV UR7, 0x3ef51ce1 ;  /* 0x3ef51ce100077882 */ /* 0x000fcc0000000000 */
[----:B------:R-:W-:Y:S01]  /*0280*/  DFMA R12, R10, R12, -UR6 ;  /* 0x800000060a0c7e2b */ /* 0x000fe2000800000c */
        /* <DEDUP_REMOVED lines=29> */
[----:B------:R-:W-:-:S08]  /*0460*/  DFMA R12, R10, R12, UR6 ;  /* 0x000000060a0c7e2b */ /* 0x000fd0000800000c */
[----:B------:R-:W-:-:S08]  /*0470*/  DFMA R12, R10, R12, 1 ;  /* 0x3ff000000a0c742b */ /* 0x000fd0000000000c */
[----:B------:R-:W-:-:S10]  /*0480*/  DMUL R2, R12, R2 ;  /* 0x000000020c027228 */ /* 0x000fd40000000000 */
[----:B------:R-:W-:Y:S02]  /*0490*/  FSEL R11, R13, R3, P3 ;  /* 0x000000030d0b7208 */ /* 0x000fe40001800000 */
[----:B------:R-:W-:Y:S01]  /*04a0*/  FSEL R10, R12, R2, P3 ;  /* 0x000000020c0a7208 */ /* 0x000fe20001800000 */
[----:B------:R-:W-:Y:S01]  /*04b0*/  IMAD.MOV.U32 R2, RZ, RZ, 0x1 ;  /* 0x00000001ff027424 */ /* 0x000fe200078e00ff */
[----:B------:R-:W0:Y:S01]  /*04c0*/  MUFU.RCP64H R3, R11 ;  /* 0x0000000b00037308 */ /* 0x000e220000001800 */
[----:B------:R-:W-:Y:S02]  /*04d0*/  FSEL R12, R6, RZ, P0 ;  /* 0x000000ff060c7208 */ /* 0x000fe40000000000 */
[----:B------:R-:W-:-:S06]  /*04e0*/  FSEL R13, R7, 1.875, P0 ;  /* 0x3ff00000070d7808 */ /* 0x000fcc0000000000 */
[----:B------:R-:W-:Y:S02]  /*04f0*/  DFMA R4, R4, R12, -R12 ;  /* 0x0000000c0404722b */ /* 0x000fe4000000080c */
[----:B0-----:R-:W-:-:S08]  /*0500*/  DFMA R6, -R10, R2, 1 ;  /* 0x3ff000000a06742b */ /* 0x001fd00000000102 */
[----:B------:R-:W-:Y:S02]  /*0510*/  FSEL R4, R4, R12, P1 ;  /* 0x0000000c04047208 */ /* 0x000fe40000800000 */
[----:B------:R-:W-:Y:S01]  /*0520*/  FSEL R5, R5, R13, P1 ;  /* 0x0000000d05057208 */ /* 0x000fe20000800000 */
[----:B------:R-:W-:-:S05]  /*0530*/  DFMA R6, R6, R6, R6 ;  /* 0x000000060606722b */ /* 0x000fca0000000006 */
[----:B------:R-:W-:-:S03]  /*0540*/  DFMA R8, R8, R4, -R4 ;  /* 0x000000040808722b */ /* 0x000fc60000000804 */
[----:B------:R-:W-:-:S07]  /*0550*/  DFMA R6, R2, R6, R2 ;  /* 0x000000060206722b */ /* 0x000fce0000000002 */
[----:B------:R-:W-:Y:S02]  /*0560*/  FSEL R20, R8, R4, P2 ;  /* 0x0000000408147208 */ /* 0x000fe40001000000 */
[----:B------:R-:W-:Y:S01]  /*0570*/  FSEL R21, R9, R5, P2 ;  /* 0x0000000509157208 */ /* 0x000fe20001000000 */
[----:B------:R-:W-:-:S03]  /*0580*/  DFMA R2, -R10, R6, 1 ;  /* 0x3ff000000a02742b */ /* 0x000fc60000000106 */
[----:B------:R-:W-:-:S05]  /*0590*/  FSETP.GEU.AND P1, PT, |R21|, 6.5827683646048100446e-37, PT ;  /* 0x036000001500780b */ /* 0x000fca0003f2e200 */
[----:B------:R-:W-:-:S08]  /*05a0*/  DFMA R2, R6, R2, R6 ;  /* 0x000000020602722b */ /* 0x000fd00000000006 */
[----:B------:R-:W-:-:S08]  /*05b0*/  DMUL R4, R2, R20 ;  /* 0x0000001402047228 */ /* 0x000fd00000000000 */
[----:B------:R-:W-:-:S08]  /*05c0*/  DFMA R6, -R10, R4, R20 ;  /* 0x000000040a06722b */ /* 0x000fd00000000114 */
[----:B------:R-:W-:-:S10]  /*05d0*/  DFMA R4, R2, R6, R4 ;  /* 0x000000060204722b */ /* 0x000fd40000000004 */
[----:B------:R-:W-:-:S05]  /*05e0*/  FFMA R0, RZ, R11, R5 ;  /* 0x0000000bff007223 */ /* 0x000fca0000000005 */
[----:B------:R-:W-:-:S13]  /*05f0*/  FSETP.GT.AND P0, PT, |R0|, 1.469367938527859385e-39, PT ;  /* 0x001000000000780b */ /* 0x000fda0003f04200 */
[----:B------:R-:W-:Y:S05]  /*0600*/  @P0 BRA P1, `(.L_x_331) ;  /* 0x0000002000640947 */ /* 0x000fea0000800000 */
[----:B------:R-:W-:-:S07]  /*0610*/  MOV R0, 0x630 ;  /* 0x0000063000007802 */ /* 0x000fce0000000f00 */
[----:B------:R-:W-:Y:S05]  /*0620*/  CALL.REL.NOINC `($__internal_3_$__cuda_sm20_div_rn_f64_full) ;  /* 0x0000016400847944 */ /* 0x000fea0003c00000 */
[----:B------:R-:W-:Y:S02]  /*0630*/  IMAD.MOV.U32 R4, RZ, RZ, R28 ;  /* 0x000000ffff047224 */ /* 0x000fe400078e001c */
[----:B------:R-:W-:Y:S01]  /*0640*/  IMAD.MOV.U32 R5, RZ, RZ, R29 ;  /* 0x000000ffff057224 */ /* 0x000fe200078e001d */
[----:B------:R-:W-:Y:S06]  /*0650*/  BRA `(.L_x_331) ;  /* 0x0000002000507947 */ /* 0x000fec0003800000 */
.L_x_330:
[----:B------:R-:W-:Y:S01]  /*0660*/  ISETP.GT.U32.AND P0, PT, R6, 0xfffff, PT ;  /* 0x000fffff0600780c */ /* 0x000fe20003f04070 */
[----:B------:R-:W0:Y:S01]  /*0670*/  LDC R4, c[0x0][0x380] ;  /* 0x0000e000ff047b82 */ /* 0x000e220000000800 */
[----:B------:R-:W-:Y:S01]  /*0680*/  SHF.R.U32.HI R20, RZ, 0x14, R6 ;  /* 0x00000014ff147819 */ /* 0x000fe20000011606 */
[----:B------:R-:W-:Y:S01]  /*0690*/  IMAD.MOV.U32 R8, RZ, RZ, RZ ;  /* 0x000000ffff087224 */ /* 0x000fe200078e00ff */
[----:B------:R-:W-:Y:S01]  /*06a0*/  UMOV UR6, 0x7d2cafe2 ;  /* 0x7d2cafe200067882 */ /* 0x000fe20000000000 */
[----:B------:R-:W-:Y:S01]  /*06b0*/  IMAD.MOV.U32 R14, RZ, RZ, 0x41ad3b5a ;  /* 0x41ad3b5aff0e7424 */ /* 0x000fe200078e00ff */
[----:B------:R-:W-:Y:S01]  /*06c0*/  UMOV UR7, 0x3eb0f5ff ;  /* 0x3eb0f5ff00077882 */ /* 0x000fe20000000000 */
[----:B------:R-:W-:Y:S01]  /*06d0*/  IMAD.MOV.U32 R15, RZ, RZ, 0x3ed0f5d2 ;  /* 0x3ed0f5d2ff0f7424 */ /* 0x000fe200078e00ff */
[----:B------:R-:W-:Y:S01]  /*06e0*/  UMOV UR8, 0x3b39803f ;  /* 0x3b39803f00087882 */ /* 0x000fe20000000000 */
[----:B------:R-:W-:Y:S01]  /*06f0*/  UMOV UR9, 0x3c7abc9e ;  /* 0x3c7abc9e00097882 */ /* 0x000fe20000000000 */
[----:B------:R-:W-:-:S03]  /*0700*/  IMAD.MOV.U32 R21, RZ, RZ, 0x3e928af3 ;  /* 0x3e928af3ff157424 */ /* 0x000fc600078e00ff */
[----:B------:R-:W-:-:S10]  /*0710*/  @!P0 DMUL R18, R2, 1.80143985094819840000e+16 ;  /* 0x4350000002128828 */ /* 0x000fd40000000000 */
[----:B------:R-:W-:Y:S01]  /*0720*/  @!P0 IMAD.MOV.U32 R6, RZ, RZ, R19 ;  /* 0x000000ffff068224 */ /* 0x000fe200078e0013 */
[----:B------:R-:W-:Y:S01]  /*0730*/  @!P0 LEA.HI R20, R19, 0xffffffca, RZ, 0xc ;  /* 0xffffffca13148811 */ /* 0x000fe200078f60ff */
[----:B0-----:R-:W-:Y:S01]  /*0740*/  @!P0 IMAD.MOV.U32 R4, RZ, RZ, R18 ;  /* 0x000000ffff048224 */ /* 0x001fe200078e0012 */
[----:B------:R-:W-:Y:S01]  /*0750*/  MUFU.RCP64H R19, R0 ;  /* 0x0000000000137308 */ /* 0x000fe20000001800 */
[----:B------:R-:W-:Y:S01]  /*0760*/  IMAD.MOV.U32 R18, RZ, RZ, RZ ;  /* 0x000000ffff127224 */ /* 0x000fe200078e00ff */
[----:B------:R-:W-:-:S04]  /*0770*/  LOP3.LUT R6, R6, 0x800fffff, RZ, 0xc0, !PT ;  /* 0x800fffff06067812 */ /* 0x000fc800078ec0ff */
[----:B------:R-:W-:Y:S01]  /*0780*/  LOP3.LUT R7, R6, 0x3ff00000, RZ, 0xfc, !PT ;  /* 0x3ff0000006077812 */ /* 0x000fe200078efcff */
[----:B------:R-:W-:-:S03]  /*0790*/  IMAD.MOV.U32 R6, RZ, RZ, R4 ;  /* 0x000000ffff067224 */ /* 0x000fc600078e0004 */
[----:B------:R-:W-:-:S13]  /*07a0*/  ISETP.GE.U32.AND P1, PT, R7, 0x3ff6a09f, PT ;  /* 0x3ff6a09f0700780c */ /* 0x000fda0003f26070 */
        /* <DEDUP_REMOVED lines=18> */
[----:B------:R-:W-:Y:S02]  /*08d0*/  DADD R22, R14, R14 ;  /* 0x000000000e167229 */ /* 0x000fe4000000000e */
[----:B------:R-:W-:-:S03]  /*08e0*/  DMUL R14, R4, R4 ;  /* 0x00000004040e7228 */ /* 0x000fc60000000000 */
[----:B------:R-:W-:Y:S01]  /*08f0*/  DFMA R10, R12, R10, UR6 ;  /* 0x000000060c0a7e2b */ /* 0x000fe2000800000a */
[----:B------:R-:W-:Y:S01]  /*0900*/  UMOV UR6, 0x258a578b ;  /* 0x258a578b00067882 */ /* 0x000fe20000000000 */
[----:B------:R-:W-:Y:S01]  /*0910*/  UMOV UR7, 0x3f3c71c7 ;  /* 0x3f3c71c700077882 */ /* 0x000fe20000000000 */
[----:B------:R-:W-:Y:S02]  /*0920*/  DFMA R22, R6, -R4, R22 ;  /* 0x800000040616722b */ /* 0x000fe40000000016 */
[----:B------:R-:W-:-:S03]  /*0930*/  DMUL R6, R4, R14 ;  /* 0x0000000e04067228 */ /* 0x000fc60000000000 */
[----:B------:R-:W-:Y:S01]  /*0940*/  DFMA R10, R12, R10, UR6 ;  /* 0x000000060c0a7e2b */ /* 0x000fe2000800000a */
[----:B------:R-:W-:Y:S01]  /*0950*/  UMOV UR6, 0x9242b910 ;  /* 0x9242b91000067882 */ /* 0x000fe20000000000 */
[----:B------:R-:W-:Y:S01]  /*0960*/  UMOV UR7, 0x3f624924 ;  /* 0x3f62492400077882 */ /* 0x000fe20000000000 */
[----:B------:R-:W-:Y:S02]  /*0970*/  DMUL R8, R8, R22 ;  /* 0x0000001608087228 */ /* 0x000fe40000000000 */
[C---:B------:R-:W-:Y:S02]  /*0980*/  DFMA R26, R4.reuse, R14, -R6 ;  /* 0x0000000e041a722b */ /* 0x040fe40000000806 */
[----:B------:R-:W-:Y:S02]  /*0990*/  DFMA R22, R4, R4, -R14 ;  /* 0x000000040416722b */ /* 0x000fe4000000080e */
[----:B------:R-:W-:Y:S01]  /*09a0*/  DFMA R10, R12, R10, UR6 ;  /* 0x000000060c0a7e2b */ /* 0x000fe2000800000a */
[----:B------:R-:W-:Y:S01]  /*09b0*/  UMOV UR6, 0x99999dfb ;  /* 0x99999dfb00067882 */ /* 0x000fe20000000000 */
[----:B------:R-:W-:-:S02]  /*09c0*/  UMOV UR7, 0x3f899999 ;  /* 0x3f89999900077882 */ /* 0x000fc40000000000 */
[----:B------:R-:W-:-:S04]  /*09d0*/  DFMA R26, R8, R14, R26 ;  /* 0x0000000e081a722b */ /* 0x000fc8000000001a */
[----:B------:R-:W-:Y:S01]  /*09e0*/  DFMA R16, R12, R10, UR6 ;  /* 0x000000060c107e2b */ /* 0x000fe2000800000a */
[----:B------:R-:W-:Y:S01]  /*09f0*/  UMOV UR6, 0x55555555 ;  /* 0x5555555500067882 */ /* 0x000fe20000000000 */
[----:B------:R-:W-:-:S06]  /*0a00*/  UMOV UR7, 0x3fb55555 ;  /* 0x3fb5555500077882 */ /* 0x000fcc0000000000 */
[----:B------:R-:W-:-:S08]  /*0a10*/  DFMA R10, R12, R16, UR6 ;  /* 0x000000060c0a7e2b */ /* 0x000fd00008000010 */
[----:B------:R-:W-:Y:S01]  /*0a20*/  DADD R24, -R10, UR6 ;  /* 0x000000060a187e29 */ /* 0x000fe20008000100 */
[----:B------:R-:W-:Y:S01]  /*0a30*/  UMOV UR6, 0xb9e7b0 ;  /* 0x00b9e7b000067882 */ /* 0x000fe20000000000 */
[----:B------:R-:W-:-:S06]  /*0a40*/  UMOV UR7, 0x3c46a4cb ;  /* 0x3c46a4cb00077882 */ /* 0x000fcc0000000000 */
[----:B------:R-:W-:Y:S01]  /*0a50*/  DFMA R16, R12, R16, R24 ;  /* 0x000000100c10722b */ /* 0x000fe20000000018 */
[----:B------:R-:W-:Y:S02]  /*0a60*/  VIADD R25, R9, 0x100000 ;  /* 0x0010000009197836 */ /* 0x000fe40000000000 */
[----:B------:R-:W-:-:S05]  /*0a70*/  IMAD.MOV.U32 R24, RZ, RZ, R8 ;  /* 0x000000ffff187224 */ /* 0x000fca00078e0008 */
[----:B------:R-:W-:Y:S01]  /*0a80*/  DADD R16, R16, -UR6 ;  /* 0x8000000610107e29 */ /* 0x000fe20008000000 */
[----:B------:R-:W-:Y:S01]  /*0a90*/  UMOV UR6, 0x80000000 ;  /* 0x8000000000067882 */ /* 0x000fe20000000000 */
[----:B------:R-:W-:Y:S01]  /*0aa0*/  DFMA R22, R4, R24, R22 ;  /* 0x000000180416722b */ /* 0x000fe20000000016 */
[----:B------:R-:W-:-:S05]  /*0ab0*/  UMOV UR7, 0x43300000 ;  /* 0x4330000000077882 */ /* 0x000fca0000000000 */
[----:B------:R-:W-:Y:S02]  /*0ac0*/  DADD R12, R10, R16 ;  /* 0x000000000a0c7229 */ /* 0x000fe40000000010 */
[----:B------:R-:W-:-:S06]  /*0ad0*/  DFMA R22, R4, R22, R26 ;  /* 0x000000160416722b */ /* 0x000fcc000000001a */
[----:B------:R-:W-:Y:S02]  /*0ae0*/  DMUL R14, R12, R6 ;  /* 0x000000060c0e7228 */ /* 0x000fe40000000000 */
[----:B------:R-:W-:-:S06]  /*0af0*/  DADD R10, R10, -R12 ;  /* 0x000000000a0a7229 */ /* 0x000fcc000000080c */
[----:B------:R-:W-:Y:S02]  /*0b00*/  DFMA R24, R12, R6, -R14 ;  /* 0x000000060c18722b */ /* 0x000fe4000000080e */
[----:B------:R-:W-:Y:S02]  /*0b10*/  DADD R10, R16, R10 ;  /* 0x00000000100a7229 */ /* 0x000fe4000000000a */
[----:B------:R-:W-:-:S04]  /*0b20*/  DFMA R16, R18, -R2, 1 ;  /* 0x3ff000001210742b */ /* 0x000fc80000000802 */
[----:B------:R-:W-:-:S08]  /*0b30*/  DFMA R22, R12, R22, R24 ;  /* 0x000000160c16722b */ /* 0x000fd00000000018 */
[----:B------:R-:W-:-:S08]  /*0b40*/  DFMA R10, R10, R6, R22 ;  /* 0x000000060a0a722b */ /* 0x000fd00000000016 */
[----:B------:R-:W-:-:S08]  /*0b50*/  DADD R12, R14, R10 ;  /* 0x000000000e0c7229 */ /* 0x000fd0000000000a */
[--C-:B------:R-:W-:Y:S02]  /*0b60*/  DADD R6, R4, R12.reuse ;  /* 0x0000000004067229 */ /* 0x100fe4000000000c */
[----:B------:R-:W-:-:S06]  /*0b70*/  DADD R14, R14, -R12 ;  /* 0x000000000e0e7229 */ /* 0x000fcc000000080c */
[----:B------:R-:W-:Y:S02]  /*0b80*/  DADD R4, R4, -R6 ;  /* 0x0000000004047229 */ /* 0x000fe40000000806 */
[----:B------:R-:W-:Y:S01]  /*0b90*/  DADD R14, R10, R14 ;  /* 0x000000000a0e7229 */ /* 0x000fe2000000000e */
[C---:B------:R-:W-:Y:S02]  /*0ba0*/  VIADD R10, R20.reuse, 0xfffffc01 ;  /* 0xfffffc01140a7836 */ /* 0x040fe40000000000 */
[----:B------:R-:W-:-:S03]  /*0bb0*/  @P1 VIADD R10, R20, 0xfffffc02 ;  /* 0xfffffc02140a1836 */ /* 0x000fc60000000000 */
[----:B------:R-:W-:Y:S01]  /*0bc0*/  DADD R4, R12, R4 ;  /* 0x000000000c047229 */ /* 0x000fe20000000004 */
[----:B------:R-:W-:-:S07]  /*0bd0*/  IMAD.MOV.U32 R20, RZ, RZ, -0x35dec16 ;  /* 0xfca213eaff147424 */ /* 0x000fce00078e00ff */
[----:B------:R-:W-:-:S08]  /*0be0*/  DADD R4, R14, R4 ;  /* 0x000000000e047229 */ /* 0x000fd00000000004 */
[----:B------:R-:W-:Y:S01]  /*0bf0*/  DADD R4, R8, R4 ;  /* 0x0000000008047229 */ /* 0x000fe20000000004 */
[----:B------:R-:W-:Y:S01]  /*0c00*/  LOP3.LUT R8, R10, 0x80000000, RZ, 0x3c, !PT ;  /* 0x800000000a087812 */ /* 0x000fe200078e3cff */
[----:B------:R-:W-:-:S06]  /*0c10*/  IMAD.MOV.U32 R9, RZ, RZ, 0x43300000 ;  /* 0x43300000ff097424 */ /* 0x000fcc00078e00ff */
[----:B------:R-:W-:Y:S01]  /*0c20*/  DADD R10, R8, -UR6 ;  /* 0x80000006080a7e29 */ /* 0x000fe20008000000 */
[----:B------:R-:W-:Y:S01]  /*0c30*/  UMOV UR6, 0xfefa39ef ;  /* 0xfefa39ef00067882 */ /* 0x000fe20000000000 */
[----:B------:R-:W-:Y:S01]  /*0c40*/  DADD R8, R6, R4 ;  /* 0x0000000006087229 */ /* 0x000fe20000000004 */
[----:B------:R-:W-:-:S07]  /*0c50*/  UMOV UR7, 0x3fe62e42 ;  /* 0x3fe62e4200077882 */ /* 0x000fce0000000000 */
[--C-:B------:R-:W-:Y:S02]  /*0c60*/  DFMA R12, R10, UR6, R8.reuse ;  /* 0x000000060a0c7c2b */ /* 0x100fe40008000008 */
[----:B------:R-:W-:-:S06]  /*0c70*/  DADD R6, R6, -R8 ;  /* 0x0000000006067229 */ /* 0x000fcc0000000808 */
[----:B------:R-:W-:Y:S02]  /*0c80*/  DFMA R14, R10, -UR6, R12 ;  /* 0x800000060a0e7c2b */ /* 0x000fe4000800000c */
[----:B------:R-:W-:-:S06]  /*0c90*/  DADD R6, R4, R6 ;  /* 0x0000000004067229 */ /* 0x000fcc0000000006 */
[----:B------:R-:W-:Y:S02]  /*0ca0*/  DADD R14, -R8, R14 ;  /* 0x00000000080e7229 */ /* 0x000fe4000000010e */
[----:B------:R-:W-:-:S06]  /*0cb0*/  DADD R8, R2, -0.5 ;  /* 0xbfe0000002087429 */ /* 0x000fcc0000000000 */
[----:B------:R-:W-:-:S08]  /*0cc0*/  DADD R6, R6, -R14 ;  /* 0x0000000006067229 */ /* 0x000fd0000000080e */
        /* <DEDUP_REMOVED lines=10> */
[----:B------:R-:W-:Y:S02]  /*0d70*/  DADD R4, R6, -R2 ;  /* 0x0000000006047229 */ /* 0x000fe40000000802 */
[----:B------:R-:W-:-:S06]  /*0d80*/  DADD R10, R10, -R6 ;  /* 0x000000000a0a7229 */ /* 0x000fcc0000000806 */
[----:B------:R-:W-:Y:S02]  /*0d90*/  DADD R6, R6, -R4 ;  /* 0x0000000006067229 */ /* 0x000fe40000000804 */
[----:B------:R-:W-:-:S06]  /*0da0*/  DADD R10, R12, R10 ;  /* 0x000000000c0a7229 */ /* 0x000fcc000000000a */
[----:B------:R-:W-:-:S08]  /*0db0*/  DADD R6, R6, -R2 ;  /* 0x0000000006067229 */ /* 0x000fd00000000802 */
[----:B------:R-:W-:-:S08]  /*0dc0*/  DADD R10, R10, R6 ;  /* 0x000000000a0a7229 */ /* 0x000fd00000000006 */
        /* <DEDUP_REMOVED lines=11> */
[----:B------:R-:W-:Y:S01]  /*0e80*/  DFMA R12, R16, R16, R16 ;  /* 0x00000010100c722b */ /* 0x000fe20000000010 */
[----:B------:R-:W-:-:S05]  /*0e90*/  UMOV UR7, 0x3e5ade15 ;  /* 0x3e5ade1500077882 */ /* 0x000fca0000000000 */
[----:B------:R-:W-:Y:S01]  /*0ea0*/  DFMA R16, R14, UR6, R20 ;  /* 0x000000060e107c2b */ /* 0x000fe20008000014 */
[----:B------:R-:W-:Y:S01]  /*0eb0*/  UMOV UR6, 0x62401315 ;  /* 0x6240131500067882 */ /* 0x000fe20000000000 */
[----:B------:R-:W-:Y:S01]  /*0ec0*/  DFMA R12, R18, R12, R18 ;  /* 0x0000000c120c722b */ /* 0x000fe20000000012 */
[----:B------:R-:W-:Y:S01]  /*0ed0*/  UMOV UR7, 0x3ec71dee ;  /* 0x3ec71dee00077882 */ /* 0x000fe20000000000 */
[----:B------:R-:W-:Y:S02]  /*0ee0*/  IMAD.MOV.U32 R18, RZ, RZ, -0x57ecfc2b ;  /* 0xa81303d5ff127424 */ /* 0x000fe400078e00ff */
[----:B------:R-:W-:Y:S02]  /*0ef0*/  IMAD.MOV.U32 R19, RZ, RZ, 0x3f73c25d ;  /* 0x3f73c25dff137424 */ /* 0x000fe400078e00ff */
[----:B------:R-:W-:Y:S01]  /*0f00*/  DFMA R16, R14, R16, UR6 ;  /* 0x000000060e107e2b */ /* 0x000fe20008000010 */
[----:B------:R-:W-:Y:S01]  /*0f10*/  UMOV UR6, 0x7c38a637 ;  /* 0x7c38a63700067882 */ /* 0x000fe20000000000 */
[----:B------:R-:W-:-:S02]  /*0f20*/  UMOV UR7, 0x3f64bee4 ;  /* 0x3f64bee400077882 */ /* 0x000fc40000000000 */
[----:B------:R-:W-:Y:S01]  /*0f30*/  DFMA R18, R12, -UR6, R18 ;  /* 0x800000060c127c2b */ /* 0x000fe20008000012 */
[----:B------:R-:W-:Y:S01]  /*0f40*/  UMOV UR6, 0x7c89eb71 ;  /* 0x7c89eb7100067882 */ /* 0x000fe20000000000 */
[----:B------:R-:W-:Y:S02]  /*0f50*/  UMOV UR7, 0x3efa0199 ;  /* 0x3efa019900077882 */ /* 0x000fe40000000000 */
[----:B------:R-:W-:Y:S01]  /*0f60*/  DFMA R16, R14, R16, UR6 ;  /* 0x000000060e107e2b */ /* 0x000fe20008000010 */
[----:B------:R-:W-:Y:S01]  /*0f70*/  UMOV UR6, 0xa96cfc72 ;  /* 0xa96cfc7200067882 */ /* 0x000fe20000000000 */
[----:B------:R-:W-:Y:S02]  /*0f80*/  UMOV UR7, 0x3f6b7c37 ;  /* 0x3f6b7c3700077882 */ /* 0x000fe40000000000 */
[----:B------:R-:W-:Y:S01]  /*0f90*/  DFMA R18, R12, R18, -UR6 ;  /* 0x800000060c127e2b */ /* 0x000fe20008000012 */
[----:B------:R-:W-:Y:S01]  /*0fa0*/  UMOV UR6, 0x14761f65 ;  /* 0x14761f6500067882 */ /* 0x000fe20000000000 */
[----:B------:R-:W-:-:S02]  /*0fb0*/  UMOV UR7, 0x3f2a01a0 ;  /* 0x3f2a01a000077882 */ /* 0x000fc40000000000 */
[----:B------:R-:W-:Y:S01]  /*0fc0*/  DFMA R16, R14, R16, UR6 ;  /* 0x000000060e107e2b */ /* 0x000fe20008000010 */
[----:B------:R-:W-:Y:S01]  /*0fd0*/  UMOV UR6, 0xbde1e324 ;  /* 0xbde1e32400067882 */ /* 0x000fe20000000000 */
[----:B------:R-:W-:Y:S02]  /*0fe0*/  UMOV UR7, 0x3f35a85a ;  /* 0x3f35a85a00077882 */ /* 0x000fe40000000000 */
[----:B------:R-:W-:Y:S01]  /*0ff0*/  DFMA R18, R12, R18, UR6 ;  /* 0x000000060c127e2b */ /* 0x000fe20008000012 */
[----:B------:R-:W-:Y:S01]  /*1000*/  UMOV UR6, 0x1852b7af ;  /* 0x1852b7af00067882 */ /* 0x000fe20000000000 */
[----:B------:R-:W-:Y:S02]  /*1010*/  UMOV UR7, 0x3f56c16c ;  /* 0x3f56c16c00077882 */ /* 0x000fe40000000000 */
[----:B------:R-:W-:Y:S01]  /*1020*/  DFMA R16, R14, R16, UR6 ;  /* 0x000000060e107e2b */ /* 0x000fe20008000010 */
        /* <DEDUP_REMOVED lines=14> */
[----:B------:R-:W-:Y:S01]  /*1110*/  DFMA R18, R12, R18, -UR6 ;  /* 0x800000060c127e2b */ /* 0x000fe20008000012 */
        /* <DEDUP_REMOVED lines=14> */
[----:B------:R-:W-:-:S04]  /*1200*/  DFMA R16, R14, R16, 1 ;  /* 0x3ff000000e10742b */ /* 0x000fc80000000010 */
[----:B------:R-:W-:Y:S01]  /*1210*/  DFMA R18, R12, R18, -UR6 ;  /* 0x800000060c127e2b */ /* 0x000fe20008000012 */
[----:B------:R-:W-:Y:S01]  /*1220*/  UMOV UR6, 0x8ecf8a01 ;  /* 0x8ecf8a0100067882 */ /* 0x000fe20000000000 */
[----:B------:R-:W-:Y:S02]  /*1230*/  UMOV UR7, 0x3f65f726 ;  /* 0x3f65f72600077882 */ /* 0x000fe40000000000 */
[----:B------:R-:W-:-:S04]  /*1240*/  DFMA R16, R14, R16, 1 ;  /* 0x3ff000000e10742b */ /* 0x000fc80000000010 */
[----:B------:R-:W-:Y:S01]  /*1250*/  DFMA R18, R12, R18, -UR6 ;  /* 0x800000060c127e2b */ /* 0x000fe20008000012 */
[----:B------:R-:W-:Y:S01]  /*1260*/  UMOV UR6, 0x1c71ace0 ;  /* 0x1c71ace000067882 */ /* 0x000fe20000000000 */
[----:B------:R-:W-:-:S04]  /*1270*/  UMOV UR7, 0x3f6c71c7 ;  /* 0x3f6c71c700077882 */ /* 0x000fc80000000000 */
[----:B------:R-:W-:Y:S02]  /*1280*/  IMAD R5, R8, 0x100000, R17 ;  /* 0x0010000008057824 */ /* 0x000fe400078e0211 */
[----:B------:R-:W-:Y:S01]  /*1290*/  DFMA R18, R12, R18, UR6 ;  /* 0x000000060c127e2b */ /* 0x000fe20008000012 */
[----:B------:R-:W-:Y:S01]  /*12a0*/  IMAD.MOV.U32 R4, RZ, RZ, R16 ;  /* 0x000000ffff047224 */ /* 0x000fe200078e0010 */
[----:B------:R-:W-:Y:S09]  /*12b0*/  @!P0 BRA `(.L_x_332) ;  /* 0x0000000000388947 */ /* 0x000ff20003800000 */
[----:B------:R-:W-:Y:S01]  /*12c0*/  FSETP.GEU.AND P1, PT, |R7|, 4.2275390625, PT ;  /* 0x408748000700780b */ /* 0x000fe20003f2e200 */
[C---:B------:R-:W-:Y:S02]  /*12d0*/  DADD R4, R6.reuse, +INF ;  /* 0x7ff0000006047429 */ /* 0x040fe40000000000 */
[----:B------:R-:W-:-:S08]  /*12e0*/  DSETP.GEU.AND P0, PT, R6, RZ, PT ;  /* 0x000000ff0600722a */ /* 0x000fd00003f0e000 */
[----:B------:R-:W-:Y:S02]  /*12f0*/  FSEL R4, R4, RZ, P0 ;  /* 0x000000ff04047208 */ /* 0x000fe40000000000 */
[----:B------:R-:W-:Y:S01]  /*1300*/  FSEL R5, R5, RZ, P0 ;  /* 0x000000ff05057208 */ /* 0x000fe20000000000 */
[----:B------:R-:W-:Y:S06]  /*1310*/  @P1 BRA `(.L_x_332) ;  /* 0x0000000000201947 */ /* 0x000fec0003800000 */
[----:B------:R-:W-:Y:S01]  /*1320*/  LEA.HI R0, R8, R8, RZ, 0x1 ;  /* 0x0000000808007211 */ /* 0x000fe200078f08ff */
[----:B------:R-:W-:-:S03]  /*1330*/  IMAD.MOV.U32 R4, RZ, RZ, R16 ;  /* 0x000000ffff047224 */ /* 0x000fc600078e0010 */
[----:B------:R-:W-:-:S05]  /*1340*/  SHF.R.S32.HI R5, RZ, 0x1, R0 ;  /* 0x00000001ff057819 */ /* 0x000fca0000011400 */
[----:B------:R-:W-:Y:S02]  /*1350*/  IMAD.IADD R6, R8, 0x1, -R5 ;  /* 0x0000000108067824 */ /* 0x000fe400078e0a05 */
[----:B------:R-:W-:-:S03]  /*1360*/  IMAD R5, R5, 0x100000, R17 ;  /* 0x0010000005057824 */ /* 0x000fc600078e0211 */
[----:B------:R-:W-:Y:S01]  /*1370*/  LEA R7, R6, 0x3ff00000, 0x14 ;  /* 0x3ff0000006077811 */ /* 0x000fe200078ea0ff */
[----:B------:R-:W-:-:S06]  /*1380*/  IMAD.MOV.U32 R6, RZ, RZ, RZ ;  /* 0x000000ffff067224 */ /* 0x000fcc00078e00ff */
[----:B------:R-:W-:-:S11]  /*1390*/  DMUL R4, R4, R6 ;  /* 0x0000000604047228 */ /* 0x000fd60000000000 */
.L_x_332:
[----:B------:R-:W-:Y:S01]  /*13a0*/  DFMA R4, R10, R4, R4 ;  /* 0x000000040a04722b */ /* 0x000fe20000000004 */
[----:B------:R-:W-:Y:S01]  /*13b0*/  UMOV UR8, 0x55555556 ;  /* 0x5555555600087882 */ /* 0x000fe20000000000 */
[----:B------:R-:W-:Y:S01]  /*13c0*/  UMOV UR9, 0x3fb55555 ;  /* 0x3fb5555500097882 */ /* 0x000fe20000000000 */
[----:B------:R-:W-:Y:S01]  /*13d0*/  UMOV UR6, 0x6f814637 ;  /* 0x6f81463700067882 */ /* 0x000fe20000000000 */
[----:B------:R-:W-:Y:S01]  /*13e0*/  UMOV UR7, 0x3caa6a0d ;  /* 0x3caa6a0d00077882 */ /* 0x000fe20000000000 */
[----:B------:R-:W-:-:S03]  /*13f0*/  DFMA R18, R12, R18, UR8 ;  /* 0x000000080c127e2b */ /* 0x000fc60008000012 */
[----:B------:R-:W-:Y:S01]  /*1400*/  DMUL R6, R4, -UR6 ;  /* 0x8000000604067c28 */ /* 0x000fe20008000000 */
[----:B------:R-:W-:Y:S01]  /*1410*/  UMOV UR6, 0x1ff62706 ;  /* 0x1ff6270600067882 */ /* 0x000fe20000000000 */
[----:B------:R-:W-:-:S03]  /*1420*/  UMOV UR7, 0x40040d93 ;  /* 0x40040d9300077882 */ /* 0x000fc60000000000 */
[----:B------:R-:W-:-:S03]  /*1430*/  DMUL R18, R12, R18 ;  /* 0x000000120c127228 */ /* 0x000fc60000000000 */
[----:B------:R-:W-:Y:S01]  /*1440*/  DFMA R6, R4, UR6, R6 ;  /* 0x0000000604067c2b */ /* 0x000fe20008000006 */
[----:B------:R-:W-:Y:S01]  /*1450*/  UMOV UR6, 0xe561f648 ;  /* 0xe561f64800067882 */ /* 0x000fe20000000000 */
[----:B------:R-:W-:Y:S02]  /*1460*/  UMOV UR7, 0x406573fa ;  /* 0x406573fa00077882 */ /* 0x000fe40000000000 */
[----:B------:R-:W-:-:S04]  /*1470*/  DSETP.GE.AND P0, PT, R2, UR6, PT ;  /* 0x0000000602007e2a */ /* 0x000fc8000bf06000 */
[----:B------:R-:W-:-:S10]  /*1480*/  DFMA R18, R6, R18, R6 ;  /* 0x000000120612722b */ /* 0x000fd40000000006 */
[----:B------:R-:W-:Y:S02]  /*1490*/  FSEL R4, R18, RZ, !P0 ;  /* 0x000000ff12047208 */ /* 0x000fe40004000000 */
[----:B------:R-:W-:Y:S01]  /*14a0*/  FSEL R5, R19, +QNAN , !P0 ;  /* 0x7ff0000013057808 */ /* 0x000fe20004000000 */
[----:B------:R-:W-:Y:S06]  /*14b0*/  BRA `(.L_x_331) ;  /* 0x0000001000b87947 */ /* 0x000fec0003800000 */
.L_x_329:
[----:B------:R-:W-:-:S14]  /*14c0*/  DSETP.GEU.AND P0, PT, R2, RZ, PT ;  /* 0x000000ff0200722a */ /* 0x000fdc0003f0e000 */
[----:B------:R-:W-:Y:S05]  /*14d0*/  @P0 BRA `(.L_x_333) ;  /* 0x0000001000ac0947 */ /* 0x000fea0003800000 */
[----:B------:R-:W0:Y:S02]  /*14e0*/  FRND.F64.TRUNC R4, R2 ;  /* 0x0000000200047313 */ /* 0x000e24000030d800 */
[----:B0-----:R-:W-:Y:S01]  /*14f0*/  DSETP.NEU.AND P0, PT, R4, R2, PT ;  /* 0x000000020400722a */ /* 0x001fe20003f0d000 */
[----:B------:R-:W-:Y:S02]  /*1500*/  IMAD.MOV.U32 R4, RZ, RZ, 0x0 ;  /* 0x00000000ff047424 */ /* 0x000fe400078e00ff */
[----:B------:R-:W-:-:S11]  /*1510*/  IMAD.MOV.U32 R5, RZ, RZ, -0x80000 ;  /* 0xfff80000ff057424 */ /* 0x000fd600078e00ff */
[----:B------:R-:W-:Y:S05]  /*1520*/  @!P0 BRA `(.L_x_331) ;  /* 0x00000010009c8947 */ /* 0x000fea0003800000 */
[----:B------:R-:W0:Y:S02]  /*1530*/  LDC R0, c[0x0][0x384] ;  /* 0x0000e100ff007b82 */ /* 0x000e240000000800 */
[----:B0-----:R-:W-:-:S13]  /*1540*/  FSETP.GT.AND P0, PT, R0, -2.25, PT ;  /* 0xc01000000000780b */ /* 0x001fda0003f04000 */
[----:B------:R-:W-:Y:S05]  /*1550*/  @!P0 BRA `(.L_x_334) ;  /* 0x00000004006c8947 */ /* 0x000fea0003800000 */
[----:B------:R-:W0:Y:S01]  /*1560*/  LDCU UR6, c[0x0][0x380] ;  /* 0x00007000ff0677ac */ /* 0x000e220008000800 */
[C---:B------:R-:W-:Y:S01]  /*1570*/  DADD R4, R2.reuse, 1 ;  /* 0x3ff0000002047429 */ /* 0x040fe20000000000 */
[C---:B------:R-:W-:Y:S01]  /*1580*/  FSETP.GTU.AND P0, PT, R0.reuse, -2.1875, PT ;  /* 0xc00c00000000780b */ /* 0x040fe20003f0c000 */
[----:B------:R-:W-:Y:S01]  /*1590*/  IMAD.MOV.U32 R12, RZ, RZ, -0x65175a6c ;  /* 0x9ae8a594ff0c7424 */ /* 0x000fe200078e00ff */
[C---:B------:R-:W-:Y:S01]  /*15a0*/  FSETP.GTU.AND P1, PT, R0.reuse, -2.0625, PT ;  /* 0xc00400000000780b */ /* 0x040fe20003f2c000 */
[----:B------:R-:W-:Y:S01]  /*15b0*/  IMAD.MOV.U32 R13, RZ, RZ, 0x3e8af704 ;  /* 0x3e8af704ff0d7424 */ /* 0x000fe200078e00ff */
[C---:B------:R-:W-:Y:S01]  /*15c0*/  FSETP.GTU.AND P2, PT, R0.reuse, -1.9375, PT ;  /* 0xbff800000000780b */ /* 0x040fe20003f4c000 */
[----:B------:R-:W-:Y:S01]  /*15d0*/  UMOV UR8, 0x60fcf5c9 ;  /* 0x60fcf5c900087882 */ /* 0x000fe20000000000 */
[----:B------:R-:W-:Y:S01]  /*15e0*/  FSETP.GTU.AND P3, PT, R0, -1.75, PT ;  /* 0xbfe000000000780b */ /* 0x000fe20003f6c000 */
[----:B------:R-:W-:Y:S01]  /*15f0*/  UMOV UR9, 0x3e381b49 ;  /* 0x3e381b4900097882 */ /* 0x000fe20000000000 */
[----:B------:R-:W-:Y:S01]  /*1600*/  DFMA R2, R2, R2, R2 ;  /* 0x000000020202722b */ /* 0x000fe20000000002 */
[----:B------:R-:W-:Y:S01]  /*1610*/  FSEL R11, R5, R0, !P0 ;  /* 0x00000000050b7208 */ /* 0x000fe20004000000 */
[----:B------:R-:W-:Y:S01]  /*1620*/  UMOV UR7, 0x3f83b4af ;  /* 0x3f83b4af00077882 */ /* 0x000fe20000000000 */
[----:B0-----:R-:W-:-:S07]  /*1630*/  FSEL R10, R4, UR6, !P0 ;  /* 0x00000006040a7c08 */ /* 0x001fce000c000000 */
[----:B------:R-:W-:Y:S01]  /*1640*/  FSEL R2, R2, UR6, !P0 ;  /* 0x0000000602027c08 */ /* 0x000fe2000c000000 */
[----:B------:R-:W-:Y:S01]  /*1650*/  UMOV UR6, 0x28386f4d ;  /* 0x28386f4d00067882 */ /* 0x000fe20000000000 */
[----:B------:R-:W-:Y:S01]  /*1660*/  FSEL R3, R3, R0, !P0 ;  /* 0x0000000003037208 */ /* 0x000fe20004000000 */
[----:B------:R-:W-:-:S10]  /*1670*/  DADD R4, R10, 1 ;  /* 0x3ff000000a047429 */ /* 0x000fd40000000000 */
[----:B------:R-:W-:Y:S02]  /*1680*/  FSEL R4, R4, R10, !P1 ;  /* 0x0000000a04047208 */ /* 0x000fe40004800000 */
[----:B------:R-:W-:Y:S01]  /*1690*/  FSEL R5, R5, R11, !P1 ;  /* 0x0000000b05057208 */ /* 0x000fe20004800000 */
[----:B------:R-:W-:-:S05]  /*16a0*/  DFMA R10, R10, R2, R2 ;  /* 0x000000020a0a722b */ /* 0x000fca0000000002 */
[----:B------:R-:W-:-:S05]  /*16b0*/  DADD R6, R4, 1 ;  /* 0x3ff0000004067429 */ /* 0x000fca0000000000 */
[----:B------:R-:W-:Y:S02]  /*16c0*/  FSEL R2, R10, R2, !P1 ;  /* 0x000000020a027208 */ /* 0x000fe40004800000 */
[----:B------:R-:W-:-:S03]  /*16d0*/  FSEL R3, R11, R3, !P1 ;  /* 0x000000030b037208 */ /* 0x000fc60004800000 */
        /* <DEDUP_REMOVED lines=47> */
[----:B------:R-:W-:Y:S01]  /*19d0*/  DFMA R12, R6, R12, 1 ;  /* 0x3ff00000060c742b */ /* 0x000fe2000000000c */
[----:B------:R-:W-:Y:S02]  /*19e0*/  FSEL R6, R8, R2, !P3 ;  /* 0x0000000208067208 */ /* 0x000fe40005800000 */
[----:B------:R-:W-:-:S06]  /*19f0*/  FSEL R7, R9, R3, !P3 ;  /* 0x0000000309077208 */ /* 0x000fcc0005800000 */
[----:B------:R-:W-:-:S06]  /*1a00*/  DMUL R6, R12, R6 ;  /* 0x000000060c067228 */ /* 0x000fcc0000000000 */
[----:B------:R-:W0:Y:S04]  /*1a10*/  MUFU.RCP64H R3, R7 ;  /* 0x0000000700037308 */ /* 0x000e280000001800 */
[----:B------:R-:W-:-:S05]  /*1a20*/  VIADD R2, R7, 0x300402 ;  /* 0x0030040207027836 */ /* 0x000fca0000000000 */
[----:B------:R-:W-:Y:S01]  /*1a30*/  FSETP.GEU.AND P0, PT, |R2|, 5.8789094863358348022e-39, PT ;  /* 0x004004020200780b */ /* 0x000fe20003f0e200 */
[----:B0-----:R-:W-:-:S08]  /*1a40*/  DFMA R4, -R6, R2, 1 ;  /* 0x3ff000000604742b */ /* 0x001fd00000000102 */
[----:B------:R-:W-:-:S08]  /*1a50*/  DFMA R4, R4, R4, R4 ;  /* 0x000000040404722b */ /* 0x000fd00000000004 */
[----:B------:R-:W-:-:S08]  /*1a60*/  DFMA R4, R2, R4, R2 ;  /* 0x000000040204722b */ /* 0x000fd00000000002 */
[----:B------:R-:W-:-:S08]  /*1a70*/  DFMA R8, -R6, R4, 1 ;  /* 0x3ff000000608742b */ /* 0x000fd00000000104 */
[----:B------:R-:W-:Y:S01]  /*1a80*/  DFMA R4, R4, R8, R4 ;  /* 0x000000080404722b */ /* 0x000fe20000000004 */
[----:B------:R-:W-:Y:S10]  /*1a90*/  @P0 BRA `(.L_x_331) ;  /* 0x0000000c00400947 */ /* 0x000ff40003800000 */
[----:B------:R-:W-:-:S05]  /*1aa0*/  LOP3.LUT R0, R7, 0x7fffffff, RZ, 0xc0, !PT ;  /* 0x7fffffff07007812 */ /* 0x000fca00078ec0ff */
[----:B------:R-:W-:Y:S01]  /*1ab0*/  VIADD R10, R0, 0xfff00000 ;  /* 0xfff00000000a7836 */ /* 0x000fe20000000000 */
[----:B------:R-:W-:-:S07]  /*1ac0*/  MOV R0, 0x1ae0 ;  /* 0x00001ae000007802 */ /* 0x000fce0000000f00 */
[----:B------:R-:W-:Y:S05]  /*1ad0*/  CALL.REL.NOINC `($__internal_2_$__cuda_sm20_dblrcp_rn_slowpath_v3) ;  /* 0x0000014c00c07944 */ /* 0x000fea0003c00000 */
[----:B------:R-:W-:Y:S02]  /*1ae0*/  IMAD.MOV.U32 R4, RZ, RZ, R8 ;  /* 0x000000ffff047224 */ /* 0x000fe400078e0008 */
[----:B------:R-:W-:Y:S01]  /*1af0*/  IMAD.MOV.U32 R5, RZ, RZ, R9 ;  /* 0x000000ffff057224 */ /* 0x000fe200078e0009 */
[----:B------:R-:W-:Y:S06]  /*1b00*/  BRA `(.L_x_331) ;  /* 0x0000000c00247947 */ /* 0x000fec0003800000 */
.L_x_334:
[----:B------:R-:W-:-:S13]  /*1b10*/  FSETP.GT.AND P0, PT, R0, -3.611328125, PT ;  /* 0xc06720000000780b */ /* 0x000fda0003f04000 */
[----:B------:R-:W-:Y:S05]  /*1b20*/  @!P0 BRA `(.L_x_335) ;  /* 0x0000000800f48947 */ /* 0x000fea0003800000 */
[----:B------:R-:W0:Y:S01]  /*1b30*/  LDCU UR6, c[0x0][0x380] ;  /* 0x00007000ff0677ac */ /* 0x000e220008000800 */
[----:B------:R-:W-:Y:S02]  /*1b40*/  VIADD R19, R6, 0x100000 ;  /* 0x0010000006137836 */ /* 0x000fe40000000000 */
[----:B0-----:R-:W-:Y:S01]  /*1b50*/  IMAD.U32 R18, RZ, RZ, UR6 ;  /* 0x00000006ff127e24 */ /* 0x001fe2000f8e00ff */
[----:B------:R-:W0:Y:S03]  /*1b60*/  LDCU.64 UR6, c[0x4][0x1a8] ;  /* 0x01003500ff0677ac */ /* 0x000e260008000a00 */
[----:B------:R-:W1:Y:S02]  /*1b70*/  F2I.S64.F64 R24, R18 ;  /* 0x0000001200187311 */ /* 0x000e640000301900 */
[----:B-1----:R-:W-:-:S05]  /*1b80*/  IMAD.SHL.U32 R22, R24, 0x40, RZ ;  /* 0x0000004018167824 */ /* 0x002fca00078e00ff */
[----:B------:R-:W-:-:S04]  /*1b90*/  LOP3.LUT R22, R22, 0x40, RZ, 0xc0, !PT ;  /* 0x0000004016167812 */ /* 0x000fc800078ec0ff */
[----:B0-----:R-:W-:-:S05]  /*1ba0*/  IADD3 R22, P0, PT, R22, UR6, RZ ;  /* 0x0000000616167c10 */ /* 0x001fca000ff1e0ff */
[----:B------:R-:W-:-:S05]  /*1bb0*/  IMAD.X R23, RZ, RZ, UR7, P0 ;  /* 0x00000007ff177e24 */ /* 0x000fca00080e06ff */
[----:B------:R-:W2:Y:S04]  /*1bc0*/  LDG.E.128.CONSTANT R8, desc[UR4][R22.64] ;  /* 0x0000000416087981 */ /* 0x000ea8000c1e9d00 */
[----:B------:R-:W3:Y:S04]  /*1bd0*/  LDG.E.128.CONSTANT R12, desc[UR4][R22.64+0x10] ;  /* 0x00001004160c7981 */ /* 0x000ee8000c1e9d00 */
[----:B------:R0:W4:Y:S01]  /*1be0*/  LDG.E.128.CONSTANT R4, desc[UR4][R22.64+0x20] ;  /* 0x0000200416047981 */ /* 0x000122000c1e9d00 */
[----:B------:R-:W-:Y:S01]  /*1bf0*/  DADD R28, -RZ, |R2| ;  /* 0x00000000ff1c7229 */ /* 0x000fe20000000502 */
[----:B------:R-:W-:Y:S01]  /*1c00*/  IMAD.MOV.U32 R16, RZ, RZ, RZ ;  /* 0x000000ffff107224 */ /* 0x000fe200078e00ff */
[----:B------:R-:W1:Y:S01]  /*1c10*/  FRND.F64 R18, R18 ;  /* 0x0000001200127313 */ /* 0x000e620000301800 */
[----:B------:R-:W-:Y:S01]  /*1c20*/  UMOV UR6, 0x33145c07 ;  /* 0x33145c0700067882 */ /* 0x000fe20000000000 */
[----:B------:R-:W-:Y:S01]  /*1c30*/  UMOV UR7, 0x3ca1a626 ;  /* 0x3ca1a62600077882 */ /* 0x000fe20000000000 */
[----:B------:R-:W-:Y:S01]  /*1c40*/  UMOV UR8, 0x7c38a637 ;  /* 0x7c38a63700087882 */ /* 0x000fe20000000000 */
[----:B------:R-:W-:Y:S01]  /*1c50*/  UMOV UR9, 0x3f64bee4 ;  /* 0x3f64bee400097882 */ /* 0x000fe20000000000 */
[----:B------:R-:W-:Y:S01]  /*1c60*/  LOP3.LUT R0, R24, 0x1, RZ, 0xc0, !PT ;  /* 0x0000000118007812 */ /* 0x000fe200078ec0ff */
[----:B------:R-:W-:-:S02]  /*1c70*/  IMAD.MOV.U32 R28, RZ, RZ, 0x652b82fe ;  /* 0x652b82feff1c7424 */ /* 0x000fc400078e00ff */
[----:B------:R5:W0:Y:S01]  /*1c80*/  MUFU.RCP64H R17, R29 ;  /* 0x0000001d00117308 */ /* 0x000a220000001800 */
[----:B------:R-:W-:Y:S01]  /*1c90*/  ISETP.NE.U32.AND P0, PT, R0, 0x1, PT ;  /* 0x000000010000780c */ /* 0x000fe20003f05070 */
[----:B------:R-:W-:-:S03]  /*1ca0*/  IMAD.MOV.U32 R0, RZ, RZ, 0x3da8ff83 ;  /* 0x3da8ff83ff007424 */ /* 0x000fc600078e00ff */
[----:B------:R-:W-:Y:S01]  /*1cb0*/  ISETP.NE.U32.AND.EX P0, PT, RZ, RZ, PT, P0 ;  /* 0x000000ffff00720c */ /* 0x000fe20003f05100 */
[----:B-----5:R-:W-:Y:S01]  /*1cc0*/  IMAD.MOV.U32 R29, RZ, RZ, 0x3ff71547 ;  /* 0x3ff71547ff1d7424 */ /* 0x020fe200078e00ff */
[----:B0-----:R-:W-:-:S08]  /*1cd0*/  DFMA R20, R16, -|R2|, 1 ;  /* 0x3ff000001014742b */ /* 0x001fd00000000c02 */
[----:B------:R-:W-:Y:S02]  /*1ce0*/  DFMA R26, R20, R20, R20 ;  /* 0x00000014141a722b */ /* 0x000fe40000000014 */
[----:B-1----:R-:W-:-:S06]  /*1cf0*/  DFMA R20, R18, -0.5, R2 ;  /* 0xbfe000001214782b */ /* 0x002fcc0000000002 */
[----:B------:R-:W-:Y:S01]  /*1d00*/  DFMA R16, R16, R26, R16 ;  /* 0x0000001a1010722b */ /* 0x000fe20000000010 */
[----:B------:R-:W-:Y:S01]  /*1d10*/  IMAD.MOV.U32 R26, RZ, RZ, -0x57ecfc2b ;  /* 0xa81303d5ff1a7424 */ /* 0x000fe200078e00ff */
[----:B------:R-:W-:Y:S01]  /*1d20*/  DMUL R22, R20, UR6 ;  /* 0x0000000614167c28 */ /* 0x000fe20008000000 */
[----:B------:R-:W-:Y:S01]  /*1d30*/  IMAD.MOV.U32 R27, RZ, RZ, 0x3f73c25d ;  /* 0x3f73c25dff1b7424 */ /* 0x000fe200078e00ff */
[----:B------:R-:W-:Y:S01]  /*1d40*/  UMOV UR6, 0x54442d18 ;  /* 0x54442d1800067882 */ /* 0x000fe20000000000 */
[----:B------:R-:W-:-:S04]  /*1d50*/  UMOV UR7, 0x400921fb ;  /* 0x400921fb00077882 */ /* 0x000fc80000000000 */
[----:B------:R-:W-:Y:S01]  /*1d60*/  DFMA R26, R16, -UR8, R26 ;  /* 0x80000008101a7c2b */ /* 0x000fe2000800001a */
[----:B------:R-:W-:Y:S01]  /*1d70*/  UMOV UR8, 0x69ce2bdf ;  /* 0x69ce2bdf00087882 */ /* 0x000fe20000000000 */
[----:B------:R-:W-:Y:S01]  /*1d80*/  DFMA R18, R20, UR6, R22 ;  /* 0x0000000614127c2b */ /* 0x000fe20008000016 */
[----:B------:R-:W-:Y:S01]  /*1d90*/  UMOV UR6, 0xa96cfc72 ;  /* 0xa96cfc7200067882 */ /* 0x000fe20000000000 */
[----:B------:R-:W-:Y:S01]  /*1da0*/  UMOV UR7, 0x3f6b7c37 ;  /* 0x3f6b7c3700077882 */ /* 0x000fe20000000000 */
[----:B------:R-:W-:Y:S01]  /*1db0*/  IMAD.MOV.U32 R22, RZ, RZ, 0x20fd8164 ;  /* 0x20fd8164ff167424 */ /* 0x000fe200078e00ff */
[----:B------:R-:W-:Y:S01]  /*1dc0*/  FSEL R23, -R0, 0.11223486810922622681, !P0 ;  /* 0x3de5db6500177808 */ /* 0x000fe20004000100 */
[----:B------:R-:W-:Y:S01]  /*1dd0*/  UMOV UR9, 0x3e5ade15 ;  /* 0x3e5ade1500097882 */ /* 0x000fe20000000000 */
[----:B------:R-:W-:Y:S01]  /*1de0*/  DFMA R26, R16, R26, -UR6 ;  /* 0x80000006101a7e2b */ /* 0x000fe2000800001a */
[----:B------:R-:W-:Y:S01]  /*1df0*/  UMOV UR6, 0xbde1e324 ;  /* 0xbde1e32400067882 */ /* 0x000fe20000000000 */
[----:B------:R-:W-:Y:S01]  /*1e00*/  DMUL R20, R18, R18 ;  /* 0x0000001212147228 */ /* 0x000fe20000000000 */
[----:B------:R-:W-:Y:S01]  /*1e10*/  FSEL R22, R22, -8.06006814911005101289e+34, !P0 ;  /* 0xf9785eba16167808 */ /* 0x000fe20004000000 */
[----:B------:R-:W-:-:S04]  /*1e20*/  UMOV UR7, 0x3f35a85a ;  /* 0x3f35a85a00077882 */ /* 0x000fc80000000000 */
[----:B------:R-:W-:Y:S01]  /*1e30*/  DFMA R26, R16, R26, UR6 ;  /* 0x00000006101a7e2b */ /* 0x000fe2000800001a */
[----:B------:R-:W-:Y:S01]  /*1e40*/  UMOV UR6, 0xf07b3f05 ;  /* 0xf07b3f0500067882 */ /* 0x000fe20000000000 */
[----:B------:R-:W-:-:S06]  /*1e50*/  UMOV UR7, 0x3f4a8b28 ;  /* 0x3f4a8b2800077882 */ /* 0x000fcc0000000000 */
[----:B------:R-:W-:Y:S01]  /*1e60*/  DFMA R26, R16, R26, UR6 ;  /* 0x00000006101a7e2b */ /* 0x000fe2000800001a */
[----:B------:R-:W-:Y:S01]  /*1e70*/  UMOV UR6, 0xd45a282f ;  /* 0xd45a282f00067882 */ /* 0x000fe20000000000 */
[----:B------:R-:W-:-:S06]  /*1e80*/  UMOV UR7, 0x3f0a15d1 ;  /* 0x3f0a15d100077882 */ /* 0x000fcc0000000000 */
[----:B------:R-:W-:Y:S01]  /*1e90*/  DFMA R26, R16, R26, -UR6 ;  /* 0x80000006101a7e2b */ /* 0x000fe2000800001a */
[----:B------:R-:W-:Y:S01]  /*1ea0*/  UMOV UR6, 0xfefa39ef ;  /* 0xfefa39ef00067882 */ /* 0x000fe20000000000 */
[----:B------:R-:W-:Y:S01]  /*1eb0*/  UMOV UR7, 0x3fe62e42 ;  /* 0x3fe62e4200077882 */ /* 0x000fe20000000000 */
[----:B--2---:R-:W-:Y:S02]  /*1ec0*/  DFMA R22, R20, R22, R8 ;  /* 0x000000161416722b */ /* 0x004fe40000000008 */
[----:B------:R-:W-:-:S06]  /*1ed0*/  DFMA R8, |R2|, R28, 6.75539944105574400000e+15 ;  /* 0x433800000208742b */ /* 0x000fcc000000021c */
[----:B------:R-:W-:Y:S02]  /*1ee0*/  DFMA R10, R20, R22, R10 ;  /* 0x00000016140a722b */ /* 0x000fe4000000000a */
[----:B------:R-:W-:Y:S02]  /*1ef0*/  DADD R22, R8, -6.75539944105574400000e+15 ;  /* 0xc338000008167429 */ /* 0x000fe40000000000 */
[----:B------:R-:W-:-:S04]  /*1f00*/  IABS R0, R8 ;  /* 0x0000000800007213 */ /* 0x000fc80000000000 */
[----:B---3--:R-:W-:Y:S02]  /*1f10*/  DFMA R10, R20, R10, R12 ;  /* 0x0000000a140a722b */ /* 0x008fe4000000000c */
[----:B------:R-:W-:Y:S01]  /*1f20*/  DFMA R12, R22, -UR6, |R2| ;  /* 0x80000006160c7c2b */ /* 0x000fe20008000402 */
[----:B------:R-:W-:Y:S01]  /*1f30*/  UMOV UR6, 0x468cb5be ;  /* 0x468cb5be00067882 */ /* 0x000fe20000000000 */
[----:B------:R-:W-:Y:S02]  /*1f40*/  UMOV UR7, 0x3f4367d3 ;  /* 0x3f4367d300077882 */ /* 0x000fe40000000000 */
[----:B------:R-:W-:Y:S01]  /*1f50*/  DFMA R26, R16, R26, -UR6 ;  /* 0x80000006101a7e2b */ /* 0x000fe2000800001a */
[----:B------:R-:W-:Y:S01]  /*1f60*/  UMOV UR6, 0x3b39803f ;  /* 0x3b39803f00067882 */ /* 0x000fe20000000000 */
[----:B------:R-:W-:Y:S01]  /*1f70*/  UMOV UR7, 0x3c7abc9e ;  /* 0x3c7abc9e00077882 */ /* 0x000fe20000000000 */
[----:B------:R-:W-:Y:S02]  /*1f80*/  DFMA R14, R20, R10, R14 ;  /* 0x0000000a140e722b */ /* 0x000fe4000000000e */
[----:B------:R-:W-:Y:S01]  /*1f90*/  DFMA R10, R22, -UR6, R12 ;  /* 0x80000006160a7c2b */ /* 0x000fe2000800000c */
[----:B------:R-:W-:Y:S01]  /*1fa0*/  UMOV UR6, 0xe9f1005 ;  /* 0x0e9f100500067882 */ /* 0x000fe20000000000 */
[----:B------:R-:W-:Y:S01]  /*1fb0*/  UMOV UR7, 0x3f12471b ;  /* 0x3f12471b00077882 */ /* 0x000fe20000000000 */
[----:B------:R-:W-:Y:S01]  /*1fc0*/  IMAD.MOV.U32 R12, RZ, RZ, -0x35dec16 ;  /* 0xfca213eaff0c7424 */ /* 0x000fe200078e00ff */
[----:B------:R-:W-:Y:S01]  /*1fd0*/  DFMA R26, R16, R26, UR6 ;  /* 0x00000006101a7e2b */ /* 0x000fe2000800001a */
[----:B------:R-:W-:Y:S01]  /*1fe0*/  IMAD.MOV.U32 R13, RZ, RZ, 0x3e928af3 ;  /* 0x3e928af3ff0d7424 */ /* 0x000fe200078e00ff */
[----:B------:R-:W-:Y:S01]  /*1ff0*/  UMOV UR6, 0x4744d5c4 ;  /* 0x4744d5c400067882 */ /* 0x000fe20000000000 */
[----:B------:R-:W-:Y:S01]  /*2000*/  UMOV UR7, 0x3f49b100 ;  /* 0x3f49b10000077882 */ /* 0x000fe20000000000 */
[----:B----4-:R-:W-:-:S03]  /*2010*/  DFMA R4, R20, R14, R4 ;  /* 0x0000000e1404722b */ /* 0x010fc60000000004 */
[----:B------:R-:W-:Y:S01]  /*2020*/  DFMA R12, R10, UR8, R12 ;  /* 0x000000080a0c7c2b */ /* 0x000fe2000800000c */
[----:B------:R-:W-:Y:S01]  /*2030*/  UMOV UR8, 0x62401315 ;  /* 0x6240131500087882 */ /* 0x000fe20000000000 */
[----:B------:R-:W-:Y:S01]  /*2040*/  DFMA R26, R16, R26, UR6 ;  /* 0x00000006101a7e2b */ /* 0x000fe2000800001a */
[----:B------:R-:W-:Y:S01]  /*2050*/  UMOV UR9, 0x3ec71dee ;  /* 0x3ec71dee00097882 */ /* 0x000fe20000000000 */
[----:B------:R-:W-:Y:S01]  /*2060*/  UMOV UR6, 0x69ab4b7f ;  /* 0x69ab4b7f00067882 */ /* 0x000fe20000000000 */
[----:B------:R-:W-:Y:S01]  /*2070*/  UMOV UR7, 0x3f2e13ce ;  /* 0x3f2e13ce00077882 */ /* 0x000fe20000000000 */
[----:B------:R-:W-:Y:S02]  /*2080*/  DFMA R4, R20, R4, R6 ;  /* 0x000000041404722b */ /* 0x000fe40000000006 */
[----:B------:R-:W-:Y:S01]  /*2090*/  DFMA R12, R10, R12, UR8 ;  /* 0x000000080a0c7e2b */ /* 0x000fe2000800000c */
[----:B------:R-:W-:Y:S01]  /*20a0*/  UMOV UR8, 0x7c89eb71 ;  /* 0x7c89eb7100087882 */ /* 0x000fe20000000000 */
[----:B------:R-:W-:Y:S01]  /*20b0*/  DFMA R26, R16, R26, -UR6 ;  /* 0x80000006101a7e2b */ /* 0x000fe2000800001a */
[----:B------:R-:W-:Y:S01]  /*20c0*/  UMOV UR9, 0x3efa0199 ;  /* 0x3efa019900097882 */ /* 0x000fe20000000000 */
[----:B------:R-:W-:Y:S01]  /*20d0*/  UMOV UR6, 0x8ecf8a01 ;  /* 0x8ecf8a0100067882 */ /* 0x000fe20000000000 */
[----:B------:R-:W-:Y:S01]  /*20e0*/  UMOV UR7, 0x3f65f726 ;  /* 0x3f65f72600077882 */ /* 0x000fe20000000000 */
[----:B------:R-:W-:-:S02]  /*20f0*/  DFMA R18, R18, R4, R18 ;  /* 0x000000041212722b */ /* 0x000fc40000000012 */
[----:B------:R-:W-:Y:S01]  /*2100*/  DFMA R12, R10, R12, UR8 ;  /* 0x000000080a0c7e2b */ /* 0x000fe2000800000c */
[----:B------:R-:W-:Y:S01]  /*2110*/  UMOV UR8, 0x14761f65 ;  /* 0x14761f6500087882 */ /* 0x000fe20000000000 */
[----:B------:R-:W-:Y:S01]  /*2120*/  DFMA R4, R20, R4, 1 ;  /* 0x3ff000001404742b */ /* 0x000fe20000000004 */
[----:B------:R-:W-:Y:S01]  /*2130*/  UMOV UR9, 0x3f2a01a0 ;  /* 0x3f2a01a000097882 */ /* 0x000fe20000000000 */
[----:B------:R-:W-:Y:S01]  /*2140*/  DFMA R26, R16, R26, -UR6 ;  /* 0x80000006101a7e2b */ /* 0x000fe2000800001a */
[----:B------:R-:W-:Y:S01]  /*2150*/  UMOV UR6, 0x1c71ace0 ;  /* 0x1c71ace000067882 */ /* 0x000fe20000000000 */
[----:B------:R-:W-:Y:S02]  /*2160*/  UMOV UR7, 0x3f6c71c7 ;  /* 0x3f6c71c700077882 */ /* 0x000fe40000000000 */
[----:B------:R-:W-:Y:S01]  /*2170*/  DFMA R12, R10, R12, UR8 ;  /* 0x000000080a0c7e2b */ /* 0x000fe2000800000c */
[----:B------:R-:W-:Y:S01]  /*2180*/  UMOV UR8, 0x1852b7af ;  /* 0x1852b7af00087882 */ /* 0x000fe20000000000 */
[----:B------:R-:W-:-:S02]  /*2190*/  UMOV UR9, 0x3f56c16c ;  /* 0x3f56c16c00097882 */ /* 0x000fc40000000000 */
[----:B------:R-:W-:Y:S01]  /*21a0*/  DFMA R26, R16, R26, UR6 ;  /* 0x00000006101a7e2b */ /* 0x000fe2000800001a */
[----:B------:R-:W-:Y:S01]  /*21b0*/  FSEL R6, R4, R18, !P0 ;  /* 0x0000001204067208 */ /* 0x000fe20004000000 */
[----:B------:R-:W-:Y:S01]  /*21c0*/  UMOV UR6, 0x55555556 ;  /* 0x5555555600067882 */ /* 0x000fe20000000000 */
[----:B------:R-:W-:Y:S01]  /*21d0*/  FSEL R7, R5, R19, !P0 ;  /* 0x0000001305077208 */ /* 0x000fe20004000000 */
[----:B------:R-:W-:Y:S01]  /*21e0*/  UMOV UR7, 0x3fb55555 ;  /* 0x3fb5555500077882 */ /* 0x000fe20000000000 */
[----:B------:R-:W-:Y:S01]  /*21f0*/  DFMA R12, R10, R12, UR8 ;  /* 0x000000080a0c7e2b */ /* 0x000fe2000800000c */
[----:B------:R-:W-:Y:S02]  /*2200*/  LOP3.LUT P0, RZ, R24, 0x2, RZ, 0xc0, !PT ;  /* 0x0000000218ff7812 */ /* 0x000fe4000780c0ff */
[----:B------:R-:W-:Y:S01]  /*2210*/  DFMA R26, R16, R26, UR6 ;  /* 0x00000006101a7e2b */ /* 0x000fe2000800001a */
[----:B------:R-:W-:Y:S01]  /*2220*/  UMOV UR6, 0x11122322 ;  /* 0x1112232200067882 */ /* 0x000fe20000000000 */
[----:B------:R-:W-:Y:S01]  /*2230*/  DADD R4, RZ, -R6 ;  /* 0x00000000ff047229 */ /* 0x000fe20000000806 */
[----:B------:R-:W-:-:S02]  /*2240*/  UMOV UR7, 0x3f811111 ;  /* 0x3f81111100077882 */ /* 0x000fc40000000000 */
[----:B------:R-:W-:Y:S01]  /*2250*/  DFMA R12, R10, R12, UR6 ;  /* 0x000000060a0c7e2b */ /* 0x000fe2000800000c */
[----:B------:R-:W-:Y:S01]  /*2260*/  UMOV UR6, 0x555502a1 ;  /* 0x555502a100067882 */ /* 0x000fe20000000000 */
[----:B------:R-:W-:Y:S01]  /*2270*/  UMOV UR7, 0x3fa55555 ;  /* 0x3fa5555500077882 */ /* 0x000fe20000000000 */
[----:B------:R-:W-:-:S04]  /*2280*/  DMUL R26, R16, R26 ;  /* 0x0000001a101a7228 */ /* 0x000fc80000000000 */
[----:B------:R-:W-:Y:S01]  /*2290*/  FSEL R4, R6, R4, !P0 ;  /* 0x0000000406047208 */ /* 0x000fe20004000000 */
[----:B------:R-:W-:Y:S01]  /*22a0*/  DFMA R12, R10, R12, UR6 ;  /* 0x000000060a0c7e2b */ /* 0x000fe2000800000c */
[----:B------:R-:W-:Y:S01]  /*22b0*/  FSEL R5, R7, R5, !P0 ;  /* 0x0000000507057208 */ /* 0x000fe20004000000 */
[----:B------:R-:W-:Y:S01]  /*22c0*/  UMOV UR6, 0x55555511 ;  /* 0x5555551100067882 */ /* 0x000fe20000000000 */
[----:B------:R-:W-:Y:S01]  /*22d0*/  UMOV UR7, 0x3fc55555 ;  /* 0x3fc5555500077882 */ /* 0x000fe20000000000 */
[----:B------:R-:W-:Y:S01]  /*22e0*/  ISETP.GT.AND P0, PT, R0, 0x3fe, PT ;  /* 0x000003fe0000780c */ /* 0x000fe20003f04270 */
[----:B------:R-:W-:Y:S02]  /*22f0*/  IMAD.MOV.U32 R6, RZ, RZ, 0x1 ;  /* 0x00000001ff067424 */ /* 0x000fe400078e00ff */
[----:B------:R-:W-:Y:S02]  /*2300*/  DFMA R4, R4, R26, R4 ;  /* 0x0000001a0404722b */ /* 0x000fe40000000004 */
[----:B------:R-:W-:Y:S01]  /*2310*/  DFMA R12, R10, R12, UR6 ;  /* 0x000000060a0c7e2b */ /* 0x000fe2000800000c */
[----:B------:R-:W-:Y:S01]  /*2320*/  UMOV UR6, 0xb ;  /* 0x0000000b00067882 */ /* 0x000fe20000000000 */
[----:B------:R-:W-:-:S04]  /*2330*/  UMOV UR7, 0x3fe00000 ;  /* 0x3fe0000000077882 */ /* 0x000fc80000000000 */
[----:B------:R-:W-:Y:S02]  /*2340*/  DMUL R4, R4, |R2| ;  /* 0x4000000204047228 */ /* 0x000fe40000000000 */
[C---:B------:R-:W-:Y:S01]  /*2350*/  DFMA R12, R10.reuse, R12, UR6 ;  /* 0x000000060a0c7e2b */ /* 0x040fe2000800000c */
[C---:B------:R-:W-:Y:S01]  /*2360*/  @P0 VIADD R9, R8.reuse, 0x7fe ;  /* 0x000007fe08090836 */ /* 0x040fe20000000000 */
[----:B------:R-:W-:Y:S01]  /*2370*/  @!P0 LEA R8, R8, 0x3ff00000, 0x14 ;  /* 0x3ff0000008088811 */ /* 0x000fe200078ea0ff */
[----:B------:R-:W-:Y:S01]  /*2380*/  UMOV UR6, 0x6f814637 ;  /* 0x6f81463700067882 */ /* 0x000fe20000000000 */
[----:B------:R-:W0:Y:S01]  /*2390*/  MUFU.RCP64H R7, R5 ;  /* 0x0000000500077308 */ /* 0x000e220000001800 */
[----:B------:R-:W-:Y:S01]  /*23a0*/  @P0 IMAD.SHL.U32 R2, R9, 0x80000, RZ ;  /* 0x0008000009020824 */ /* 0x000fe200078e00ff */
[----:B------:R-:W-:Y:S02]  /*23b0*/  UMOV UR7, 0x3c9a6a0d ;  /* 0x3c9a6a0d00077882 */ /* 0x000fe40000000000 */
[----:B------:R-:W-:-:S02]  /*23c0*/  DFMA R12, R10, R12, 1 ;  /* 0x3ff000000a0c742b */ /* 0x000fc4000000000c */
[----:B------:R-:W-:Y:S01]  /*23d0*/  @P0 LOP3.LUT R3, R2, 0xfff00000, RZ, 0xc0, !PT ;  /* 0xfff0000002030812 */ /* 0x000fe200078ec0ff */
[----:B------:R-:W-:-:S04]  /*23e0*/  @P0 IMAD.MOV.U32 R2, RZ, RZ, RZ ;  /* 0x000000ffff020224 */ /* 0x000fc800078e00ff */
[----:B------:R-:W-:Y:S01]  /*23f0*/  @P0 IMAD R8, R9, 0x100000, -R3 ;  /* 0x0010000009080824 */ /* 0x000fe200078e0a03 */
[----:B------:R-:W-:Y:S02]  /*2400*/  DFMA R10, R10, R12, 1 ;  /* 0x3ff000000a0a742b */ /* 0x000fe4000000000c */
[----:B0-----:R-:W-:-:S06]  /*2410*/  DFMA R12, -R4, R6, 1 ;  /* 0x3ff00000040c742b */ /* 0x001fcc0000000106 */
[----:B------:R-:W-:Y:S01]  /*2420*/  @P0 DMUL R10, R10, R2 ;  /* 0x000000020a0a0228 */ /* 0x000fe20000000000 */
[----:B------:R-:W-:Y:S02]  /*2430*/  IMAD.MOV.U32 R2, RZ, RZ, RZ ;  /* 0x000000ffff027224 */ /* 0x000fe400078e00ff */
[----:B------:R-:W-:Y:S01]  /*2440*/  IMAD.MOV.U32 R3, RZ, RZ, R8 ;  /* 0x000000ffff037224 */ /* 0x000fe200078e0008 */
[----:B------:R-:W-:-:S05]  /*2450*/  DFMA R12, R12, R12, R12 ;  /* 0x0000000c0c0c722b */ /* 0x000fca000000000c */
[----:B------:R-:W-:-:S03]  /*2460*/  DMUL R2, R2, R10 ;  /* 0x0000000a02027228 */ /* 0x000fc60000000000 */
[----:B------:R-:W-:-:S05]  /*2470*/  DFMA R12, R6, R12, R6 ;  /* 0x0000000c060c722b */ /* 0x000fca0000000006 */
[----:B------:R-:W-:Y:S01]  /*2480*/  DMUL R6, R2, -UR6 ;  /* 0x8000000602067c28 */ /* 0x000fe20008000000 */
[----:B------:R-:W-:Y:S01]  /*2490*/  UMOV UR6, 0x1ff62706 ;  /* 0x1ff6270600067882 */ /* 0x000fe20000000000 */
[----:B------:R-:W-:Y:S01]  /*24a0*/  UMOV UR7, 0x3ff40d93 ;  /* 0x3ff40d9300077882 */ /* 0x000fe20000000000 */
[----:B------:R-:W-:-:S05]  /*24b0*/  DFMA R8, -R4, R12, 1 ;  /* 0x3ff000000408742b */ /* 0x000fca000000010c */
[----:B------:R-:W-:-:S03]  /*24c0*/  DFMA R20, R2, UR6, R6 ;  /* 0x0000000602147c2b */ /* 0x000fc60008000006 */
[----:B------:R-:W-:-:S07]  /*24d0*/  DFMA R8, R12, R8, R12 ;  /* 0x000000080c08722b */ /* 0x000fce000000000c */
[----:B------:R-:W-:Y:S01]  /*24e0*/  FSETP.GEU.AND P1, PT, |R21|, 6.5827683646048100446e-37, PT ;  /* 0x036000001500780b */ /* 0x000fe20003f2e200 */
        /* <DEDUP_REMOVED lines=9> */
[----:B------:R-:W-:Y:S05]  /*2580*/  CALL.REL.NOINC `($__internal_3_$__cuda_sm20_div_rn_f64_full) ;  /* 0x0000014400ac7944 */ /* 0x000fea0003c00000 */
[----:B------:R-:W-:Y:S02]  /*2590*/  IMAD.MOV.U32 R2, RZ, RZ, R28 ;  /* 0x000000ffff027224 */ /* 0x000fe400078e001c */
[----:B------:R-:W-:-:S07]  /*25a0*/  IMAD.MOV.U32 R3, RZ, RZ, R29 ;  /* 0x000000ffff037224 */ /* 0x000fce00078e001d */
.L_x_336:
[----:B------:R-:W0:Y:S01]  /*25b0*/  LDC.64 R6, c[0x0][0x380] ;  /* 0x0000e000ff067b82 */ /* 0x000e220000000a00 */
[----:B------:R-:W-:Y:S07]  /*25c0*/  BSSY.RECONVERGENT B0, `(.L_x_337) ;  /* 0x000000b000007945 */ /* 0x000fee0003800200 */
[----:B------:R-:W1:Y:S01]  /*25d0*/  LDC R0, c[0x0][0x384] ;  /* 0x0000e100ff007b82 */ /* 0x000e620000000800 */
[----:B0-----:R-:W-:Y:S02]  /*25e0*/  DADD R4, |R6|, -0.5 ;  /* 0xbfe0000006047429 */ /* 0x001fe40000000200 */
[----:B------:R-:W-:Y:S01]  /*25f0*/  DADD R6, -RZ, |R6| ;  /* 0x00000000ff067229 */ /* 0x000fe20000000506 */
[----:B-1----:R-:W-:-:S07]  /*2600*/  FSETP.GTU.AND P0, PT, R0, -3.529541015625, PT ;  /* 0xc061e4000000780b */ /* 0x002fce0003f0c000 */
[----:B------:R-:W-:Y:S01]  /*2610*/  VIADD R9, R5, 0xfff00000 ;  /* 0xfff0000005097836 */ /* 0x000fe20000000000 */
[----:B------:R-:W-:Y:S01]  /*2620*/  MOV R0, 0x2670 ;  /* 0x0000267000007802 */ /* 0x000fe20000000f00 */
[----:B------:R-:W-:-:S03]  /*2630*/  IMAD.MOV.U32 R10, RZ, RZ, R6 ;  /* 0x000000ffff0a7224 */ /* 0x000fc600078e0006 */
[----:B------:R-:W-:-:S06]  /*2640*/  FSEL R5, R5, R9, P0 ;  /* 0x0000000905057208 */ /* 0x000fcc0000000000 */
[----:B------:R-:W-:-:S11]  /*2650*/  DADD R8, -RZ, -R4 ;  /* 0x00000000ff087229 */ /* 0x000fd60000000904 */
[----:B------:R-:W-:Y:S05]  /*2660*/  CALL.REL.NOINC `($_Z3dchddddddPdS_S_S_S_$__internal_accurate_pow) ;  /* 0x0000014800e07944 */ /* 0x000fea0003c00000 */
[----:B------:R-:W-:Y:S05]  /*2670*/  BSYNC.RECONVERGENT B0 ;  /* 0x0000000000007941 */ /* 0x000fea0003800200 */
.L_x_337:
[----:B------:R-:W0:Y:S01]  /*2680*/  LDC R0, c[0x0][0x384] ;  /* 0x0000e100ff007b82 */ /* 0x000e220000000800 */
[----:B------:R-:W-:-:S06]  /*2690*/  IMAD.MOV.U32 R9, RZ, RZ, R7 ;  /* 0x000000ffff097224 */ /* 0x000fcc00078e0007 */
[----:B------:R-:W-:Y:S01]  /*26a0*/  DMUL R4, R8, R2 ;  /* 0x0000000208047228 */ /* 0x000fe20000000000 */
[----:B0-----:R-:W-:-:S09]  /*26b0*/  FSETP.GTU.AND P0, PT, R0, -3.529541015625, PT ;  /* 0xc061e4000000780b */ /* 0x001fd20003f0c000 */
[----:B------:R-:W-:Y:S02]  /*26c0*/  FSEL R4, R4, R2, !P0 ;  /* 0x0000000204047208 */ /* 0x000fe40004000000 */
[----:B------:R-:W-:-:S06]  /*26d0*/  FSEL R5, R5, R3, !P0 ;  /* 0x0000000305057208 */ /* 0x000fcc0004000000 */
[----:B------:R-:W-:Y:S01]  /*26e0*/  DMUL R4, R8, R4 ;  /* 0x0000000408047228 */ /* 0x000fe20000000000 */
[----:B------:R-:W-:Y:S10]  /*26f0*/  BRA `(.L_x_331) ;  /* 0x0000000000287947 */ /* 0x000ff40003800000 */
.L_x_335:
[----:B------:R-:W0:Y:S02]  /*2700*/  FRND.F64.FLOOR R2, R2 ;  /* 0x0000000200027313 */ /* 0x000e240000305800 */
[----:B0-----:R-:W-:-:S10]  /*2710*/  DMUL R6, R2, 0.5 ;  /* 0x3fe0000002067828 */ /* 0x001fd40000000000 */
[----:B------:R-:W0:Y:S02]  /*2720*/  FRND.F64.FLOOR R6, R6 ;  /* 0x0000000600067313 */ /* 0x000e240000305800 */
[----:B0-----:R-:W-:-:S08]  /*2730*/  DADD R4, R6, R6 ;  /* 0x0000000006047229 */ /* 0x001fd00000000006 */
[----:B------:R-:W-:-:S08]  /*2740*/  DADD R4, R2, -R4 ;  /* 0x0000000002047229 */ /* 0x000fd00000000804 */
[----:B------:R-:W-:Y:S01]  /*2750*/  DSETP.NEU.AND P0, PT, R4, 1, PT ;  /* 0x3ff000000400742a */ /* 0x000fe20003f0d000 */
[----:B------:R-:W-:-:S05]  /*2760*/  IMAD.MOV.U32 R4, RZ, RZ, RZ ;  /* 0x000000ffff047224 */ /* 0x000fca00078e00ff */
[----:B------:R-:W-:Y:S01]  /*2770*/  FSEL R5, -RZ, RZ, !P0 ;  /* 0x000000ffff057208 */ /* 0x000fe20004000100 */
[----:B------:R-:W-:Y:S07]  /*2780*/  BRA `(.L_x_331) ;  /* 0x0000000000047947 */ /* 0x000fee0003800000 */
.L_x_333:
[----:B------:R-:W-:-:S11]  /*2790*/  DADD R4, R2, R2 ;  /* 0x0000000002047229 */ /* 0x000fd60000000002 */
.L_x_331:
[----:B------:R-:W0:Y:S01]  /*27a0*/  LDC.64 R2, c[0x0][0x388] ;  /* 0x0000e200ff027b82 */ /* 0x000e220000000a00 */
[----:B------:R-:W1:Y:S02]  /*27b0*/  LDCU UR6, c[0x0][0x38c] ;  /* 0x00007180ff0677ac */ /* 0x000e640008000800 */
[----:B-1----:R-:W-:Y:S01]  /*27c0*/  IMAD.U32 R8, RZ, RZ, UR6 ;  /* 0x00000006ff087e24 */ /* 0x002fe2000f8e00ff */
[----:B0-----:R-:W-:-:S14]  /*27d0*/  DSETP.GE.AND P0, PT, R2, RZ, PT ;  /* 0x000000ff0200722a */ /* 0x001fdc0003f06000 */
[----:B------:R-:W-:Y:S05]  /*27e0*/  @!P0 BRA `(.L_x_338) ;  /* 0x0000001400248947 */ /* 0x000fea0003800000 */
        /* <DEDUP_REMOVED lines=96> */
.L_x_340:
[----:B------:R-:W-:Y:S02]  /*2df0*/  IMAD.MOV.U32 R6, RZ, RZ, R2 ;  /* 0x000000ffff067224 */ /* 0x000fe400078e0002 */
[----:B------:R-:W-:Y:S01]  /*2e00*/  IMAD.MOV.U32 R7, RZ, RZ, R3 ;  /* 0x000000ffff077224 */ /* 0x000fe200078e0003 */
[----:B------:R-:W-:Y:S06]  /*2e10*/  BRA `(.L_x_341) ;  /* 0x0000002000487947 */ /* 0x000fec0003800000 */
.L_x_339:
        /* <DEDUP_REMOVED lines=212> */
.L_x_342:
        /* <DEDUP_REMOVED lines=18> */
.L_x_338:
        /* <DEDUP_REMOVED lines=45> */
[----:B------:R-:W-:-:S03]  /*3f50*/  UMOV UR9, 0x3eb301d4 ;  /* 0x3eb301d400097882 */ /* 0x000fc60000000000 */
[----:B------:R-:W-:Y:S02]  /*3f60*/  FSEL R6, R10, R2, !P3 ;  /* 0x000000020a067208 */ /* 0x000fe40005800000 */
[----:B------:R-:W-:Y:S01]  /*3f70*/  FSEL R7, R11, R3, !P3 ;  /* 0x000000030b077208 */ /* 0x000fe20005800000 */
        /* <DEDUP_REMOVED lines=50> */
.L_x_345:
[----:B------:R-:W-:Y:S02]  /*42a0*/  IMAD.MOV.U32 R6, RZ, RZ, R8 ;  /* 0x000000ffff067224 */ /* 0x000fe400078e0008 */
[----:B------:R-:W-:Y:S01]  /*42b0*/  IMAD.MOV.U32 R7, RZ, RZ, R9 ;  /* 0x000000ffff077224 */ /* 0x000fe200078e0009 */
[----:B------:R-:W-:Y:S06]  /*42c0*/  BRA `(.L_x_341) ;  /* 0x0000000c001c7947 */ /* 0x000fec0003800000 */
.L_x_344:
        /* <DEDUP_REMOVED lines=60> */
[----:B------:R-:W-:-:S06]  /*4690*/  DFMA R16, R30, |R2|, 6.75539944105574400000e+15 ;  /* 0x433800001e10742b */ /* 0x000fcc0000000402 */
        /* <DEDUP_REMOVED lines=17> */
[----:B----4-:R-:W-:Y:S01]  /*47b0*/  DFMA R8, R22, R14, R8 ;  /* 0x0000000e1608722b */ /* 0x010fe20000000008 */
[----:B------:R-:W-:Y:S01]  /*47c0*/  UMOV UR6, 0x4744d5c4 ;  /* 0x4744d5c400067882 */ /* 0x000fe20000000000 */
[----:B------:R-:W-:-:S03]  /*47d0*/  UMOV UR7, 0x3f49b100 ;  /* 0x3f49b10000077882 */ /* 0x000fc60000000000 */
        /* <DEDUP_REMOVED lines=44> */
[----:B------:R-:W-:-:S03]  /*4aa0*/  ISETP.GT.AND P0, PT, R0, 0x3fe, PT ;  /* 0x000003fe0000780c */ /* 0x000fc60003f04270 */
[----:B------:R-:W-:Y:S02]  /*4ab0*/  DFMA R10, R6, R28, R6 ;  /* 0x0000001c060a722b */ /* 0x000fe40000000006 */
[----:B------:R-:W-:Y:S01]  /*4ac0*/  DFMA R14, R12, R14, UR6 ;  /* 0x000000060c0e7e2b */ /* 0x000fe2000800000e */
[----:B------:R-:W-:Y:S01]  /*4ad0*/  UMOV UR6, 0xb ;  /* 0x0000000b00067882 */ /* 0x000fe20000000000 */
[----:B------:R-:W-:Y:S01]  /*4ae0*/  UMOV UR7, 0x3fe00000 ;  /* 0x3fe0000000077882 */ /* 0x000fe20000000000 */
[----:B------:R-:W-:-:S03]  /*4af0*/  IMAD.MOV.U32 R6, RZ, RZ, 0x1 ;  /* 0x00000001ff067424 */ /* 0x000fc600078e00ff */
        /* <DEDUP_REMOVED lines=36> */
[----:B------:R-:W-:-:S07]  /*4d40*/  IMAD.MOV.U32 R3, RZ, RZ, R29 ;  /* 0x000000ffff037224 */ /* 0x000fce00078e001d */
.L_x_347:
[----:B------:R-:W0:Y:S01]  /*4d50*/  LDC.64 R8, c[0x0][0x388] ;  /* 0x0000e200ff087b82 */ /* 0x000e220000000a00 */
[----:B------:R-:W-:Y:S07]  /*4d60*/  BSSY.RECONVERGENT B0, `(.L_x_348) ;  /* 0x000000b000007945 */ /* 0x000fee0003800200 */
[----:B------:R-:W1:Y:S01]  /*4d70*/  LDC R0, c[0x0][0x38c] ;  /* 0x0000e300ff007b82 */ /* 0x000e620000000800 */
[----:B0-----:R-:W-:Y:S01]  /*4d80*/  DADD R6, |R8|, -0.5 ;  /* 0xbfe0000008067429 */ /* 0x001fe20000000200 */
[----:B-1----:R-:W-:-:S09]  /*4d90*/  FSETP.GTU.AND P0, PT, R0, -3.529541015625, PT ;  /* 0xc061e4000000780b */ /* 0x002fd20003f0c000 */
[----:B------:R-:W-:Y:S01]  /*4da0*/  VIADD R11, R7, 0xfff00000 ;  /* 0xfff00000070b7836 */ /* 0x000fe20000000000 */
[----:B------:R-:W-:-:S04]  /*4db0*/  MOV R0, 0x4e10 ;  /* 0x00004e1000007802 */ /* 0x000fc80000000f00 */
[----:B------:R-:W-:Y:S01]  /*4dc0*/  FSEL R7, R7, R11, P0 ;  /* 0x0000000b07077208 */ /* 0x000fe20000000000 */
[----:B------:R-:W-:-:S05]  /*4dd0*/  DADD R10, -RZ, |R8| ;  /* 0x00000000ff0a7229 */ /* 0x000fca0000000508 */
[----:B------:R-:W-:-:S05]  /*4de0*/  DADD R8, -RZ, -R6 ;  /* 0x00000000ff087229 */ /* 0x000fca0000000906 */
[----:B------:R-:W-:-:S07]  /*4df0*/  IMAD.MOV.U32 R7, RZ, RZ, R11 ;  /* 0x000000ffff077224 */ /* 0x000fce00078e000b */
[----:B------:R-:W-:Y:S05]  /*4e00*/  CALL.REL.NOINC `($_Z3dchddddddPdS_S_S_S_$__internal_accurate_pow) ;  /* 0x0000012000f87944 */ /* 0x000fea0003c00000 */
[----:B------:R-:W-:Y:S05]  /*4e10*/  BSYNC.RECONVERGENT B0 ;  /* 0x0000000000007941 */ /* 0x000fea0003800200 */
.L_x_348:
        /* <DEDUP_REMOVED lines=8> */
.L_x_346:
        /* <DEDUP_REMOVED lines=9> */
.L_x_343:
[----:B------:R-:W-:-:S11]  /*4f30*/  DADD R6, R2, R2 ;  /* 0x0000000002067229 */ /* 0x000fd60000000002 */
.L_x_341:
[----:B------:R-:W0:Y:S01]  /*4f40*/  LDC.64 R2, c[0x0][0x390] ;  /* 0x0000e400ff027b82 */ /* 0x000e220000000a00 */
[----:B------:R-:W1:Y:S01]  /*4f50*/  LDCU UR6, c[0x0][0x394] ;  /* 0x00007280ff0677ac */ /* 0x000e620008000800 */
[----:B------:R-:W-:Y:S01]  /*4f60*/  DMUL R4, R6, R4 ;  /* 0x0000000406047228 */ /* 0x000fe20000000000 */
        /* <DEDUP_REMOVED lines=99> */
.L_x_351:
[----:B------:R-:W-:Y:S02]  /*55a0*/  IMAD.MOV.U32 R6, RZ, RZ, R2 ;  /* 0x000000ffff067224 */ /* 0x000fe400078e0002 */
[----:B------:R-:W-:Y:S01]  /*55b0*/  IMAD.MOV.U32 R7, RZ, RZ, R3 ;  /* 0x000000ffff077224 */ /* 0x000fe200078e0003 */
[----:B------:R-:W-:Y:S06]  /*55c0*/  BRA `(.L_x_352) ;  /* 0x0000002000487947 */ /* 0x000fec0003800000 */
.L_x_350:
        /* <DEDUP_REMOVED lines=212> */
.L_x_353:
        /* <DEDUP_REMOVED lines=18> */
.L_x_349:
        /* <DEDUP_REMOVED lines=98> */
.L_x_356:
[----:B------:R-:W-:Y:S02]  /*6a50*/  IMAD.MOV.U32 R6, RZ, RZ, R8 ;  /* 0x000000ffff067224 */ /* 0x000fe400078e0008 */
[----:B------:R-:W-:Y:S01]  /*6a60*/  IMAD.MOV.U32 R7, RZ, RZ, R9 ;  /* 0x000000ffff077224 */ /* 0x000fe200078e0009 */
[----:B------:R-:W-:Y:S06]  /*6a70*/  BRA `(.L_x_352) ;  /* 0x0000000c001c7947 */ /* 0x000fec0003800000 */
.L_x_355:
        /* <DEDUP_REMOVED lines=168> */
.L_x_358:
        /* <DEDUP_REMOVED lines=13> */
.L_x_359:
        /* <DEDUP_REMOVED lines=8> */
.L_x_357:
        /* <DEDUP_REMOVED lines=9> */
.L_x_354:
[----:B------:R-:W-:-:S11]  /*76e0*/  DADD R6, R2, R2 ;  /* 0x0000000002067229 */ /* 0x000fd60000000002 */
.L_x_352:
[----:B------:R-:W0:Y:S01]  /*76f0*/  LDC.64 R12, c[0x0][0x380] ;  /* 0x0000e000ff0c7b82 */ /* 0x000e220000000a00 */
[----:B------:R-:W1:Y:S01]  /*7700*/  LDCU.64 UR6, c[0x0][0x390] ;  /* 0x00007200ff0677ac */ /* 0x000e620008000a00 */
[----:B------:R-:W-:-:S06]  /*7710*/  DMUL R4, R4, R6 ;  /* 0x0000000604047228 */ /* 0x000fcc0000000000 */
[----:B------:R-:W0:Y:S02]  /*7720*/  LDC.64 R2, c[0x0][0x388] ;  /* 0x0000e200ff027b82 */ /* 0x000e240000000a00 */
[----:B0-----:R-:W-:-:S08]  /*7730*/  DADD R12, R12, R2 ;  /* 0x000000000c0c7229 */ /* 0x001fd00000000002 */
[----:B-1----:R-:W-:-:S08]  /*7740*/  DADD R12, R12, UR6 ;  /* 0x000000060c0c7e29 */ /* 0x002fd00008000000 */
[----:B------:R-:W-:Y:S02]  /*7750*/  DSETP.GE.AND P0, PT, R12, RZ, PT ;  /* 0x000000ff0c00722a */ /* 0x000fe40003f06000 */
[----:B------:R-:W-:-:S12]  /*7760*/  IMAD.MOV.U32 R6, RZ, RZ, R13 ;  /* 0x000000ffff067224 */ /* 0x000fd800078e000d */
[----:B------:R-:W-:Y:S05]  /*7770*/  @!P0 BRA `(.L_x_360) ;  /* 0x0000001400108947 */ /* 0x000fea0003800000 */
[----:B------:R-:W-:-:S13]  /*7780*/  FSETP.GEU.AND P0, PT, R13, 2.25, PT ;  /* 0x401000000d00780b */ /* 0x000fda0003f0e000 */
[----:B------:R-:W-:Y:S05]  /*7790*/  @P0 BRA `(.L_x_361) ;  /* 0x0000000400740947 */ /* 0x000fea0003800000 */
[----:B------:R-:W-:Y:S01]  /*77a0*/  DADD R6, R12, -1 ;  /* 0xbff000000c067429 */ /* 0x000fe20000000000 */
[C---:B------:R-:W-:Y:S01]  /*77b0*/  FSETP.GE.AND P0, PT, R13.reuse, 2.1875, PT ;  /* 0x400c00000d00780b */ /* 0x040fe20003f06000 */
[----:B------:R-:W-:Y:S01]  /*77c0*/  IMAD.MOV.U32 R16, RZ, RZ, -0x65175a6c ;  /* 0x9ae8a594ff107424 */ /* 0x000fe200078e00ff */
[C---:B------:R-:W-:Y:S01]  /*77d0*/  FSETP.GE.AND P1, PT, R13.reuse, 2.0625, PT ;  /* 0x400400000d00780b */ /* 0x040fe20003f26000 */
[----:B------:R-:W-:Y:S01]  /*77e0*/  IMAD.MOV.U32 R17, RZ, RZ, 0x3e8af704 ;  /* 0x3e8af704ff117424 */ /* 0x000fe200078e00ff */
[C---:B------:R-:W-:Y:S01]  /*77f0*/  FSETP.GE.AND P2, PT, R13.reuse, 1.9375, PT ;  /* 0x3ff800000d00780b */ /* 0x040fe20003f46000 */
[----:B------:R-:W-:Y:S01]  /*7800*/  UMOV UR6, 0x60fcf5c9 ;  /* 0x60fcf5c900067882 */ /* 0x000fe20000000000 */
[----:B------:R-:W-:Y:S01]  /*7810*/  FSETP.GE.AND P3, PT, R13, 1.75, PT ;  /* 0x3fe000000d00780b */ /* 0x000fe20003f66000 */
[----:B------:R-:W-:Y:S02]  /*7820*/  UMOV UR7, 0x3e381b49 ;  /* 0x3e381b4900077882 */ /* 0x000fe40000000000 */
[----:B------:R-:W-:-:S02]  /*7830*/  FSEL R2, R6, R12, P0 ;  /* 0x0000000c06027208 */ /* 0x000fc40000000000 */
[----:B------:R-:W-:-:S06]  /*7840*/  FSEL R3, R7, R13, P0 ;  /* 0x0000000d07037208 */ /* 0x000fcc0000000000 */
        /* <DEDUP_REMOVED lines=79> */
.L_x_362:
[----:B------:R-:W-:Y:S02]  /*7d40*/  IMAD.MOV.U32 R10, RZ, RZ, R2 ;  /* 0x000000ffff0a7224 */ /* 0x000fe400078e0002 */
[----:B------:R-:W-:Y:S01]  /*7d50*/  IMAD.MOV.U32 R11, RZ, RZ, R3 ;  /* 0x000000ffff0b7224 */ /* 0x000fe200078e0003 */
[----:B------:R-:W-:Y:S06]  /*7d60*/  BRA `(.L_x_363) ;  /* 0x00000020002c7947 */ /* 0x000fec0003800000 */
.L_x_361:
[----:B------:R-:W-:Y:S01]  /*7d70*/  ISETP.GT.U32.AND P0, PT, R6, 0xfffff, PT ;  /* 0x000fffff0600780c */ /* 0x000fe20003f04070 */
[----:B------:R-:W-:Y:S01]  /*7d80*/  IMAD.MOV.U32 R8, RZ, RZ, RZ ;  /* 0x000000ffff087224 */ /* 0x000fe200078e00ff */
[----:B------:R-:W-:Y:S01]  /*7d90*/  SHF.R.U32.HI R0, RZ, 0x14, R6 ;  /* 0x00000014ff007819 */ /* 0x000fe20000011606 */
[----:B------:R-:W-:Y:S01]  /*7da0*/  IMAD.MOV.U32 R16, RZ, RZ, 0x41ad3b5a ;  /* 0x41ad3b5aff107424 */ /* 0x000fe200078e00ff */
[----:B------:R-:W-:Y:S01]  /*7db0*/  UMOV UR6, 0x7d2cafe2 ;  /* 0x7d2cafe200067882 */ /* 0x000fe20000000000 */
[----:B------:R-:W-:Y:S01]  /*7dc0*/  IMAD.MOV.U32 R17, RZ, RZ, 0x3ed0f5d2 ;  /* 0x3ed0f5d2ff117424 */ /* 0x000fe200078e00ff */
[----:B------:R-:W-:Y:S01]  /*7dd0*/  UMOV UR7, 0x3eb0f5ff ;  /* 0x3eb0f5ff00077882 */ /* 0x000fe20000000000 */
[----:B------:R-:W-:Y:S01]  /*7de0*/  UMOV UR8, 0x3b39803f ;  /* 0x3b39803f00087882 */ /* 0x000fe20000000000 */
[----:B------:R-:W-:-:S05]  /*7df0*/  UMOV UR9, 0x3c7abc9e ;  /* 0x3c7abc9e00097882 */ /* 0x000fca0000000000 */
[----:B------:R-:W-:-:S10]  /*7e00*/  @!P0 DMUL R20, R12, 1.80143985094819840000e+16 ;  /* 0x435000000c148828 */ /* 0x000fd40000000000 */
[----:B------:R-:W-:Y:S01]  /*7e10*/  @!P0 IMAD.MOV.U32 R6, RZ, RZ, R21 ;  /* 0x000000ffff068224 */ /* 0x000fe200078e0015 */
[----:B------:R-:W-:Y:S02]  /*7e20*/  @!P0 LEA.HI R0, R21, 0xffffffca, RZ, 0xc ;  /* 0xffffffca15008811 */ /* 0x000fe400078f60ff */
[----:B------:R-:W-:Y:S02]  /*7e30*/  MUFU.RCP64H R21, R13 ;  /* 0x0000000d00157308 */ /* 0x000fe40000001800 */
[----:B------:R-:W-:Y:S01]  /*7e40*/  LOP3.LUT R2, R6, 0x800fffff, RZ, 0xc0, !PT ;  /* 0x800fffff06027812 */ /* 0x000fe200078ec0ff */
[----:B------:R-:W-:Y:S02]  /*7e50*/  IMAD.MOV.U32 R6, RZ, RZ, R12 ;  /* 0x000000ffff067224 */ /* 0x000fe400078e000c */
[----:B------:R-:W-:Y:S01]  /*7e60*/  @!P0 IMAD.MOV.U32 R6, RZ, RZ, R20 ;  /* 0x000000ffff068224 */ /* 0x000fe200078e0014 */
[----:B------:R-:W-:Y:S01]  /*7e70*/  LOP3.LUT R7, R2, 0x3ff00000, RZ, 0xfc, !PT ;  /* 0x3ff0000002077812 */ /* 0x000fe200078efcff */
[----:B------:R-:W-:-:S03]  /*7e80*/  IMAD.MOV.U32 R20, RZ, RZ, RZ ;  /* 0x000000ffff147224 */ /* 0x000fc600078e00ff */
        /* <DEDUP_REMOVED lines=56> */
[----:B------:R-:W-:-:S04]  /*8210*/  DFMA R18, -R12, R20, 1 ;  /* 0x3ff000000c12742b */ /* 0x000fc80000000114 */
[----:B------:R-:W-:-:S08]  /*8220*/  DFMA R22, R14, R22, R24 ;  /* 0x000000160e16722b */ /* 0x000fd00000000018 */
[----:B------:R-:W-:Y:S01]  /*8230*/  DFMA R10, R10, R6, R22 ;  /* 0x000000060a0a722b */ /* 0x000fe20000000016 */
[----:B------:R-:W-:Y:S02]  /*8240*/  IMAD.MOV.U32 R22, RZ, RZ, -0x35dec16 ;  /* 0xfca213eaff167424 */ /* 0x000fe400078e00ff */
[----:B------:R-:W-:-:S05]  /*8250*/  IMAD.MOV.U32 R23, RZ, RZ, 0x3e928af3 ;  /* 0x3e928af3ff177424 */ /* 0x000fca00078e00ff */
[----:B------:R-:W-:-:S08]  /*8260*/  DADD R14, R16, R10 ;  /* 0x00000000100e7229 */ /* 0x000fd0000000000a */
[--C-:B------:R-:W-:Y:S02]  /*8270*/  DADD R6, R2, R14.reuse ;  /* 0x0000000002067229 */ /* 0x100fe4000000000e */
[----:B------:R-:W-:-:S06]  /*8280*/  DADD R16, R16, -R14 ;  /* 0x0000000010107229 */ /* 0x000fcc000000080e */
[----:B------:R-:W-:Y:S02]  /*8290*/  DADD R2, R2, -R6 ;  /* 0x0000000002027229 */ /* 0x000fe40000000806 */
[----:B------:R-:W-:Y:S01]  /*82a0*/  DADD R16, R10, R16 ;  /* 0x000000000a107229 */ /* 0x000fe20000000010 */
[C---:B------:R-:W-:Y:S02]  /*82b0*/  VIADD R10, R0.reuse, 0xfffffc01 ;  /* 0xfffffc01000a7836 */ /* 0x040fe40000000000 */
[----:B------:R-:W-:-:S03]  /*82c0*/  @P1 VIADD R10, R0, 0xfffffc02 ;  /* 0xfffffc02000a1836 */ /* 0x000fc60000000000 */
[----:B------:R-:W-:-:S08]  /*82d0*/  DADD R2, R14, R2 ;  /* 0x000000000e027229 */ /* 0x000fd00000000002 */
        /* <DEDUP_REMOVED lines=25> */
[--C-:B------:R-:W-:Y:S02]  /*8470*/  DADD R2, -R12, R6.reuse ;  /* 0x000000000c027229 */ /* 0x100fe40000000106 */
[----:B------:R-:W-:-:S06]  /*8480*/  DADD R10, R10, -R6 ;  /* 0x000000000a0a7229 */ /* 0x000fcc0000000806 */
[----:B------:R-:W-:Y:S02]  /*8490*/  DADD R6, R6, -R2 ;  /* 0x0000000006067229 */ /* 0x000fe40000000802 */
[----:B------:R-:W-:-:S06]  /*84a0*/  DADD R10, R14, R10 ;  /* 0x000000000e0a7229 */ /* 0x000fcc000000000a */
[----:B------:R-:W-:-:S08]  /*84b0*/  DADD R6, -R12, R6 ;  /* 0x000000000c067229 */ /* 0x000fd00000000106 */
        /* <DEDUP_REMOVED lines=94> */
.L_x_364:
        /* <DEDUP_REMOVED lines=18> */
.L_x_360:
[----:B------:R-:W-:-:S14]  /*8bc0*/  DSETP.GEU.AND P0, PT, R12, RZ, PT ;  /* 0x000000ff0c00722a */ /* 0x000fdc0003f0e000 */
[----:B------:R-:W-:Y:S05]  /*8bd0*/  @P0 BRA `(.L_x_365) ;  /* 0x00000010008c0947 */ /* 0x000fea0003800000 */
[----:B------:R-:W0:Y:S01]  /*8be0*/  FRND.F64.TRUNC R2, R12 ;  /* 0x0000000c00027313 */ /* 0x000e22000030d800 */
[----:B------:R-:W-:Y:S02]  /*8bf0*/  IMAD.MOV.U32 R10, RZ, RZ, 0x0 ;  /* 0x00000000ff0a7424 */ /* 0x000fe400078e00ff */
[----:B------:R-:W-:Y:S01]  /*8c00*/  IMAD.MOV.U32 R11, RZ, RZ, -0x80000 ;  /* 0xfff80000ff0b7424 */ /* 0x000fe200078e00ff */
[----:B0-----:R-:W-:-:S14]  /*8c10*/  DSETP.NEU.AND P0, PT, R12, R2, PT ;  /* 0x000000020c00722a */ /* 0x001fdc0003f0d000 */
[----:B------:R-:W-:Y:S05]  /*8c20*/  @!P0 BRA `(.L_x_363) ;  /* 0x00000010007c8947 */ /* 0x000fea0003800000 */
[----:B------:R-:W-:-:S13]  /*8c30*/  FSETP.GT.AND P0, PT, R13, -2.25, PT ;  /* 0xc01000000d00780b */ /* 0x000fda0003f04000 */
[----:B------:R-:W-:Y:S05]  /*8c40*/  @!P0 BRA `(.L_x_366) ;  /* 0x0000000400688947 */ /* 0x000fea0003800000 */
[----:B------:R-:W-:Y:S01]  /*8c50*/  DADD R2, R12, 1 ;  /* 0x3ff000000c027429 */ /* 0x000fe20000000000 */
[C---:B------:R-:W-:Y:S01]  /*8c60*/  FSETP.GTU.AND P0, PT, R13.reuse, -2.1875, PT ;  /* 0xc00c00000d00780b */ /* 0x040fe20003f0c000 */
[----:B------:R-:W-:Y:S01]  /*8c70*/  IMAD.MOV.U32 R14, RZ, RZ, -0x65175a6c ;  /* 0x9ae8a594ff0e7424 */ /* 0x000fe200078e00ff */
[C---:B------:R-:W-:Y:S01]  /*8c80*/  FSETP.GTU.AND P1, PT, R13.reuse, -2.0625, PT ;  /* 0xc00400000d00780b */ /* 0x040fe20003f2c000 */
[----:B------:R-:W-:Y:S01]  /*8c90*/  IMAD.MOV.U32 R15, RZ, RZ, 0x3e8af704 ;  /* 0x3e8af704ff0f7424 */ /* 0x000fe200078e00ff */
[C---:B------:R-:W-:Y:S01]  /*8ca0*/  FSETP.GTU.AND P2, PT, R13.reuse, -1.9375, PT ;  /* 0xbff800000d00780b */ /* 0x040fe20003f4c000 */
[----:B------:R-:W-:Y:S01]  /*8cb0*/  UMOV UR6, 0x60fcf5c9 ;  /* 0x60fcf5c900067882 */ /* 0x000fe20000000000 */
[----:B------:R-:W-:Y:S01]  /*8cc0*/  FSETP.GTU.AND P3, PT, R13, -1.75, PT ;  /* 0xbfe000000d00780b */ /* 0x000fe20003f6c000 */
[----:B------:R-:W-:Y:S02]  /*8cd0*/  UMOV UR7, 0x3e381b49 ;  /* 0x3e381b4900077882 */ /* 0x000fe40000000000 */
[----:B------:R-:W-:-:S02]  /*8ce0*/  FSEL R10, R2, R12, !P0 ;  /* 0x0000000c020a7208 */ /* 0x000fc40004000000 */
[----:B------:R-:W-:-:S06]  /*8cf0*/  FSEL R11, R3, R13, !P0 ;  /* 0x0000000d030b7208 */ /* 0x000fcc0004000000 */
[----:B------:R-:W-:-:S10]  /*8d00*/  DADD R2, R10, 1 ;  /* 0x3ff000000a027429 */ /* 0x000fd40000000000 */
[----:B------:R-:W-:Y:S02]  /*8d10*/  FSEL R2, R2, R10, !P1 ;  /* 0x0000000a02027208 */ /* 0x000fe40004800000 */
[----:B------:R-:W-:-:S06]  /*8d20*/  FSEL R3, R3, R11, !P1 ;  /* 0x0000000b03037208 */ /* 0x000fcc0004800000 */
[----:B------:R-:W-:-:S10]  /*8d30*/  DADD R6, R2, 1 ;  /* 0x3ff0000002067429 */ /* 0x000fd40000000000 */
[----:B------:R-:W-:Y:S02]  /*8d40*/  FSEL R8, R6, R2, !P2 ;  /* 0x0000000206087208 */ /* 0x000fe40005000000 */
[----:B------:R-:W-:-:S06]  /*8d50*/  FSEL R9, R7, R3, !P2 ;  /* 0x0000000307097208 */ /* 0x000fcc0005000000 */
[----:B------:R-:W-:-:S10]  /*8d60*/  DADD R6, R8, 1 ;  /* 0x3ff0000008067429 */ /* 0x000fd40000000000 */
[----:B------:R-:W-:Y:S02]  /*8d70*/  FSEL R6, R6, R8, !P3 ;  /* 0x0000000806067208 */ /* 0x000fe40005800000 */
[----:B------:R-:W-:-:S06]  /*8d80*/  FSEL R7, R7, R9, !P3 ;  /* 0x0000000907077208 */ /* 0x000fcc0005800000 */
        /* <DEDUP_REMOVED lines=20> */
[----:B------:R-:W-:Y:S01]  /*8ed0*/  UMOV UR7, 0x3f7d919c ;  /* 0x3f7d919c00077882 */ /* 0x000fe20000000000 */
[----:B------:R-:W-:-:S05]  /*8ee0*/  DFMA R14, R12, R12, R12 ;  /* 0x0000000c0c0e722b */ /* 0x000fca000000000c */
[----:B------:R-:W-:Y:S01]  /*8ef0*/  DFMA R16, R6, R16, UR6 ;  /* 0x0000000606107e2b */ /* 0x000fe20008000010 */
[----:B------:R-:W-:Y:S01]  /*8f00*/  UMOV UR6, 0x28386f4d ;  /* 0x28386f4d00067882 */ /* 0x000fe20000000000 */
[----:B------:R-:W-:-:S03]  /*8f10*/  UMOV UR7, 0x3f83b4af ;  /* 0x3f83b4af00077882 */ /* 0x000fc60000000000 */
[----:B------:R-:W-:Y:S02]  /*8f20*/  FSEL R12, R14, R12, !P0 ;  /* 0x0000000c0e0c7208 */ /* 0x000fe40004000000 */
[----:B------:R-:W-:Y:S01]  /*8f30*/  FSEL R13, R15, R13, !P0 ;  /* 0x0000000d0f0d7208 */ /* 0x000fe20004000000 */
[----:B------:R-:W-:Y:S01]  /*8f40*/  DFMA R16, R6, R16, -UR6 ;  /* 0x8000000606107e2b */ /* 0x000fe20008000010 */
[----:B------:R-:W-:Y:S01]  /*8f50*/  UMOV UR6, 0x3c37b4d ;  /* 0x03c37b4d00067882 */ /* 0x000fe20000000000 */
[----:B------:R-:W-:-:S03]  /*8f60*/  UMOV UR7, 0x3fa59af1 ;  /* 0x3fa59af100077882 */ /* 0x000fc60000000000 */
[----:B------:R-:W-:-:S03]  /*8f70*/  DFMA R10, R10, R12, R12 ;  /* 0x0000000c0a0a722b */ /* 0x000fc6000000000c */
[----:B------:R-:W-:Y:S01]  /*8f80*/  DFMA R16, R6, R16, -UR6 ;  /* 0x8000000606107e2b */ /* 0x000fe20008000010 */
[----:B------:R-:W-:Y:S01]  /*8f90*/  UMOV UR6, 0x20b439ef ;  /* 0x20b439ef00067882 */ /* 0x000fe20000000000 */
[----:B------:R-:W-:-:S05]  /*8fa0*/  UMOV UR7, 0x3fc55123 ;  /* 0x3fc5512300077882 */ /* 0x000fca0000000000 */
[----:B------:R-:W-:Y:S01]  /*8fb0*/  FSEL R10, R10, R12, !P1 ;  /* 0x0000000c0a0a7208 */ /* 0x000fe20004800000 */
[----:B------:R-:W-:Y:S01]  /*8fc0*/  DFMA R16, R6, R16, UR6 ;  /* 0x0000000606107e2b */ /* 0x000fe20008000010 */
[----:B------:R-:W-:Y:S01]  /*8fd0*/  FSEL R11, R11, R13, !P1 ;  /* 0x0000000d0b0b7208 */ /* 0x000fe20004800000 */
[----:B------:R-:W-:Y:S01]  /*8fe0*/  UMOV UR6, 0x8fa26f4f ;  /* 0x8fa26f4f00067882 */ /* 0x000fe20000000000 */
[----:B------:R-:W-:-:S04]  /*8ff0*/  UMOV UR7, 0x3fa5815e ;  /* 0x3fa5815e00077882 */ /* 0x000fc80000000000 */
[----:B------:R-:W-:Y:S02]  /*9000*/  DFMA R2, R2, R10, R10 ;  /* 0x0000000a0202722b */ /* 0x000fe4000000000a */
[----:B------:R-:W-:Y:S01]  /*9010*/  DFMA R16, R6, R16, -UR6 ;  /* 0x8000000606107e2b */ /* 0x000fe20008000010 */
[----:B------:R-:W-:Y:S01]  /*9020*/  UMOV UR6, 0x26afa2b ;  /* 0x026afa2b00067882 */ /* 0x000fe20000000000 */
[----:B------:R-:W-:-:S06]  /*9030*/  UMOV UR7, 0x3fe4fcf4 ;  /* 0x3fe4fcf400077882 */ /* 0x000fcc0000000000 */
[----:B------:R-:W-:Y:S01]  /*9040*/  DFMA R16, R6, R16, -UR6 ;  /* 0x8000000606107e2b */ /* 0x000fe20008000010 */
[----:B------:R-:W-:Y:S01]  /*9050*/  FSEL R2, R2, R10, !P2 ;  /* 0x0000000a02027208 */ /* 0x000fe20005000000 */
[----:B------:R-:W-:Y:S01]  /*9060*/  UMOV UR6, 0xfc6fb619 ;  /* 0xfc6fb61900067882 */ /* 0x000fe20000000000 */
[----:B------:R-:W-:Y:S01]  /*9070*/  FSEL R3, R3, R11, !P2 ;  /* 0x0000000b03037208 */ /* 0x000fe20005000000 */
[----:B------:R-:W-:-:S04]  /*9080*/  UMOV UR7, 0x3fe2788c ;  /* 0x3fe2788c00077882 */ /* 0x000fc80000000000 */
[----:B------:R-:W-:Y:S02]  /*9090*/  DFMA R16, R6, R16, UR6 ;  /* 0x0000000606107e2b */ /* 0x000fe40008000010 */
[----:B------:R-:W-:-:S06]  /*90a0*/  DFMA R8, R8, R2, R2 ;  /* 0x000000020808722b */ /* 0x000fcc0000000002 */
[----:B------:R-:W-:-:S04]  /*90b0*/  DFMA R16, R6, R16, 1 ;  /* 0x3ff000000610742b */ /* 0x000fc80000000010 */
        /* <DEDUP_REMOVED lines=19> */
.L_x_366:
[----:B------:R-:W-:-:S13]  /*91f0*/  FSETP.GT.AND P0, PT, R13, -3.611328125, PT ;  /* 0xc06720000d00780b */ /* 0x000fda0003f04000 */
[----:B------:R-:W-:Y:S05]  /*9200*/  @!P0 BRA `(.L_x_367) ;  /* 0x0000000800dc8947 */ /* 0x000fea0003800000 */
[----:B------:R-:W-:Y:S01]  /*9210*/  VIADD R7, R6, 0x100000 ;  /* 0x0010000006077836 */ /* 0x000fe20000000000 */
[----:B------:R-:W0:Y:S01]  /*9220*/  LDCU.64 UR6, c[0x4][0x1a8] ;  /* 0x01003500ff0677ac */ /* 0x000e220008000a00 */
[----:B------:R-:W-:-:S04]  /*9230*/  IMAD.MOV.U32 R6, RZ, RZ, R12 ;  /* 0x000000ffff067224 */ /* 0x000fc800078e000c */
        /* <DEDUP_REMOVED lines=19> */
[----:B------:R-:W-:Y:S02]  /*9370*/  IMAD.MOV.U32 R0, RZ, RZ, 0x3da8ff83 ;  /* 0x3da8ff83ff007424 */ /* 0x000fe400078e00ff */
[----:B------:R-:W-:Y:S01]  /*9380*/  IMAD.MOV.U32 R32, RZ, RZ, 0x652b82fe ;  /* 0x652b82feff207424 */ /* 0x000fe200078e00ff */
[----:B------:R-:W-:Y:S01]  /*9390*/  ISETP.NE.U32.AND.EX P0, PT, RZ, RZ, PT, P0 ;  /* 0x000000ffff00720c */ /* 0x000fe20003f05100 */
[----:B------:R-:W-:-:S03]  /*93a0*/  IMAD.MOV.U32 R33, RZ, RZ, 0x3ff71547 ;  /* 0x3ff71547ff217424 */ /* 0x000fc600078e00ff */
[----:B------:R-:W-:Y:S02]  /*93b0*/  FSEL R30, R30, -8.06006814911005101289e+34, !P0 ;  /* 0xf9785eba1e1e7808 */ /* 0x000fe40004000000 */
[----:B-----5:R-:W-:Y:S01]  /*93c0*/  FSEL R31, -R0, 0.11223486810922622681, !P0 ;  /* 0x3de5db65001f7808 */ /* 0x020fe20004000100 */
[----:B0-----:R-:W-:-:S08]  /*93d0*/  DFMA R14, -|R12|, R2, 1 ;  /* 0x3ff000000c0e742b */ /* 0x001fd00000000302 */
        /* <DEDUP_REMOVED lines=13> */
[----:B------:R-:W-:-:S03]  /*94b0*/  UMOV UR9, 0x3e5ade15 ;  /* 0x3e5ade1500097882 */ /* 0x000fc60000000000 */
[----:B------:R-:W-:Y:S01]  /*94c0*/  DFMA R6, R2, R6, -UR6 ;  /* 0x8000000602067e2b */ /* 0x000fe20008000006 */
[----:B------:R-:W-:Y:S01]  /*94d0*/  UMOV UR6, 0xbde1e324 ;  /* 0xbde1e32400067882 */ /* 0x000fe20000000000 */
[----:B------:R-:W-:Y:S01]  /*94e0*/  DMUL R24, R14, R14 ;  /* 0x0000000e0e187228 */ /* 0x000fe20000000000 */
[----:B------:R-:W-:-:S05]  /*94f0*/  UMOV UR7, 0x3f35a85a ;  /* 0x3f35a85a00077882 */ /* 0x000fca0000000000 */
[----:B------:R-:W-:Y:S01]  /*9500*/  DFMA R28, R2, R6, UR6 ;  /* 0x00000006021c7e2b */ /* 0x000fe20008000006 */
[----:B------:R-:W-:Y:S01]  /*9510*/  UMOV UR6, 0xf07b3f05 ;  /* 0xf07b3f0500067882 */ /* 0x000fe20000000000 */
[----:B------:R-:W-:Y:S01]  /*9520*/  DFMA R6, |R12|, R32, 6.75539944105574400000e+15 ;  /* 0x433800000c06742b */ /* 0x000fe20000000220 */
[----:B------:R-:W-:-:S05]  /*9530*/  UMOV UR7, 0x3f4a8b28 ;  /* 0x3f4a8b2800077882 */ /* 0x000fca0000000000 */
[----:B------:R-:W-:Y:S01]  /*9540*/  DFMA R28, R2, R28, UR6 ;  /* 0x00000006021c7e2b */ /* 0x000fe2000800001c */
[----:B------:R-:W-:Y:S01]  /*9550*/  UMOV UR6, 0xd45a282f ;  /* 0xd45a282f00067882 */ /* 0x000fe20000000000 */
[----:B------:R-:W-:Y:S02]  /*9560*/  UMOV UR7, 0x3f0a15d1 ;  /* 0x3f0a15d100077882 */ /* 0x000fe40000000000 */
[----:B------:R-:W-:-:S04]  /*9570*/  IABS R0, R6 ;  /* 0x0000000600007213 */ /* 0x000fc80000000000 */
[----:B------:R-:W-:Y:S01]  /*9580*/  DFMA R28, R2, R28, -UR6 ;  /* 0x80000006021c7e2b */ /* 0x000fe2000800001c */
[----:B------:R-:W-:Y:S01]  /*9590*/  UMOV UR6, 0xfefa39ef ;  /* 0xfefa39ef00067882 */ /* 0x000fe20000000000 */
[----:B------:R-:W-:Y:S01]  /*95a0*/  UMOV UR7, 0x3fe62e42 ;  /* 0x3fe62e4200077882 */ /* 0x000fe20000000000 */
[----:B--2---:R-:W-:-:S08]  /*95b0*/  DFMA R20, R24, R30, R20 ;  /* 0x0000001e1814722b */ /* 0x004fd00000000014 */
[----:B------:R-:W-:Y:S02]  /*95c0*/  DFMA R22, R24, R20, R22 ;  /* 0x000000141816722b */ /* 0x000fe40000000016 */
[----:B------:R-:W-:-:S06]  /*95d0*/  DADD R20, R6, -6.75539944105574400000e+15 ;  /* 0xc338000006147429 */ /* 0x000fcc0000000000 */
        /* <DEDUP_REMOVED lines=67> */
[----:B------:R-:W-:Y:S02]  /*9a10*/  DMUL R10, |R12|, R10 ;  /* 0x0000000a0c0a7228 */ /* 0x000fe40000000200 */
        /* <DEDUP_REMOVED lines=36> */
.L_x_368:
[----:B------:R-:W-:Y:S01]  /*9c60*/  DADD R6, |R12|, -0.5 ;  /* 0xbfe000000c067429 */ /* 0x000fe20000000200 */
[----:B------:R-:W-:Y:S01]  /*9c70*/  FSETP.GTU.AND P0, PT, R13, -3.529541015625, PT ;  /* 0xc061e4000d00780b */ /* 0x000fe20003f0c000 */
[----:B------:R-:W-:Y:S01]  /*9c80*/  DADD R10, -RZ, |R12| ;  /* 0x00000000ff0a7229 */ /* 0x000fe2000000050c */
[----:B------:R-:W-:Y:S01]  /*9c90*/  BSSY.RECONVERGENT B0, `(.L_x_369) ;  /* 0x0000007000007945 */ /* 0x000fe20003800200 */
[----:B------:R-:W-:-:S06]  /*9ca0*/  MOV R0, 0x9d00 ;  /* 0x00009d0000007802 */ /* 0x000fcc0000000f00 */
[----:B------:R-:W-:-:S05]  /*9cb0*/  VIADD R9, R7, 0xfff00000 ;  /* 0xfff0000007097836 */ /* 0x000fca0000000000 */
[----:B------:R-:W-:-:S06]  /*9cc0*/  FSEL R7, R7, R9, P0 ;  /* 0x0000000907077208 */ /* 0x000fcc0000000000 */
[----:B------:R-:W-:Y:S01]  /*9cd0*/  DADD R8, -RZ, -R6 ;  /* 0x00000000ff087229 */ /* 0x000fe20000000906 */
[----:B------:R-:W-:-:S10]  /*9ce0*/  IMAD.MOV.U32 R7, RZ, RZ, R11 ;  /* 0x000000ffff077224 */ /* 0x000fd400078e000b */
[----:B------:R-:W-:Y:S05]  /*9cf0*/  CALL.REL.NOINC `($_Z3dchddddddPdS_S_S_S_$__internal_accurate_pow) ;  /* 0x000000d4003c7944 */ /* 0x000fea0003c00000 */
[----:B------:R-:W-:Y:S05]  /*9d00*/  BSYNC.RECONVERGENT B0 ;  /* 0x0000000000007941 */ /* 0x000fea0003800200 */
.L_x_369:
[----:B------:R-:W-:Y:S01]  /*9d10*/  IMAD.MOV.U32 R9, RZ, RZ, R7 ;  /* 0x000000ffff097224 */ /* 0x000fe200078e0007 */
[----:B------:R-:W-:-:S05]  /*9d20*/  FSETP.GTU.AND P0, PT, R13, -3.529541015625, PT ;  /* 0xc061e4000d00780b */ /* 0x000fca0003f0c000 */
[----:B------:R-:W-:-:S10]  /*9d30*/  DMUL R6, R8, R2 ;  /* 0x0000000208067228 */ /* 0x000fd40000000000 */
[----:B------:R-:W-:Y:S02]  /*9d40*/  FSEL R10, R6, R2, !P0 ;  /* 0x00000002060a7208 */ /* 0x000fe40004000000 */
[----:B------:R-:W-:-:S06]  /*9d50*/  FSEL R11, R7, R3, !P0 ;  /* 0x00000003070b7208 */ /* 0x000fcc0004000000 */
[----:B------:R-:W-:Y:S01]  /*9d60*/  DMUL R10, R8, R10 ;  /* 0x0000000a080a7228 */ /* 0x000fe20000000000 */
[----:B------:R-:W-:Y:S10]  /*9d70*/  BRA `(.L_x_363) ;  /* 0x0000000000287947 */ /* 0x000ff40003800000 */
.L_x_367:
[----:B------:R-:W0:Y:S01]  /*9d80*/  FRND.F64.FLOOR R12, R12 ;  /* 0x0000000c000c7313 */ /* 0x000e220000305800 */
[----:B------:R-:W-:Y:S01]  /*9d90*/  IMAD.MOV.U32 R10, RZ, RZ, RZ ;  /* 0x000000ffff0a7224 */ /* 0x000fe200078e00ff */
[----:B0-----:R-:W-:-:S10]  /*9da0*/  DMUL R2, R12, 0.5 ;  /* 0x3fe000000c027828 */ /* 0x001fd40000000000 */
[----:B------:R-:W0:Y:S02]  /*9db0*/  FRND.F64.FLOOR R2, R2 ;  /* 0x0000000200027313 */ /* 0x000e240000305800 */
[----:B0-----:R-:W-:-:S08]  /*9dc0*/  DADD R6, R2, R2 ;  /* 0x0000000002067229 */ /* 0x001fd00000000002 */
[----:B------:R-:W-:-:S08]  /*9dd0*/  DADD R6, R12, -R6 ;  /* 0x000000000c067229 */ /* 0x000fd00000000806 */
[----:B------:R-:W-:-:S06]  /*9de0*/  DSETP.NEU.AND P0, PT, R6, 1, PT ;  /* 0x3ff000000600742a */ /* 0x000fcc0003f0d000 */
[----:B------:R-:W-:Y:S01]  /*9df0*/  FSEL R11, -RZ, RZ, !P0 ;  /* 0x000000ffff0b7208 */ /* 0x000fe20004000100 */
[----:B------:R-:W-:Y:S07]  /*9e00*/  BRA `(.L_x_363) ;  /* 0x0000000000047947 */ /* 0x000fee0003800000 */
.L_x_365:
[----:B------:R-:W-:-:S11]  /*9e10*/  DADD R10, R12, R12 ;  /* 0x000000000c0a7229 */ /* 0x000fd6000000000c */
.L_x_363:
[----:B------:R-:W0:Y:S01]  /*9e20*/  MUFU.RCP64H R3, R11 ;  /* 0x0000000b00037308 */ /* 0x000e220000001800 */
[----:B------:R-:W-:Y:S01]  /*9e30*/  IMAD.MOV.U32 R2, RZ, RZ, 0x1 ;  /* 0x00000001ff027424 */ /* 0x000fe200078e00ff */
[----:B------:R-:W-:Y:S01]  /*9e40*/  FSETP.GEU.AND P1, PT, |R5|, 6.5827683646048100446e-37, PT ;  /* 0x036000000500780b */ /* 0x000fe20003f2e200 */
[----:B------:R-:W-:Y:S04]  /*9e50*/  BSSY.RECONVERGENT B0, `(.L_x_370) ;  /* 0x0000012000007945 */ /* 0x000fe80003800200 */
[----:B0-----:R-:W-:-:S08]  /*9e60*/  DFMA R6, R2, -R10, 1 ;  /* 0x3ff000000206742b */ /* 0x001fd0000000080a */
[----:B------:R-:W-:-:S08]  /*9e70*/  DFMA R6, R6, R6, R6 ;  /* 0x000000060606722b */ /* 0x000fd00000000006 */
[----:B------:R-:W-:-:S08]  /*9e80*/  DFMA R6, R2, R6, R2 ;  /* 0x000000060206722b */ /* 0x000fd00000000002 */
[----:B------:R-:W-:-:S08]  /*9e90*/  DFMA R2, R6, -R10, 1 ;  /* 0x3ff000000602742b */ /* 0x000fd0000000080a */
[----:B------:R-:W-:-:S08]  /*9ea0*/  DFMA R2, R6, R2, R6 ;  /* 0x000000020602722b */ /* 0x000fd00000000006 */
[----:B------:R-:W-:-:S08]  /*9eb0*/  DMUL R6, R4, R2 ;  /* 0x0000000204067228 */ /* 0x000fd00000000000 */
[----:B------:R-:W-:-:S08]  /*9ec0*/  DFMA R8, R6, -R10, R4 ;  /* 0x8000000a0608722b */ /* 0x000fd00000000004 */
        /* <DEDUP_REMOVED lines=10> */
.L_x_371:
[----:B------:R-:W-:Y:S05]  /*9f70*/  BSYNC.RECONVERGENT B0 ;  /* 0x0000000000007941 */ /* 0x000fea0003800200 */
.L_x_370:
        /* <DEDUP_REMOVED lines=70> */
[----:B------:R-:W-:-:S07]  /*a3e0*/  IMAD.MOV.U32 R12, RZ, RZ, 0x1 ;  /* 0x00000001ff0c7424 */ /* 0x000fce00078e00ff */
[----:B------:R-:W-:-:S10]  /*a3f0*/  DMUL R4, R14, R4 ;  /* 0x000000040e047228 */ /* 0x000fd40000000000 */
[----:B------:R-:W-:Y:S02]  /*a400*/  FSEL R5, R15, R5, P3 ;  /* 0x000000050f057208 */ /* 0x000fe40001800000 */
[----:B------:R-:W-:Y:S02]  /*a410*/  FSEL R4, R14, R4, P3 ;  /* 0x000000040e047208 */ /* 0x000fe40001800000 */
        /* <DEDUP_REMOVED lines=26> */
[----:B------:R-:W-:Y:S01]  /*a5c0*/  IMAD.MOV.U32 R13, RZ, RZ, R29 ;  /* 0x000000ffff0d7224 */ /* 0x000fe200078e001d */
[----:B------:R-:W-:Y:S06]  /*a5d0*/  BRA `(.L_x_374) ;  /* 0x0000002000487947 */ /* 0x000fec0003800000 */
.L_x_373:
        /* <DEDUP_REMOVED lines=212> */
.L_x_375:
        /* <DEDUP_REMOVED lines=18> */
.L_x_372:
[----:B------:R-:W-:-:S14]  /*b440*/  DSETP.GEU.AND P0, PT, R4, RZ, PT ;  /* 0x000000ff0400722a */ /* 0x000fdc0003f0e000 */
[----:B------:R-:W-:Y:S05]  /*b450*/  @P0 BRA `(.L_x_376) ;  /* 0x0000001000a40947 */ /* 0x000fea0003800000 */
[----:B------:R-:W0:Y:S01]  /*b460*/  FRND.F64.TRUNC R6, R4 ;  /* 0x0000000400067313 */ /* 0x000e22000030d800 */
[----:B------:R-:W-:Y:S02]  /*b470*/  IMAD.MOV.U32 R12, RZ, RZ, 0x0 ;  /* 0x00000000ff0c7424 */ /* 0x000fe400078e00ff */
[----:B------:R-:W-:Y:S01]  /*b480*/  IMAD.MOV.U32 R13, RZ, RZ, -0x80000 ;  /* 0xfff80000ff0d7424 */ /* 0x000fe200078e00ff */
[----:B0-----:R-:W-:-:S14]  /*b490*/  DSETP.NEU.AND P0, PT, R6, R4, PT ;  /* 0x000000040600722a */ /* 0x001fdc0003f0d000 */
        /* <DEDUP_REMOVED lines=95> */
.L_x_377:
        /* <DEDUP_REMOVED lines=168> */
.L_x_379:
        /* <DEDUP_REMOVED lines=13> */
.L_x_380:
        /* <DEDUP_REMOVED lines=8> */
.L_x_378:
        /* <DEDUP_REMOVED lines=9> */
.L_x_376:
[----:B------:R-:W-:-:S11]  /*c6f0*/  DADD R12, R4, R4 ;  /* 0x00000000040c7229 */ /* 0x000fd60000000004 */
.L_x_374:
        /* <DEDUP_REMOVED lines=101> */
.L_x_383:
[----:B------:R-:W-:Y:S02]  /*cd50*/  IMAD.MOV.U32 R6, RZ, RZ, R4 ;  /* 0x000000ffff067224 */ /* 0x000fe400078e0004 */
[----:B------:R-:W-:Y:S01]  /*cd60*/  IMAD.MOV.U32 R7, RZ, RZ, R5 ;  /* 0x000000ffff077224 */ /* 0x000fe200078e0005 */
[----:B------:R-:W-:Y:S06]  /*cd70*/  BRA `(.L_x_384) ;  /* 0x0000002000447947 */ /* 0x000fec0003800000 */
.L_x_382:
        /* <DEDUP_REMOVED lines=18> */
[----:B------:R-:W-:-:S04]  /*cea0*/  LOP3.LUT R9, R14, 0x3ff00000, RZ, 0xfc, !PT ;  /* 0x3ff000000e097812 */ /* 0x000fc800078efcff */
        /* <DEDUP_REMOVED lines=63> */
[----:B------:R-:W-:-:S06]  /*d2a0*/  DADD R18, R16, R18 ;  /* 0x0000000010127229 */ /* 0x000fcc0000000012 */
[----:B------:R-:W-:Y:S01]  /*d2b0*/  DADD R6, R14, R6 ;  /* 0x000000000e067229 */ /* 0x000fe20000000006 */
[C---:B------:R-:W-:Y:S02]  /*d2c0*/  VIADD R14, R24.reuse, 0xfffffc01 ;  /* 0xfffffc01180e7836 */ /* 0x040fe40000000000 */
[----:B------:R-:W-:Y:S02]  /*d2d0*/  @P1 VIADD R14, R24, 0xfffffc02 ;  /* 0xfffffc02180e1836 */ /* 0x000fe40000000000 */
[----:B------:R-:W-:-:S03]  /*d2e0*/  IMAD.MOV.U32 R24, RZ, RZ, -0x35dec16 ;  /* 0xfca213eaff187424 */ /* 0x000fc600078e00ff */
        /* <DEDUP_REMOVED lines=124> */
.L_x_385:
        /* <DEDUP_REMOVED lines=18> */
.L_x_381:
        /* <DEDUP_REMOVED lines=98> */
.L_x_388:
[----:B------:R-:W-:Y:S02]  /*e1f0*/  IMAD.MOV.U32 R6, RZ, RZ, R8 ;  /* 0x000000ffff067224 */ /* 0x000fe400078e0008 */
[----:B------:R-:W-:Y:S01]  /*e200*/  IMAD.MOV.U32 R7, RZ, RZ, R9 ;  /* 0x000000ffff077224 */ /* 0x000fe200078e0009 */
[----:B------:R-:W-:Y:S06]  /*e210*/  BRA `(.L_x_384) ;  /* 0x0000000c001c7947 */ /* 0x000fec0003800000 */
.L_x_387:
        /* <DEDUP_REMOVED lines=52> */
[----:B------:R-:W-:Y:S01]  /*e560*/  DFMA R14, R34, |R4|, 6.75539944105574400000e+15 ;  /* 0x43380000220e742b */ /* 0x000fe20000000404 */
        /* <DEDUP_REMOVED lines=115> */
.L_x_390:
        /* <DEDUP_REMOVED lines=13> */
.L_x_391:
        /* <DEDUP_REMOVED lines=8> */
.L_x_389:
        /* <DEDUP_REMOVED lines=9> */
.L_x_386:
[----:B------:R-:W-:-:S11]  /*ee80*/  DADD R6, R4, R4 ;  /* 0x0000000004067229 */ /* 0x000fd60000000004 */
.L_x_384:
        /* <DEDUP_REMOVED lines=102> */
.L_x_394:
[----:B------:R-:W-:Y:S02]  /*f4f0*/  IMAD.MOV.U32 R6, RZ, RZ, R4 ;  /* 0x000000ffff067224 */ /* 0x000fe400078e0004 */
[----:B------:R-:W-:Y:S01]  /*f500*/  IMAD.MOV.U32 R7, RZ, RZ, R5 ;  /* 0x000000ffff077224 */ /* 0x000fe200078e0005 */
[----:B------:R-:W-:Y:S06]  /*f510*/  BRA `(.L_x_395) ;  /* 0x0000002000447947 */ /* 0x000fec0003800000 */
.L_x_393:
        /* <DEDUP_REMOVED lines=211> */
.L_x_396:
        /* <DEDUP_REMOVED lines=18> */
.L_x_392:
        /* <DEDUP_REMOVED lines=98> */
.L_x_399:
[----:B------:R-:W-:Y:S02]  /*10990*/  IMAD.MOV.U32 R6, RZ, RZ, R8 ;  /* 0x000000ffff067224 */ /* 0x000fe400078e0008 */
[----:B------:R-:W-:Y:S01]  /*109a0*/  IMAD.MOV.U32 R7, RZ, RZ, R9 ;  /* 0x000000ffff077224 */ /* 0x000fe200078e0009 */
[----:B------:R-:W-:Y:S06]  /*109b0*/  BRA `(.L_x_395) ;  /* 0x0000000c001c7947 */ /* 0x000fec0003800000 */
.L_x_398:
        /* <DEDUP_REMOVED lines=168> */
.L_x_401:
        /* <DEDUP_REMOVED lines=13> */
.L_x_402:
        /* <DEDUP_REMOVED lines=8> */
.L_x_400:
        /* <DEDUP_REMOVED lines=9> */
.L_x_397:
[----:B------:R-:W-:-:S11]  /*11620*/  DADD R6, R4, R4 ;  /* 0x0000000004067229 */ /* 0x000fd60000000004 */
.L_x_395:
[----:B------:R-:W0:Y:S01]  /*11630*/  LDC.64 R14, c[0x0][0x3a0] ;  /* 0x0000e800ff0e7b82 */ /* 0x000e220000000a00 */
[----:B------:R-:W0:Y:S01]  /*11640*/  LDCU.64 UR6, c[0x0][0x398] ;  /* 0x00007300ff0677ac */ /* 0x000e220008000a00 */
[----:B------:R-:W-:-:S06]  /*11650*/  DMUL R12, R12, R6 ;  /* 0x000000060c0c7228 */ /* 0x000fcc0000000000 */
[----:B------:R-:W1:Y:S01]  /*11660*/  LDC.64 R4, c[0x0][0x3a8] ;  /* 0x0000ea00ff047b82 */ /* 0x000e620000000a00 */
[----:B0-----:R-:W-:-:S08]  /*11670*/  DADD R14, R14, UR6 ;  /* 0x000000060e0e7e29 */ /* 0x001fd00008000000 */
[----:B-1----:R-:W-:-:S08]  /*11680*/  DADD R14, R14, R4 ;  /* 0x000000000e0e7229 */ /* 0x002fd00000000004 */
        /* <DEDUP_REMOVED lines=95> */
.L_x_405:
[----:B------:R-:W-:Y:S02]  /*11c80*/  IMAD.MOV.U32 R10, RZ, RZ, R4 ;  /* 0x000000ffff0a7224 */ /* 0x000fe400078e0004 */
[----:B------:R-:W-:Y:S01]  /*11c90*/  IMAD.MOV.U32 R11, RZ, RZ, R5 ;  /* 0x000000ffff0b7224 */ /* 0x000fe200078e0005 */
[----:B------:R-:W-:Y:S06]  /*11ca0*/  BRA `(.L_x_406) ;  /* 0x00000020002c7947 */ /* 0x000fec0003800000 */
.L_x_404:
        /* <DEDUP_REMOVED lines=211> */
.L_x_407:
        /* <DEDUP_REMOVED lines=18> */
.L_x_403:
        /* <DEDUP_REMOVED lines=99> */
.L_x_409:
        /* <DEDUP_REMOVED lines=86> */
[----:B------:R-:W-:Y:S01]  /*13690*/  DFMA R4, R24, R4, R6 ;  /* 0x000000041804722b */ /* 0x000fe20000000006 */
[----:B------:R-:W-:Y:S01]  /*136a0*/  IMAD.MOV.U32 R18, RZ, RZ, 0x1 ;  /* 0x00000001ff127424 */ /* 0x000fe200078e00ff */
        /* <DEDUP_REMOVED lines=79> */
.L_x_411:
        /* <DEDUP_REMOVED lines=11> */
.L_x_412:
[----:B------:R-:W-:Y:S01]  /*13c50*/  IMAD.MOV.U32 R9, RZ, RZ, R7 ;  /* 0x000000ffff097224 */ /* 0x000fe200078e0007 */
[----:B------:R-:W-:-:S05]  /*13c60*/  FSETP.GTU.AND P0, PT, R15, -3.529541015625, PT ;  /* 0xc061e4000f00780b */ /* 0x000fca0003f0c000 */
[----:B------:R-:W-:-:S10]  /*13c70*/  DMUL R6, R8, R4 ;  /* 0x0000000408067228 */ /* 0x000fd40000000000 */
[----:B------:R-:W-:Y:S02]  /*13c80*/  FSEL R10, R6, R4, !P0 ;  /* 0x00000004060a7208 */ /* 0x000fe40004000000 */
[----:B------:R-:W-:-:S06]  /*13c90*/  FSEL R11, R7, R5, !P0 ;  /* 0x00000005070b7208 */ /* 0x000fcc0004000000 */
[----:B------:R-:W-:Y:S01]  /*13ca0*/  DMUL R10, R8, R10 ;  /* 0x0000000a080a7228 */ /* 0x000fe20000000000 */
[----:B------:R-:W-:Y:S10]  /*13cb0*/  BRA `(.L_x_406) ;  /* 0x0000000000287947 */ /* 0x000ff40003800000 */
.L_x_410:
        /* <DEDUP_REMOVED lines=9> */
.L_x_408:
[----:B------:R-:W-:-:S11]  /*13d50*/  DADD R10, R14, R14 ;  /* 0x000000000e0a7229 */ /* 0x000fd6000000000e */
.L_x_406:
        /* <DEDUP_REMOVED lines=21> */
.L_x_414:
[----:B------:R-:W-:Y:S05]  /*13eb0*/  BSYNC.RECONVERGENT B0 ;  /* 0x0000000000007941 */ /* 0x000fea0003800200 */
.L_x_413:
[----:B------:R-:W0:Y:S01]  /*13ec0*/  S2R R6, SR_TID.X ;  /* 0x0000000000067919 */ /* 0x000e220000002100 */
[----:B------:R-:W0:Y:S08]  /*13ed0*/  S2UR UR6, SR_CTAID.X ;  /* 0x00000000000679c3 */ /* 0x000e300000002500 */
[----:B------:R-:W0:Y:S02]  /*13ee0*/  LDC R7, c[0x0][0x360] ;  /* 0x0000d800ff077b82 */ /* 0x000e240000000800 */
[----:B0-----:R-:W-:-:S05]  /*13ef0*/  IMAD R6, R7, UR6, R6 ;  /* 0x0000000607067c24 */ /* 0x001fca000f8e0206 */
[----:B------:R-:W-:-:S13]  /*13f00*/  ISETP.GT.AND P0, PT, R6, 0x63, PT ;  /* 0x000000630600780c */ /* 0x000fda0003f04270 */
[----:B------:R-:W-:Y:S05]  /*13f10*/  @P0 EXIT ;  /* 0x000000000000094d */ /* 0x000fea0003800000 */
[----:B------:R-:W0:Y:S08]  /*13f20*/  LDC.64 R12, c[0x0][0x3b0] ;  /* 0x0000ec00ff0c7b82 */ /* 0x000e300000000a00 */
[----:B------:R-:W1:Y:S01]  /*13f30*/  LDC.64 R22, c[0x0][0x380] ;  /* 0x0000e000ff167b82 */ /* 0x000e620000000a00 */
[----:B0-----:R-:W-:-:S05]  /*13f40*/  IMAD.WIDE R12, R6, 0x8, R12 ;  /* 0x00000008060c7825 */ /* 0x001fca00078e020c */
[----:B------:R-:W2:Y:S01]  /*13f50*/  LDG.E.64 R20, desc[UR4][R12.64] ;  /* 0x000000040c147981 */ /* 0x000ea2000c1e1b00 */
[----:B------:R-:W-:Y:S01]  /*13f60*/  BSSY.RECONVERGENT B0, `(.L_x_415) ;  /* 0x0000024000007945 */ /* 0x000fe20003800200 */
[----:B-1----:R-:W-:-:S10]  /*13f70*/  DADD R22, R22, -1 ;  /* 0xbff0000016167429 */ /* 0x002fd40000000000 */
[----:B------:R-:W-:-:S04]  /*13f80*/  SHF.R.U32.HI R0, RZ, 0x14, R23 ;  /* 0x00000014ff007819 */ /* 0x000fc80000011617 */
[----:B------:R-:W-:-:S05]  /*13f90*/  LOP3.LUT R0, R0, 0x7ff, RZ, 0xc0, !PT ;  /* 0x000007ff00007812 */ /* 0x000fca00078ec0ff */
[----:B------:R-:W-:-:S05]  /*13fa0*/  VIADD R7, R0, 0xfffffc0c ;  /* 0xfffffc0c00077836 */ /* 0x000fca0000000000 */
[CC--:B------:R-:W-:Y:S02]  /*13fb0*/  SHF.L.U32 R0, R22.reuse, R7.reuse, RZ ;  /* 0x0000000716007219 */ /* 0x0c0fe400000006ff */
[----:B------:R-:W-:Y:S02]  /*13fc0*/  SHF.L.U64.HI R7, R22, R7, R23 ;  /* 0x0000000716077219 */ /* 0x000fe40000010217 */
[----:B------:R-:W-:-:S04]  /*13fd0*/  ISETP.NE.U32.AND P0, PT, R0, RZ, PT ;  /* 0x000000ff0000720c */ /* 0x000fc80003f05070 */
[----:B------:R-:W-:-:S04]  /*13fe0*/  ISETP.NE.AND.EX P0, PT, R7, -0x80000000, PT, P0 ;  /* 0x800000000700780c */ /* 0x000fc80003f05300 */
[----:B------:R-:W-:Y:S01]  /*13ff0*/  PLOP3.LUT P2, PT, P0, PT, PT, 0x8, 0x80 ;  /* 0x000000000080781c */ /* 0x000fe2000074e170 */
[----:B--2---:R-:W-:-:S06]  /*14000*/  DSETP.NEU.AND P1, PT, R20, RZ, PT ;  /* 0x000000ff1400722a */ /* 0x004fcc0003f2d000 */
[----:B------:R-:W-:-:S08]  /*14010*/  ISETP.GE.OR P3, PT, R23, RZ, P1 ;  /* 0x000000ff1700720c */ /* 0x000fd00000f66670 */
[----:B------:R-:W-:Y:S01]  /*14020*/  @!P1 DSETP.NEU.AND P2, PT, |R22|, 0.5, !P0 ;  /* 0x3fe000001600942a */ /* 0x000fe2000474d200 */
[----:B------:R-:W-:-:S05]  /*14030*/  @!P1 IMAD.MOV.U32 R8, RZ, RZ, RZ ;  /* 0x000000ffff089224 */ /* 0x000fca00078e00ff */
[----:B------:R-:W-:-:S04]  /*14040*/  @!P1 SEL R9, R21, RZ, P2 ;  /* 0x000000ff15099207 */ /* 0x000fc80001000000 */
[----:B------:R-:W-:Y:S01]  /*14050*/  @!P3 LOP3.LUT R9, R9, 0x7ff00000, RZ, 0xfc, !PT ;  /* 0x7ff000000909b812 */ /* 0x000fe200078efcff */
[----:B------:R-:W-:Y:S06]  /*14060*/  @!P1 BRA `(.L_x_416) ;  /* 0x00000000004c9947 */ /* 0x000fec0003800000 */
[----:B------:R-:W-:Y:S01]  /*14070*/  DADD R10, -RZ, |R20| ;  /* 0x00000000ff0a7229 */ /* 0x000fe20000000514 */
[----:B------:R-:W-:Y:S01]  /*14080*/  BSSY.RECONVERGENT B1, `(.L_x_417) ;  /* 0x0000006000017945 */ /* 0x000fe20003800200 */
[----:B------:R-:W-:Y:S01]  /*14090*/  IMAD.MOV.U32 R8, RZ, RZ, R22 ;  /* 0x000000ffff087224 */ /* 0x000fe200078e0016 */
[----:B------:R-:W-:Y:S01]  /*140a0*/  MOV R0, 0x140e0 ;  /* 0x000140e000007802 */ /* 0x000fe20000000f00 */
[----:B------:R-:W-:-:S06]  /*140b0*/  IMAD.MOV.U32 R9, RZ, RZ, R23 ;  /* 0x000000ffff097224 */ /* 0x000fcc00078e0017 */
[----:B------:R-:W-:-:S07]  /*140c0*/  IMAD.MOV.U32 R7, RZ, RZ, R11 ;  /* 0x000000ffff077224 */ /* 0x000fce00078e000b */
[----:B------:R-:W-:Y:S05]  /*140d0*/  CALL.REL.NOINC `($_Z3dchddddddPdS_S_S_S_$__internal_accurate_pow) ;  /* 0x0000003000447944 */ /* 0x000fea0003c00000 */
[----:B------:R-:W-:Y:S05]  /*140e0*/  BSYNC.RECONVERGENT B1 ;  /* 0x0000000000017941 */ /* 0x000fea0003800200 */
.L_x_417:
[----:B------:R-:W0:Y:S01]  /*140f0*/  FRND.F64.TRUNC R10, R22 ;  /* 0x00000016000a7313 */ /* 0x000e22000030d800 */
[----:B------:R-:W-:Y:S01]  /*14100*/  IMAD.MOV.U32 R9, RZ, RZ, R7 ;  /* 0x000000ffff097224 */ /* 0x000fe200078e0007 */
[----:B------:R-:W-:-:S05]  /*14110*/  ISETP.GE.AND P1, PT, R21, RZ, PT ;  /* 0x000000ff1500720c */ /* 0x000fca0003f26270 */
[----:B------:R-:W-:Y:S02]  /*14120*/  DADD R14, -RZ, -R8 ;  /* 0x00000000ff0e7229 */ /* 0x000fe40000000908 */
[----:B0-----:R-:W-:-:S08]  /*14130*/  DSETP.NEU.AND P0, PT, R22, R10, PT ;  /* 0x0000000a1600722a */ /* 0x001fd00003f0d000 */
[-C--:B------:R-:W-:Y:S02]  /*14140*/  FSEL R9, R14, R8.reuse, P2 ;  /* 0x000000080e097208 */ /* 0x080fe40001000000 */
[-C--:B------:R-:W-:Y:S02]  /*14150*/  FSEL R14, R15, R7.reuse, P2 ;  /* 0x000000070f0e7208 */ /* 0x080fe40001000000 */
[----:B------:R-:W-:Y:S02]  /*14160*/  FSEL R8, R9, R8, !P1 ;  /* 0x0000000809087208 */ /* 0x000fe40004800000 */
[----:B------:R-:W-:Y:S02]  /*14170*/  FSEL R9, R14, R7, !P1 ;  /* 0x000000070e097208 */ /* 0x000fe40004800000 */
[----:B------:R-:W-:Y:S02]  /*14180*/  @P0 FSEL R8, R8, RZ, P1 ;  /* 0x000000ff08080208 */ /* 0x000fe40000800000 */
[----:B------:R-:W-:-:S07]  /*14190*/  @P0 FSEL R9, R9, -QNAN , P1 ;  /* 0xfff8000009090808 */ /* 0x000fce0000800000 */
.L_x_416:
[----:B------:R-:W-:Y:S05]  /*141a0*/  BSYNC.RECONVERGENT B0 ;  /* 0x0000000000007941 */ /* 0x000fea0003800200 */
.L_x_415:
[----:B------:R-:W-:Y:S01]  /*141b0*/  DADD R10, R22, R20 ;  /* 0x00000000160a7229 */ /* 0x000fe20000000014 */
[----:B------:R-:W-:Y:S09]  /*141c0*/  BSSY.RECONVERGENT B0, `(.L_x_418) ;  /* 0x000001c000007945 */ /* 0x000ff20003800200 */
[----:B------:R-:W-:-:S04]  /*141d0*/  LOP3.LUT R10, R11, 0x7ff00000, RZ, 0xc0, !PT ;  /* 0x7ff000000b0a7812 */ /* 0x000fc800078ec0ff */
[----:B------:R-:W-:-:S13]  /*141e0*/  ISETP.NE.AND P0, PT, R10, 0x7ff00000, PT ;  /* 0x7ff000000a00780c */ /* 0x000fda0003f05270 */
[----:B------:R-:W-:Y:S05]  /*141f0*/  @P0 BRA `(.L_x_419) ;  /* 0x0000000000600947 */ /* 0x000fea0003800000 */
[----:B------:R-:W-:-:S14]  /*14200*/  DSETP.NAN.AND P0, PT, R20, R22, PT ;  /* 0x000000161400722a */ /* 0x000fdc0003f08000 */
[----:B------:R-:W-:Y:S01]  /*14210*/  @P0 DADD R8, R22, R20 ;  /* 0x0000000016080229 */ /* 0x000fe20000000014 */
[----:B------:R-:W-:Y:S10]  /*14220*/  @P0 BRA `(.L_x_419) ;  /* 0x0000000000540947 */ /* 0x000ff40003800000 */
        /* <DEDUP_REMOVED lines=10> */
.L_x_420:
        /* <DEDUP_REMOVED lines=11> */
.L_x_419:
[----:B------:R-:W-:Y:S05]  /*14380*/  BSYNC.RECONVERGENT B0 ;  /* 0x0000000000007941 */ /* 0x000fea0003800200 */
.L_x_418:
[----:B------:R-:W0:Y:S08]  /*14390*/  LDC.64 R14, c[0x0][0x3b8] ;  /* 0x0000ee00ff0e7b82 */ /* 0x000e300000000a00 */
[----:B------:R-:W1:Y:S01]  /*143a0*/  LDC.64 R18, c[0x0][0x388] ;  /* 0x0000e200ff127b82 */ /* 0x000e620000000a00 */
[----:B0-----:R-:W-:-:S05]  /*143b0*/  IMAD.WIDE R14, R6, 0x8, R14 ;  /* 0x00000008060e7825 */ /* 0x001fca00078e020e */
[----:B------:R-:W2:Y:S01]  /*143c0*/  LDG.E.64 R16, desc[UR4][R14.64] ;  /* 0x000000040e107981 */ /* 0x000ea2000c1e1b00 */
[----:B------:R-:W-:Y:S01]  /*143d0*/  DSETP.NEU.AND P1, PT, R22, RZ, PT ;  /* 0x000000ff1600722a */ /* 0x000fe20003f2d000 */
        /* <DEDUP_REMOVED lines=12> */
[----:B------:R-:W-:Y:S02]  /*144a0*/  @!P3 DSETP.NEU.AND P2, PT, |R18|, 0.5, !P0 ;  /* 0x3fe000001200b42a */ /* 0x000fe4000474d200 */
[----:B------:R-:W-:-:S04]  /*144b0*/  DSETP.NEU.AND P0, PT, R20, 1, PT ;  /* 0x3ff000001400742a */ /* 0x000fc80003f0d000 */
[----:B------:R-:W-:Y:S02]  /*144c0*/  @!P3 SEL R0, R17, RZ, P2 ;  /* 0x000000ff1100b207 */ /* 0x000fe40001000000 */
[----:B------:R-:W-:Y:S02]  /*144d0*/  FSEL R20, R8, RZ, P0 ;  /* 0x000000ff08147208 */ /* 0x000fe40000000000 */
[----:B------:R-:W-:Y:S02]  /*144e0*/  FSEL R8, R9, 1.875, P0 ;  /* 0x3ff0000009087808 */ /* 0x000fe40000000000 */
[----:B------:R-:W-:Y:S02]  /*144f0*/  @!P4 LOP3.LUT R0, R0, 0x7ff00000, RZ, 0xfc, !PT ;  /* 0x7ff000000000c812 */ /* 0x000fe400078efcff */
[----:B------:R-:W-:Y:S01]  /*14500*/  FSEL R21, R8, 1.875, P1 ;  /* 0x3ff0000008157808 */ /* 0x000fe20000800000 */
[----:B------:R-:W-:Y:S01]  /*14510*/  @!P3 IMAD.MOV.U32 R8, RZ, RZ, RZ ;  /* 0x000000ffff08b224 */ /* 0x000fe200078e00ff */
[----:B------:R-:W-:Y:S01]  /*14520*/  FSEL R20, R20, RZ, P1 ;  /* 0x000000ff14147208 */ /* 0x000fe20000800000 */
[----:B------:R-:W-:Y:S01]  /*14530*/  @!P3 IMAD.MOV.U32 R9, RZ, RZ, R0 ;  /* 0x000000ffff09b224 */ /* 0x000fe200078e0000 */
        /* <DEDUP_REMOVED lines=9> */
.L_x_423:
        /* <DEDUP_REMOVED lines=11> */
.L_x_422:
[----:B------:R-:W-:Y:S05]  /*14680*/  BSYNC.RECONVERGENT B0 ;  /* 0x0000000000007941 */ /* 0x000fea0003800200 */
.L_x_421:
        /* <DEDUP_REMOVED lines=18> */
.L_x_426:
        /* <DEDUP_REMOVED lines=11> */
.L_x_425:
[----:B------:R-:W-:Y:S05]  /*14860*/  BSYNC.RECONVERGENT B0 ;  /* 0x0000000000007941 */ /* 0x000fea0003800200 */
.L_x_424:
[----:B------:R-:W0:Y:S08]  /*14870*/  LDC.64 R22, c[0x0][0x3c0] ;  /* 0x0000f000ff167b82 */ /* 0x000e300000000a00 */
[----:B------:R-:W1:Y:S01]  /*14880*/  LDC.64 R26, c[0x0][0x390] ;  /* 0x0000e400ff1a7b82 */ /* 0x000e620000000a00 */
[----:B0-----:R-:W-:-:S05]  /*14890*/  IMAD.WIDE R22, R6, 0x8, R22 ;  /* 0x0000000806167825 */ /* 0x001fca00078e0216 */
[----:B------:R-:W2:Y:S01]  /*148a0*/  LDG.E.64 R24, desc[UR4][R22.64] ;  /* 0x0000000416187981 */ /* 0x000ea2000c1e1b00 */
[----:B------:R-:W-:Y:S01]  /*148b0*/  DSETP.NEU.AND P1, PT, R16, 1, PT ;  /* 0x3ff000001000742a */ /* 0x000fe20003f2d000 */
[----:B------:R-:W-:Y:S01]  /*148c0*/  BSSY.RECONVERGENT B0, `(.L_x_427) ;  /* 0x000002b000007945 */ /* 0x000fe20003800200 */
[----:B-1----:R-:W-:Y:S02]  /*148d0*/  DADD R26, R26, -1 ;  /* 0xbff000001a1a7429 */ /* 0x002fe40000000000 */
[----:B------:R-:W-:Y:S02]  /*148e0*/  DSETP.NEU.AND P3, PT, R18, RZ, PT ;  /* 0x000000ff1200722a */ /* 0x000fe40003f6d000 */
[----:B------:R-:W-:Y:S02]  /*148f0*/  FSEL R8, R8, RZ, P1 ;  /* 0x000000ff08087208 */ /* 0x000fe40000800000 */
[----:B------:R-:W-:Y:S02]  /*14900*/  FSEL R9, R9, 1.875, P1 ;  /* 0x3ff0000009097808 */ /* 0x000fe40000800000 */
[----:B------:R-:W-:-:S02]  /*14910*/  FSEL R8, R8, RZ, P3 ;  /* 0x000000ff08087208 */ /* 0x000fc40001800000 */
[----:B------:R-:W-:Y:S02]  /*14920*/  SHF.R.U32.HI R0, RZ, 0x14, R27 ;  /* 0x00000014ff007819 */ /* 0x000fe4000001161b */
[----:B------:R-:W-:Y:S02]  /*14930*/  FSEL R9, R9, 1.875, P3 ;  /* 0x3ff0000009097808 */ /* 0x000fe40001800000 */
[----:B------:R-:W-:-:S04]  /*14940*/  LOP3.LUT R0, R0, 0x7ff, RZ, 0xc0, !PT ;  /* 0x000007ff00007812 */ /* 0x000fc800078ec0ff */
[----:B------:R-:W-:Y:S01]  /*14950*/  DMUL R20, R20, R8 ;  /* 0x0000000814147228 */ /* 0x000fe20000000000 */
        /* <DEDUP_REMOVED lines=22> */
.L_x_429:
        /* <DEDUP_REMOVED lines=11> */
.L_x_428:
[----:B------:R-:W-:Y:S05]  /*14b70*/  BSYNC.RECONVERGENT B0 ;  /* 0x0000000000007941 */ /* 0x000fea0003800200 */
.L_x_427:
        /* <DEDUP_REMOVED lines=18> */
.L_x_432:
        /* <DEDUP_REMOVED lines=11> */
.L_x_431:
[----:B------:R-:W-:Y:S05]  /*14d50*/  BSYNC.RECONVERGENT B0 ;  /* 0x0000000000007941 */ /* 0x000fea0003800200 */
.L_x_430:
[----:B------:R-:W0:Y:S01]  /*14d60*/  MUFU.RCP64H R11, R3 ;  /* 0x00000003000b7308 */ /* 0x000e220000001800 */
[----:B------:R-:W-:Y:S01]  /*14d70*/  IMAD.MOV.U32 R10, RZ, RZ, 0x1 ;  /* 0x00000001ff0a7424 */ /* 0x000fe200078e00ff */
[----:B------:R-:W-:Y:S01]  /*14d80*/  DSETP.NEU.AND P0, PT, R24, 1, PT ;  /* 0x3ff000001800742a */ /* 0x000fe20003f0d000 */
[----:B------:R-:W-:Y:S01]  /*14d90*/  BSSY.RECONVERGENT B0, `(.L_x_433) ;  /* 0x0000019000007945 */ /* 0x000fe20003800200 */
[----:B------:R-:W-:-:S04]  /*14da0*/  DSETP.NEU.AND P1, PT, R26, RZ, PT ;  /* 0x000000ff1a00722a */ /* 0x000fc80003f2d000 */
[----:B------:R-:W-:Y:S01]  /*14db0*/  FSEL R0, R9, 1.875, P0 ;  /* 0x3ff0000009007808 */ /* 0x000fe20000000000 */
[----:B0-----:R-:W-:-:S08]  /*14dc0*/  DFMA R16, R10, -R2, 1 ;  /* 0x3ff000000a10742b */ /* 0x001fd00000000802 */
[----:B------:R-:W-:-:S08]  /*14dd0*/  DFMA R16, R16, R16, R16 ;  /* 0x000000101010722b */ /* 0x000fd00000000010 */
[----:B------:R-:W-:Y:S01]  /*14de0*/  DFMA R16, R10, R16, R10 ;  /* 0x000000100a10722b */ /* 0x000fe2000000000a */
[----:B------:R-:W-:Y:S02]  /*14df0*/  FSEL R10, R8, RZ, P0 ;  /* 0x000000ff080a7208 */ /* 0x000fe40000000000 */
[----:B------:R-:W-:Y:S02]  /*14e00*/  FSEL R11, R0, 1.875, P1 ;  /* 0x3ff00000000b7808 */ /* 0x000fe40000800000 */
[----:B------:R-:W-:-:S03]  /*14e10*/  FSEL R10, R10, RZ, P1 ;  /* 0x000000ff0a0a7208 */ /* 0x000fc60000800000 */
[----:B------:R-:W-:-:S03]  /*14e20*/  DFMA R8, R16, -R2, 1 ;  /* 0x3ff000001008742b */ /* 0x000fc60000000802 */
[----:B------:R-:W-:-:S05]  /*14e30*/  DMUL R20, R20, R10 ;  /* 0x0000000a14147228 */ /* 0x000fca0000000000 */
[----:B------:R-:W-:-:S05]  /*14e40*/  DFMA R8, R16, R8, R16 ;  /* 0x000000081008722b */ /* 0x000fca0000000010 */
[----:B------:R-:W-:-:S03]  /*14e50*/  FSETP.GEU.AND P1, PT, |R21|, 6.5827683646048100446e-37, PT ;  /* 0x036000001500780b */ /* 0x000fc60003f2e200 */
        /* <DEDUP_REMOVED lines=12> */
.L_x_434:
[----:B------:R-:W-:Y:S05]  /*14f20*/  BSYNC.RECONVERGENT B0 ;  /* 0x0000000000007941 */ /* 0x000fea0003800200 */
.L_x_433:
        /* <DEDUP_REMOVED lines=77> */
.L_x_436:
[----:B------:R-:W-:Y:S01]  /*15400*/  IMAD.MOV.U32 R8, RZ, RZ, 0x0 ;  /* 0x00000000ff087424 */ /* 0x000fe200078e00ff */
[----:B------:R-:W-:Y:S01]  /*15410*/  LOP3.LUT P0, RZ, R3, 0x7fffffff, RZ, 0xc0, !PT ;  /* 0x7fffffff03ff7812 */ /* 0x000fe2000780c0ff */
[----:B------:R-:W-:-:S06]  /*15420*/  IMAD.MOV.U32 R9, RZ, RZ, 0x7ff00000 ;  /* 0x7ff00000ff097424 */ /* 0x000fcc00078e00ff */
[----:B------:R-:W-:-:S10]  /*15430*/  DFMA R8, R2, R8, +INF ;  /* 0x7ff000000208742b */ /* 0x000fd40000000008 */
[----:B------:R-:W-:Y:S02]  /*15440*/  FSEL R20, R8, RZ, P0 ;  /* 0x000000ff08147208 */ /* 0x000fe40000000000 */
[----:B------:R-:W-:-:S07]  /*15450*/  FSEL R21, R9, -QNAN , P0 ;  /* 0xfff0000009157808 */ /* 0x000fce0000000000 */
.L_x_437:
[----:B------:R-:W-:Y:S05]  /*15460*/  BSYNC.RECONVERGENT B0 ;  /* 0x0000000000007941 */ /* 0x000fea0003800200 */
.L_x_435:
[----:B------:R-:W0:Y:S08]  /*15470*/  LDC.64 R8, c[0x0][0x3c8] ;  /* 0x0000f200ff087b82 */ /* 0x000e300000000a00 */
[----:B------:R-:W1:Y:S01]  /*15480*/  LDC.64 R2, c[0x0][0x398] ;  /* 0x0000e600ff027b82 */ /* 0x000e620000000a00 */
[----:B0-----:R-:W-:-:S05]  /*15490*/  IMAD.WIDE R8, R6, 0x8, R8 ;  /* 0x0000000806087825 */ /* 0x001fca00078e0208 */
[----:B------:R0:W-:Y:S04]  /*154a0*/  STG.E.64 desc[UR4][R8.64], R20 ;  /* 0x0000001408007986 */ /* 0x0001e8000c101b04 */
[----:B------:R-:W2:Y:S01]  /*154b0*/  LDG.E.64 R12, desc[UR4][R12.64] ;  /* 0x000000040c0c7981 */ /* 0x000ea2000c1e1b00 */
[----:B-1----:R-:W-:Y:S01]  /*154c0*/  DADD R2, R2, -1 ;  /* 0xbff0000002027429 */ /* 0x002fe20000000000 */
[----:B------:R-:W-:Y:S09]  /*154d0*/  BSSY.RECONVERGENT B0, `(.L_x_438) ;  /* 0x0000023000007945 */ /* 0x000ff20003800200 */
        /* <DEDUP_REMOVED lines=11> */
[----:B0-----:R-:W-:-:S05]  /*15590*/  @!P1 IMAD.MOV.U32 R8, RZ, RZ, RZ ;  /* 0x000000ffff089224 */ /* 0x001fca00078e00ff */
        /* <DEDUP_REMOVED lines=11> */
.L_x_440:
        /* <DEDUP_REMOVED lines=11> */
.L_x_439:
[----:B------:R-:W-:Y:S05]  /*15700*/  BSYNC.RECONVERGENT B0 ;  /* 0x0000000000007941 */ /* 0x000fea0003800200 */
.L_x_438:
        /* <DEDUP_REMOVED lines=18> */
.L_x_443:
        /* <DEDUP_REMOVED lines=11> */
.L_x_442:
[----:B------:R-:W-:Y:S05]  /*158e0*/  BSYNC.RECONVERGENT B0 ;  /* 0x0000000000007941 */ /* 0x000fea0003800200 */
.L_x_441:
[----:B------:R-:W2:Y:S01]  /*158f0*/  LDG.E.64 R14, desc[UR4][R14.64] ;  /* 0x000000040e0e7981 */ /* 0x000ea2000c1e1b00 */
[----:B------:R-:W0:Y:S01]  /*15900*/  LDC.64 R16, c[0x0][0x3a0] ;  /* 0x0000e800ff107b82 */ /* 0x000e220000000a00 */
[----:B------:R-:W-:Y:S01]  /*15910*/  DSETP.NEU.AND P1, PT, R2, RZ, PT ;  /* 0x000000ff0200722a */ /* 0x000fe20003f2d000 */
[----:B------:R-:W-:Y:S01]  /*15920*/  BSSY.RECONVERGENT B0, `(.L_x_444) ;  /* 0x000002a000007945 */ /* 0x000fe20003800200 */
[----:B0-----:R-:W-:-:S10]  /*15930*/  DADD R16, R16, -1 ;  /* 0xbff0000010107429 */ /* 0x001fd40000000000 */
        /* <DEDUP_REMOVED lines=29> */
.L_x_446:
        /* <DEDUP_REMOVED lines=11> */
.L_x_445:
[----:B------:R-:W-:Y:S05]  /*15bc0*/  BSYNC.RECONVERGENT B0 ;  /* 0x0000000000007941 */ /* 0x000fea0003800200 */
.L_x_444:
        /* <DEDUP_REMOVED lines=18> */
.L_x_449:
        /* <DEDUP_REMOVED lines=11> */
.L_x_448:
[----:B------:R-:W-:Y:S05]  /*15da0*/  BSYNC.RECONVERGENT B0 ;  /* 0x0000000000007941 */ /* 0x000fea0003800200 */
.L_x_447:
[----:B------:R-:W2:Y:S01]  /*15db0*/  LDG.E.64 R22, desc[UR4][R22.64] ;  /* 0x0000000416167981 */ /* 0x000ea2000c1e1b00 */
[----:B------:R-:W0:Y:S01]  /*15dc0*/  LDC.64 R12, c[0x0][0x3a8] ;  /* 0x0000ea00ff0c7b82 */ /* 0x000e220000000a00 */
[----:B------:R-:W-:Y:S01]  /*15dd0*/  DSETP.NEU.AND P1, PT, R14, 1, PT ;  /* 0x3ff000000e00742a */ /* 0x000fe20003f2d000 */
[----:B------:R-:W-:Y:S01]  /*15de0*/  BSSY.RECONVERGENT B0, `(.L_x_450) ;  /* 0x000002b000007945 */ /* 0x000fe20003800200 */
[----:B------:R-:W-:-:S04]  /*15df0*/  DSETP.NEU.AND P3, PT, R16, RZ, PT ;  /* 0x000000ff1000722a */ /* 0x000fc80003f6d000 */
[----:B------:R-:W-:Y:S02]  /*15e00*/  FSEL R8, R8, RZ, P1 ;  /* 0x000000ff08087208 */ /* 0x000fe40000800000 */
[----:B------:R-:W-:Y:S02]  /*15e10*/  FSEL R9, R9, 1.875, P1 ;  /* 0x3ff0000009097808 */ /* 0x000fe40000800000 */
[----:B------:R-:W-:Y:S02]  /*15e20*/  FSEL R8, R8, RZ, P3 ;  /* 0x000000ff08087208 */ /* 0x000fe40001800000 */
[----:B------:R-:W-:-:S06]  /*15e30*/  FSEL R9, R9, 1.875, P3 ;  /* 0x3ff0000009097808 */ /* 0x000fcc0001800000 */
[----:B------:R-:W-:Y:S02]  /*15e40*/  DMUL R2, R2, R8 ;  /* 0x0000000802027228 */ /* 0x000fe40000000000 */
        /* <DEDUP_REMOVED lines=25> */
.L_x_452:
        /* <DEDUP_REMOVED lines=11> */
.L_x_451:
[----:B------:R-:W-:Y:S05]  /*16090*/  BSYNC.RECONVERGENT B0 ;  /* 0x0000000000007941 */ /* 0x000fea0003800200 */
.L_x_450:
        /* <DEDUP_REMOVED lines=18> */
.L_x_455:
        /* <DEDUP_REMOVED lines=11> */
.L_x_454:
[----:B------:R-:W-:Y:S05]  /*16270*/  BSYNC.RECONVERGENT B0 ;  /* 0x0000000000007941 */ /* 0x000fea0003800200 */
.L_x_453:
        /* <DEDUP_REMOVED lines=28> */
.L_x_457:
[----:B------:R-:W-:Y:S05]  /*16440*/  BSYNC.RECONVERGENT B0 ;  /* 0x0000000000007941 */ /* 0x000fea0003800200 */
.L_x_456:
        /* <DEDUP_REMOVED lines=78> */
.L_x_459:
[----:B------:R-:W-:Y:S01]  /*16930*/  IMAD.MOV.U32 R2, RZ, RZ, 0x0 ;  /* 0x00000000ff027424 */ /* 0x000fe200078e00ff */
[----:B------:R-:W-:Y:S01]  /*16940*/  LOP3.LUT P0, RZ, R5, 0x7fffffff, RZ, 0xc0, !PT ;  /* 0x7fffffff05ff7812 */ /* 0x000fe2000780c0ff */
[----:B------:R-:W-:-:S06]  /*16950*/  IMAD.MOV.U32 R3, RZ, RZ, 0x7ff00000 ;  /* 0x7ff00000ff037424 */ /* 0x000fcc00078e00ff */
[----:B------:R-:W-:-:S10]  /*16960*/  DFMA R2, R4, R2, +INF ;  /* 0x7ff000000402742b */ /* 0x000fd40000000002 */
[----:B------:R-:W-:Y:S02]  /*16970*/  FSEL R10, R2, RZ, P0 ;  /* 0x000000ff020a7208 */ /* 0x000fe40000000000 */
[----:B------:R-:W-:-:S07]  /*16980*/  FSEL R11, R3, -QNAN , P0 ;  /* 0xfff00000030b7808 */ /* 0x000fce0000000000 */
.L_x_460:
[----:B------:R-:W-:Y:S05]  /*16990*/  BSYNC.RECONVERGENT B0 ;  /* 0x0000000000007941 */ /* 0x000fea0003800200 */
.L_x_458:
[----:B------:R-:W0:Y:S02]  /*169a0*/  LDC.64 R2, c[0x0][0x3d0] ;  /* 0x0000f400ff027b82 */ /* 0x000e240000000a00 */
[----:B0-----:R-:W-:-:S05]  /*169b0*/  IMAD.WIDE R6, R6, 0x8, R2 ;  /* 0x0000000806067825 */ /* 0x001fca00078e0202 */
[----:B------:R-:W-:Y:S01]  /*169c0*/  STG.E.64 desc[UR4][R6.64], R10 ;  /* 0x0000000a06007986 */ /* 0x000fe2000c101b04 */
[----:B------:R-:W-:Y:S05]  /*169d0*/  EXIT ;  /* 0x000000000000794d */ /* 0x000fea0003800000 */
        .weak           $__internal_2_$__cuda_sm20_dblrcp_rn_slowpath_v3
        .type           $__internal_2_$__cuda_sm20_dblrcp_rn_slowpath_v3,@function
        .size           $__internal_2_$__cuda_sm20_dblrcp_rn_slowpath_v3,($__internal_3_$__cuda_sm20_div_rn_f64_full - $__internal_2_$__cuda_sm20_dblrcp_rn_slowpath_v3)
$__internal_2_$__cuda_sm20_dblrcp_rn_slowpath_v3:
[----:B------:R-:W-:-:S14]  /*169e0*/  DSETP.GTU.AND P0, PT, |R6|, +INF , PT ;  /* 0x7ff000000600742a */ /* 0x000fdc0003f0c200 */
[----:B------:R-:W-:Y:S05]  /*169f0*/  @P0 BRA `(.L_x_461) ;  /* 0x00000000007c0947 */ /* 0x000fea0003800000 */
[----:B------:R-:W-:-:S05]  /*16a00*/  LOP3.LUT R11, R7, 0x7fffffff, RZ, 0xc0, !PT ;  /* 0x7fffffff070b7812 */ /* 0x000fca00078ec0ff */
[----:B------:R-:W-:-:S05]  /*16a10*/  VIADD R8, R11, 0xffffffff ;  /* 0xffffffff0b087836 */ /* 0x000fca0000000000 */
[----:B------:R-:W-:-:S13]  /*16a20*/  ISETP.GE.U32.AND P0, PT, R8, 0x7fefffff, PT ;  /* 0x7fefffff0800780c */ /* 0x000fda0003f06070 */
[----:B------:R-:W-:Y:S01]  /*16a30*/  @P0 LOP3.LUT R9, R7, 0x7ff00000, RZ, 0x3c, !PT ;  /* 0x7ff0000007090812 */ /* 0x000fe200078e3cff */
[----:B------:R-:W-:Y:S01]  /*16a40*/  @P0 IMAD.MOV.U32 R8, RZ, RZ, RZ ;  /* 0x000000ffff080224 */ /* 0x000fe200078e00ff */
[----:B------:R-:W-:Y:S06]  /*16a50*/  @P0 BRA `(.L_x_462) ;  /* 0x00000000006c0947 */ /* 0x000fec0003800000 */
[----:B------:R-:W-:-:S13]  /*16a60*/  ISETP.GE.U32.AND P0, PT, R11, 0x1000001, PT ;  /* 0x010000010b00780c */ /* 0x000fda0003f06070 */
[----:B------:R-:W-:Y:S05]  /*16a70*/  @!P0 BRA `(.L_x_463) ;  /* 0x0000000000348947 */ /* 0x000fea0003800000 */
[----:B------:R-:W-:Y:S02]  /*16a80*/  VIADD R9, R7, 0xc0200000 ;  /* 0xc020000007097836 */ /* 0x000fe40000000000 */
[----:B------:R-:W-:Y:S02]  /*16a90*/  IMAD.MOV.U32 R8, RZ, RZ, R6 ;  /* 0x000000ffff087224 */ /* 0x000fe400078e0006 */
[----:B------:R-:W0:Y:S04]  /*16aa0*/  MUFU.RCP64H R11, R9 ;  /* 0x00000009000b7308 */ /* 0x000e280000001800 */
[----:B0-----:R-:W-:-:S08]  /*16ab0*/  DFMA R14, -R8, R10, 1 ;  /* 0x3ff00000080e742b */ /* 0x001fd0000000010a */
[----:B------:R-:W-:-:S08]  /*16ac0*/  DFMA R14, R14, R14, R14 ;  /* 0x0000000e0e0e722b */ /* 0x000fd0000000000e */
[----:B------:R-:W-:-:S08]  /*16ad0*/  DFMA R14, R10, R14, R10 ;  /* 0x0000000e0a0e722b */ /* 0x000fd0000000000a */
[----:B------:R-:W-:-:S08]  /*16ae0*/  DFMA R10, -R8, R14, 1 ;  /* 0x3ff00000080a742b */ /* 0x000fd0000000010e */
[----:B------:R-:W-:-:S08]  /*16af0*/  DFMA R10, R14, R10, R14 ;  /* 0x0000000a0e0a722b */ /* 0x000fd0000000000e */
[----:B------:R-:W-:-:S08]  /*16b00*/  DMUL R10, R10, 2.2250738585072013831e-308 ;  /* 0x001000000a0a7828 */ /* 0x000fd00000000000 */
[----:B------:R-:W-:-:S08]  /*16b10*/  DFMA R6, -R6, R10, 1 ;  /* 0x3ff000000606742b */ /* 0x000fd0000000010a */
[----:B------:R-:W-:-:S08]  /*16b20*/  DFMA R6, R6, R6, R6 ;  /* 0x000000060606722b */ /* 0x000fd00000000006 */
[----:B------:R-:W-:Y:S01]  /*16b30*/  DFMA R8, R10, R6, R10 ;  /* 0x000000060a08722b */ /* 0x000fe2000000000a */
[----:B------:R-:W-:Y:S10]  /*16b40*/  BRA `(.L_x_462) ;  /* 0x0000000000307947 */ /* 0x000ff40003800000 */
.L_x_463:
[----:B------:R-:W-:Y:S01]  /*16b50*/  DMUL R6, R6, 8.11296384146066816958e+31 ;  /* 0x4690000006067828 */ /* 0x000fe20000000000 */
[----:B------:R-:W-:-:S05]  /*16b60*/  IMAD.MOV.U32 R8, RZ, RZ, R10 ;  /* 0x000000ffff087224 */ /* 0x000fca00078e000a */
[----:B------:R-:W0:Y:S02]  /*16b70*/  MUFU.RCP64H R9, R7 ;  /* 0x0000000700097308 */ /* 0x000e240000001800 */
[----:B0-----:R-:W-:-:S08]  /*16b80*/  DFMA R10, -R6, R8, 1 ;  /* 0x3ff00000060a742b */ /* 0x001fd00000000108 */
[----:B------:R-:W-:-:S08]  /*16b90*/  DFMA R10, R10, R10, R10 ;  /* 0x0000000a0a0a722b */ /* 0x000fd0000000000a */
[----:B------:R-:W-:-:S08]  /*16ba0*/  DFMA R10, R8, R10, R8 ;  /* 0x0000000a080a722b */ /* 0x000fd00000000008 */
[----:B------:R-:W-:-:S08]  /*16bb0*/  DFMA R8, -R6, R10, 1 ;  /* 0x3ff000000608742b */ /* 0x000fd0000000010a */
[----:B------:R-:W-:-:S08]  /*16bc0*/  DFMA R8, R10, R8, R10 ;  /* 0x000000080a08722b */ /* 0x000fd0000000000a */
[----:B------:R-:W-:Y:S01]  /*16bd0*/  DMUL R8, R8, 8.11296384146066816958e+31 ;  /* 0x4690000008087828 */ /* 0x000fe20000000000 */
[----:B------:R-:W-:Y:S10]  /*16be0*/  BRA `(.L_x_462) ;  /* 0x0000000000087947 */ /* 0x000ff40003800000 */
.L_x_461:
[----:B------:R-:W-:Y:S01]  /*16bf0*/  LOP3.LUT R9, R7, 0x80000, RZ, 0xfc, !PT ;  /* 0x0008000007097812 */ /* 0x000fe200078efcff */
[----:B------:R-:W-:-:S07]  /*16c00*/  IMAD.MOV.U32 R8, RZ, RZ, R6 ;  /* 0x000000ffff087224 */ /* 0x000fce00078e0006 */
.L_x_462:
[----:B------:R-:W-:Y:S02]  /*16c10*/  IMAD.MOV.U32 R6, RZ, RZ, R0 ;  /* 0x000000ffff067224 */ /* 0x000fe400078e0000 */
[----:B------:R-:W-:-:S04]  /*16c20*/  IMAD.MOV.U32 R7, RZ, RZ, 0x0 ;  /* 0x00000000ff077424 */ /* 0x000fc800078e00ff */
[----:B------:R-:W-:Y:S05]  /*16c30*/  RET.REL.NODEC R6 `(_Z3dchddddddPdS_S_S_S_) ;  /* 0xfffffe9006f07950 */ /* 0x000fea0003c3ffff */
        .weak           $__internal_3_$__cuda_sm20_div_rn_f64_full
        .type           $__internal_3_$__cuda_sm20_div_rn_f64_full,@function
        .size           $__internal_3_$__cuda_sm20_div_rn_f64_full,($_Z3dchddddddPdS_S_S_S_$__internal_accurate_pow - $__internal_3_$__cuda_sm20_div_rn_f64_full)
$__internal_3_$__cuda_sm20_div_rn_f64_full:
[C---:B------:R-:W-:Y:S01]  /*16c40*/  FSETP.GEU.AND P0, PT, |R11|.reuse, 1.469367938527859385e-39, PT ;  /* 0x001000000b00780b */ /* 0x040fe20003f0e200 */
[----:B------:R-:W-:Y:S01]  /*16c50*/  IMAD.MOV.U32 R18, RZ, RZ, 0x1 ;  /* 0x00000001ff127424 */ /* 0x000fe200078e00ff */
[----:B------:R-:W-:Y:S01]  /*16c60*/  LOP3.LUT R24, R11, 0x800fffff, RZ, 0xc0, !PT ;  /* 0x800fffff0b187812 */ /* 0x000fe200078ec0ff */
[----:B------:R-:W-:Y:S01]  /*16c70*/  IMAD.MOV.U32 R26, RZ, RZ, R20 ;  /* 0x000000ffff1a7224 */ /* 0x000fe200078e0014 */
[C---:B------:R-:W-:Y:S01]  /*16c80*/  FSETP.GEU.AND P2, PT, |R21|.reuse, 1.469367938527859385e-39, PT ;  /* 0x001000001500780b */ /* 0x040fe20003f4e200 */
[----:B------:R-:W-:Y:S01]  /*16c90*/  BSSY.RECONVERGENT B1, `(.L_x_464) ;  /* 0x0000052000017945 */ /* 0x000fe20003800200 */
[----:B------:R-:W-:Y:S01]  /*16ca0*/  LOP3.LUT R25, R24, 0x3ff00000, RZ, 0xfc, !PT ;  /* 0x3ff0000018197812 */ /* 0x000fe200078efcff */
[----:B------:R-:W-:Y:S01]  /*16cb0*/  IMAD.MOV.U32 R24, RZ, RZ, R10 ;  /* 0x000000ffff187224 */ /* 0x000fe200078e000a */
[----:B------:R-:W-:Y:S02]  /*16cc0*/  LOP3.LUT R7, R21, 0x7ff00000, RZ, 0xc0, !PT ;  /* 0x7ff0000015077812 */ /* 0x000fe400078ec0ff */
[----:B------:R-:W-:-:S03]  /*16cd0*/  LOP3.LUT R16, R11, 0x7ff00000, RZ, 0xc0, !PT ;  /* 0x7ff000000b107812 */ /* 0x000fc600078ec0ff */
[----:B------:R-:W-:Y:S01]  /*16ce0*/  @!P0 DMUL R24, R10, 8.98846567431157953865e+307 ;  /* 0x7fe000000a188828 */ /* 0x000fe20000000000 */
[----:B------:R-:W-:-:S03]  /*16cf0*/  ISETP.GE.U32.AND P1, PT, R7, R16, PT ;  /* 0x000000100700720c */ /* 0x000fc60003f26070 */
[----:B------:R-:W-:Y:S01]  /*16d00*/  @!P2 LOP3.LUT R8, R11, 0x7ff00000, RZ, 0xc0, !PT ;  /* 0x7ff000000b08a812 */ /* 0x000fe200078ec0ff */
[----:B------:R-:W-:Y:S01]  /*16d10*/  @!P2 IMAD.MOV.U32 R28, RZ, RZ, RZ ;  /* 0x000000ffff1ca224 */ /* 0x000fe200078e00ff */
[----:B------:R-:W0:Y:S02]  /*16d20*/  MUFU.RCP64H R19, R25 ;  /* 0x0000001900137308 */ /* 0x000e240000001800 */
[----:B------:R-:W-:Y:S01]  /*16d30*/  @!P2 ISETP.GE.U32.AND P3, PT, R7, R8, PT ;  /* 0x000000080700a20c */ /* 0x000fe20003f66070 */
[----:B------:R-:W-:Y:S01]  /*16d40*/  IMAD.MOV.U32 R8, RZ, RZ, 0x1ca00000 ;  /* 0x1ca00000ff087424 */ /* 0x000fe200078e00ff */
[----:B------:R-:W-:-:S04]  /*16d50*/  @!P0 LOP3.LUT R16, R25, 0x7ff00000, RZ, 0xc0, !PT ;  /* 0x7ff0000019108812 */ /* 0x000fc800078ec0ff */
[C---:B------:R-:W-:Y:S02]  /*16d60*/  @!P2 SEL R17, R8.reuse, 0x63400000, !P3 ;  /* 0x634000000811a807 */ /* 0x040fe40005800000 */
[----:B------:R-:W-:Y:S02]  /*16d70*/  SEL R9, R8, 0x63400000, !P1 ;  /* 0x6340000008097807 */ /* 0x000fe40004800000 */
[--C-:B------:R-:W-:Y:S02]  /*16d80*/  @!P2 LOP3.LUT R17, R17, 0x80000000, R21.reuse, 0xf8, !PT ;  /* 0x800000001111a812 */ /* 0x100fe400078ef815 */
[----:B------:R-:W-:Y:S01]  /*16d90*/  LOP3.LUT R27, R9, 0x800fffff, R21, 0xf8, !PT ;  /* 0x800fffff091b7812 */ /* 0x000fe200078ef815 */
[----:B------:R-:W-:Y:S01]  /*16da0*/  IMAD.MOV.U32 R9, RZ, RZ, R7 ;  /* 0x000000ffff097224 */ /* 0x000fe200078e0007 */
[----:B------:R-:W-:Y:S01]  /*16db0*/  @!P2 LOP3.LUT R29, R17, 0x100000, RZ, 0xfc, !PT ;  /* 0x00100000111da812 */ /* 0x000fe200078efcff */
[----:B0-----:R-:W-:-:S05]  /*16dc0*/  DFMA R30, R18, -R24, 1 ;  /* 0x3ff00000121e742b */ /* 0x001fca0000000818 */
[----:B------:R-:W-:-:S03]  /*16dd0*/  @!P2 DFMA R26, R26, 2, -R28 ;  /* 0x400000001a1aa82b */ /* 0x000fc6000000081c */
[----:B------:R-:W-:-:S07]  /*16de0*/  DFMA R30, R30, R30, R30 ;  /* 0x0000001e1e1e722b */ /* 0x000fce000000001e */
[----:B------:R-:W-:Y:S01]  /*16df0*/  @!P2 LOP3.LUT R9, R27, 0x7ff00000, RZ, 0xc0, !PT ;  /* 0x7ff000001b09a812 */ /* 0x000fe200078ec0ff */
[----:B------:R-:W-:-:S04]  /*16e00*/  DFMA R30, R18, R30, R18 ;  /* 0x0000001e121e722b */ /* 0x000fc80000000012 */
[----:B------:R-:W-:-:S04]  /*16e10*/  VIADD R17, R9, 0xffffffff ;  /* 0xffffffff09117836 */ /* 0x000fc80000000000 */
[----:B------:R-:W-:Y:S01]  /*16e20*/  DFMA R18, R30, -R24, 1 ;  /* 0x3ff000001e12742b */ /* 0x000fe20000000818 */
[----:B------:R-:W-:-:S07]  /*16e30*/  ISETP.GT.U32.AND P0, PT, R17, 0x7feffffe, PT ;  /* 0x7feffffe1100780c */ /* 0x000fce0003f04070 */
[----:B------:R-:W-:Y:S01]  /*16e40*/  DFMA R30, R30, R18, R30 ;  /* 0x000000121e1e722b */ /* 0x000fe2000000001e */
[----:B------:R-:W-:-:S05]  /*16e50*/  VIADD R18, R16, 0xffffffff ;  /* 0xffffffff10127836 */ /* 0x000fca0000000000 */
[----:B------:R-:W-:Y:S02]  /*16e60*/  ISETP.GT.U32.OR P0, PT, R18, 0x7feffffe, P0 ;  /* 0x7feffffe1200780c */ /* 0x000fe40000704470 */
[----:B------:R-:W-:-:S08]  /*16e70*/  DMUL R28, R30, R26 ;  /* 0x0000001a1e1c7228 */ /* 0x000fd00000000000 */
[----:B------:R-:W-:-:S08]  /*16e80*/  DFMA R32, R28, -R24, R26 ;  /* 0x800000181c20722b */ /* 0x000fd0000000001a */
[----:B------:R-:W-:Y:S01]  /*16e90*/  DFMA R18, R30, R32, R28 ;  /* 0x000000201e12722b */ /* 0x000fe2000000001c */
[----:B------:R-:W-:Y:S10]  /*16ea0*/  @P0 BRA `(.L_x_465) ;  /* 0x00000000006c0947 */ /* 0x000ff40003800000 */
[----:B------:R-:W-:-:S04]  /*16eb0*/  LOP3.LUT R16, R11, 0x7ff00000, RZ, 0xc0, !PT ;  /* 0x7ff000000b107812 */ /* 0x000fc800078ec0ff */
[CC--:B------:R-:W-:Y:S02]  /*16ec0*/  VIADDMNMX R9, R7.reuse, -R16.reuse, 0xb9600000, !PT ;  /* 0xb960000007097446 */ /* 0x0c0fe40007800910 */
[----:B------:R-:W-:Y:S01]  /*16ed0*/  ISETP.GE.U32.AND P0, PT, R7, R16, PT ;  /* 0x000000100700720c */ /* 0x000fe20003f06070 */
[----:B------:R-:W-:Y:S01]  /*16ee0*/  IMAD.MOV.U32 R16, RZ, RZ, RZ ;  /* 0x000000ffff107224 */ /* 0x000fe200078e00ff */
        /* <DEDUP_REMOVED lines=21> */
[----:B------:R-:W-:Y:S01]  /*17040*/  FSEL R29, R11, R29, !P0 ;  /* 0x0000001d0b1d7208 */ /* 0x000fe20004000000 */
[----:B------:R-:W-:Y:S06]  /*17050*/  BRA `(.L_x_466) ;  /* 0x0000000000547947 */ /* 0x000fec0003800000 */
.L_x_465:
        /* <DEDUP_REMOVED lines=16> */
.L_x_468:
[----:B------:R-:W-:Y:S01]  /*17160*/  LOP3.LUT R29, R11, 0x80000, RZ, 0xfc, !PT ;  /* 0x000800000b1d7812 */ /* 0x000fe200078efcff */
[----:B------:R-:W-:Y:S01]  /*17170*/  IMAD.MOV.U32 R28, RZ, RZ, R10 ;  /* 0x000000ffff1c7224 */ /* 0x000fe200078e000a */
[----:B------:R-:W-:Y:S06]  /*17180*/  BRA `(.L_x_466) ;  /* 0x0000000000087947 */ /* 0x000fec0003800000 */
.L_x_467:
[----:B------:R-:W-:Y:S01]  /*17190*/  LOP3.LUT R29, R21, 0x80000, RZ, 0xfc, !PT ;  /* 0x00080000151d7812 */ /* 0x000fe200078efcff */
[----:B------:R-:W-:-:S07]  /*171a0*/  IMAD.MOV.U32 R28, RZ, RZ, R20 ;  /* 0x000000ffff1c7224 */ /* 0x000fce00078e0014 */
.L_x_466:
[----:B------:R-:W-:Y:S05]  /*171b0*/  BSYNC.RECONVERGENT B1 ;  /* 0x0000000000017941 */ /* 0x000fea0003800200 */
.L_x_464:
[----:B------:R-:W-:Y:S02]  /*171c0*/  IMAD.MOV.U32 R8, RZ, RZ, R0 ;  /* 0x000000ffff087224 */ /* 0x000fe400078e0000 */
[----:B------:R-:W-:-:S04]  /*171d0*/  IMAD.MOV.U32 R9, RZ, RZ, 0x0 ;  /* 0x00000000ff097424 */ /* 0x000fc800078e00ff */
[----:B------:R-:W-:Y:S05]  /*171e0*/  RET.REL.NODEC R8 `(_Z3dchddddddPdS_S_S_S_) ;  /* 0xfffffe8c08847950 */ /* 0x000fea0003c3ffff */
        .type           $_Z3dchddddddPdS_S_S_S_$__internal_accurate_pow,@function
        .size           $_Z3dchddddddPdS_S_S_S_$__internal_accurate_pow,(.L_x_1002 - $_Z3dchddddddPdS_S_S_S_$__internal_accurate_pow)
$_Z3dchddddddPdS_S_S_S_$__internal_accurate_pow:
[----:B------:R-:W-:Y:S01]  /*171f0*/  ISETP.GT.U32.AND P0, PT, R7, 0xfffff, PT ;  /* 0x000fffff0700780c */ /* 0x000fe20003f04070 */
[--C-:B------:R-:W-:Y:S01]  /*17200*/  IMAD.MOV.U32 R11, RZ, RZ, R7.reuse ;  /* 0x000000ffff0b7224 */ /* 0x100fe200078e0007 */
[----:B------:R-:W-:Y:S01]  /*17210*/  UMOV UR6, 0x7d2cafe2 ;  /* 0x7d2cafe200067882 */ /* 0x000fe20000000000 */
[----:B------:R-:W-:Y:S01]  /*17220*/  UMOV UR7, 0x3eb0f5ff ;  /* 0x3eb0f5ff00077882 */ /* 0x000fe20000000000 */
[----:B------:R-:W-:Y:S01]  /*17230*/  SHF.R.U32.HI R7, RZ, 0x14, R7 ;  /* 0x00000014ff077819 */ /* 0x000fe20000011607 */
[----:B------:R-:W-:Y:S01]  /*17240*/  UMOV UR8, 0x3b39803f ;  /* 0x3b39803f00087882 */ /* 0x000fe20000000000 */
[----:B------:R-:W-:-:S07]  /*17250*/  UMOV UR9, 0x3c7abc9e ;  /* 0x3c7abc9e00097882 */ /* 0x000fce0000000000 */
[----:B------:R-:W-:-:S10]  /*17260*/  @!P0 DMUL R28, R10, 1.80143985094819840000e+16 ;  /* 0x435000000a1c8828 */ /* 0x000fd40000000000 */
[----:B------:R-:W-:Y:S01]  /*17270*/  @!P0 IMAD.MOV.U32 R11, RZ, RZ, R29 ;  /* 0x000000ffff0b8224 */ /* 0x000fe200078e001d */
[----:B------:R-:W-:Y:S01]  /*17280*/  @!P0 LEA.HI R7, R29, 0xffffffca, RZ, 0xc ;  /* 0xffffffca1d078811 */ /* 0x000fe200078f60ff */
        /* <DEDUP_REMOVED lines=14> */
[----:B------:R-:W-:Y:S01]  /*17370*/  DFMA R32, R10, R32, R10 ;  /* 0x000000200a20722b */ /* 0x000fe2000000000a */
[----:B------:R-:W-:Y:S02]  /*17380*/  IMAD.MOV.U32 R10, RZ, RZ, 0x41ad3b5a ;  /* 0x41ad3b5aff0a7424 */ /* 0x000fe400078e00ff */
[----:B------:R-:W-:-:S05]  /*17390*/  IMAD.MOV.U32 R11, RZ, RZ, 0x3ed0f5d2 ;  /* 0x3ed0f5d2ff0b7424 */ /* 0x000fca00078e00ff */
[----:B------:R-:W-:-:S08]  /*173a0*/  DMUL R36, R34, R32 ;  /* 0x0000002022247228 */ /* 0x000fd00000000000 */
[----:B------:R-:W-:-:S08]  /*173b0*/  DFMA R36, R34, R32, R36 ;  /* 0x000000202224722b */ /* 0x000fd00000000024 */
[----:B------:R-:W-:Y:S02]  /*173c0*/  DMUL R38, R36, R36 ;  /* 0x0000002424267228 */ /* 0x000fe40000000000 */
[----:B------:R-:W-:-:S06]  /*173d0*/  DADD R30, R34, -R36 ;  /* 0x00000000221e7229 */ /* 0x000fcc0000000824 */
[----:B------:R-:W-:Y:S01]  /*173e0*/  DFMA R10, R38, UR6, R10 ;  /* 0x00000006260a7c2b */ /* 0x000fe2000800000a */
        /* <DEDUP_REMOVED lines=10> */
[----:B------:R-:W-:-:S05]  /*17490*/  DMUL R30, R32, R30 ;  /* 0x0000001e201e7228 */ /* 0x000fca0000000000 */
[----:B------:R-:W-:Y:S01]  /*174a0*/  DFMA R10, R38, R10, UR6 ;  /* 0x00000006260a7e2b */ /* 0x000fe2000800000a */
[----:B------:R-:W-:Y:S01]  /*174b0*/  UMOV UR6, 0x9242b910 ;  /* 0x9242b91000067882 */ /* 0x000fe20000000000 */
[----:B------:R-:W-:-:S03]  /*174c0*/  UMOV UR7, 0x3f624924 ;  /* 0x3f62492400077882 */ /* 0x000fc60000000000 */
[----:B------:R-:W-:Y:S02]  /*174d0*/  VIADD R41, R31, 0x100000 ;  /* 0x001000001f297836 */ /* 0x000fe40000000000 */
[----:B------:R-:W-:Y:S01]  /*174e0*/  IMAD.MOV.U32 R40, RZ, RZ, R30 ;  /* 0x000000ffff287224 */ /* 0x000fe200078e001e */
[----:B------:R-:W-:Y:S01]  /*174f0*/  DFMA R10, R38, R10, UR6 ;  /* 0x00000006260a7e2b */ /* 0x000fe2000800000a */
[----:B------:R-:W-:Y:S01]  /*17500*/  UMOV UR6, 0x99999dfb ;  /* 0x99999dfb00067882 */ /* 0x000fe20000000000 */
[----:B------:R-:W-:-:S06]  /*17510*/  UMOV UR7, 0x3f899999 ;  /* 0x3f89999900077882 */ /* 0x000fcc0000000000 */
[----:B------:R-:W-:Y:S01]  /*17520*/  DFMA R10, R38, R10, UR6 ;  /* 0x00000006260a7e2b */ /* 0x000fe2000800000a */
[----:B------:R-:W-:Y:S01]  /*17530*/  UMOV UR6, 0x55555555 ;  /* 0x5555555500067882 */ /* 0x000fe20000000000 */
[----:B------:R-:W-:-:S06]  /*17540*/  UMOV UR7, 0x3fb55555 ;  /* 0x3fb5555500077882 */ /* 0x000fcc0000000000 */
[----:B------:R-:W-:-:S08]  /*17550*/  DFMA R34, R38, R10, UR6 ;  /* 0x0000000626227e2b */ /* 0x000fd0000800000a */
[----:B------:R-:W-:Y:S01]  /*17560*/  DADD R32, -R34, UR6 ;  /* 0x0000000622207e29 */ /* 0x000fe20008000100 */
[----:B------:R-:W-:Y:S01]  /*17570*/  UMOV UR6, 0xb9e7b0 ;  /* 0x00b9e7b000067882 */ /* 0x000fe20000000000 */
[----:B------:R-:W-:-:S06]  /*17580*/  UMOV UR7, 0x3c46a4cb ;  /* 0x3c46a4cb00077882 */ /* 0x000fcc0000000000 */
[----:B------:R-:W-:Y:S02]  /*17590*/  DFMA R32, R38, R10, R32 ;  /* 0x0000000a2620722b */ /* 0x000fe40000000020 */
[----:B------:R-:W-:-:S06]  /*175a0*/  DMUL R10, R36, R36 ;  /* 0x00000024240a7228 */ /* 0x000fcc0000000000 */
[----:B------:R-:W-:Y:S01]  /*175b0*/  DADD R32, R32, -UR6 ;  /* 0x8000000620207e29 */ /* 0x000fe20008000000 */
[----:B------:R-:W-:Y:S01]  /*175c0*/  UMOV UR6, 0x80000000 ;  /* 0x8000000000067882 */ /* 0x000fe20000000000 */
[C---:B------:R-:W-:Y:S01]  /*175d0*/  DFMA R28, R36.reuse, R36, -R10 ;  /* 0x00000024241c722b */ /* 0x040fe2000000080a */
[----:B------:R-:W-:Y:S01]  /*175e0*/  UMOV UR7, 0x43300000 ;  /* 0x4330000000077882 */ /* 0x000fe20000000000 */
[----:B------:R-:W-:-:S06]  /*175f0*/  DMUL R38, R36, R10 ;  /* 0x0000000a24267228 */ /* 0x000fcc0000000000 */
[C---:B------:R-:W-:Y:S02]  /*17600*/  DFMA R40, R36.reuse, R40, R28 ;  /* 0x000000282428722b */ /* 0x040fe4000000001c */
[----:B------:R-:W-:-:S08]  /*17610*/  DFMA R28, R36, R10, -R38 ;  /* 0x0000000a241c722b */ /* 0x000fd00000000826 */
        /* <DEDUP_REMOVED lines=24> */
[----:B------:R-:W-:-:S08]  /*177a0*/  DADD R34, R28, R30 ;  /* 0x000000001c227229 */ /* 0x000fd0000000001e */
[--C-:B------:R-:W-:Y:S02]  /*177b0*/  DFMA R10, R32, UR6, R34.reuse ;  /* 0x00000006200a7c2b */ /* 0x100fe40008000022 */
[----:B------:R-:W-:-:S06]  /*177c0*/  DADD R36, R28, -R34 ;  /* 0x000000001c247229 */ /* 0x000fcc0000000822 */
[----:B------:R-:W-:Y:S02]  /*177d0*/  DFMA R28, R32, -UR6, R10 ;  /* 0x80000006201c7c2b */ /* 0x000fe4000800000a */
[----:B------:R-:W-:-:S06]  /*177e0*/  DADD R36, R30, R36 ;  /* 0x000000001e247229 */ /* 0x000fcc0000000024 */
[----:B------:R-:W-:-:S08]  /*177f0*/  DADD R28, -R34, R28 ;  /* 0x00000000221c7229 */ /* 0x000fd0000000011c */
[----:B------:R-:W-:-:S08]  /*17800*/  DADD R28, R36, -R28 ;  /* 0x00000000241c7229 */ /* 0x000fd0000000081c */
[----:B------:R-:W-:Y:S01]  /*17810*/  DFMA R32, R32, UR8, R28 ;  /* 0x0000000820207c2b */ /* 0x000fe2000800001c */
[----:B------:R-:W-:Y:S02]  /*17820*/  IMAD.MOV.U32 R29, RZ, RZ, R9 ;  /* 0x000000ffff1d7224 */ /* 0x000fe400078e0009 */
[----:B------:R-:W-:Y:S02]  /*17830*/  IMAD.MOV.U32 R28, RZ, RZ, R8 ;  /* 0x000000ffff1c7224 */ /* 0x000fe400078e0008 */
[C---:B------:R-:W-:Y:S01]  /*17840*/  IMAD.SHL.U32 R7, R29.reuse, 0x2, RZ ;  /* 0x000000021d077824 */ /* 0x040fe200078e00ff */
[----:B------:R-:W-:Y:S02]  /*17850*/  LOP3.LUT R8, R29, 0xff0fffff, RZ, 0xc0, !PT ;  /* 0xff0fffff1d087812 */ /* 0x000fe400078ec0ff */
[----:B------:R-:W-:Y:S02]  /*17860*/  DADD R30, R10, R32 ;  /* 0x000000000a1e7229 */ /* 0x000fe40000000020 */
[----:B------:R-:W-:-:S04]  /*17870*/  ISETP.GT.U32.AND P0, PT, R7, -0x2000001, PT ;  /* 0xfdffffff0700780c */ /* 0x000fc80003f04070 */
[----:B------:R-:W-:Y:S01]  /*17880*/  SEL R9, R8, R29, P0 ;  /* 0x0000001d08097207 */ /* 0x000fe20000000000 */
[----:B------:R-:W-:Y:S01]  /*17890*/  IMAD.MOV.U32 R8, RZ, RZ, R28 ;  /* 0x000000ffff087224 */ /* 0x000fe200078e001c */
[----:B------:R-:W-:-:S05]  /*178a0*/  DADD R10, R10, -R30 ;  /* 0x000000000a0a7229 */ /* 0x000fca000000081e */
[----:B------:R-:W-:-:S03]  /*178b0*/  DMUL R28, R30, R8 ;  /* 0x000000081e1c7228 */ /* 0x000fc60000000000 */
[----:B------:R-:W-:-:S05]  /*178c0*/  DADD R10, R32, R10 ;  /* 0x00000000200a7229 */ /* 0x000fca000000000a */
        /* <DEDUP_REMOVED lines=56> */
[----:B------:R-:W-:-:S03]  /*17c50*/  @!P0 IMAD R11, R7, 0x100000, R11 ;  /* 0x00100000070b8824 */ /* 0x000fc600078e020b */
[----:B------:R-:W-:Y:S01]  /*17c60*/  @!P0 LEA R9, R8, 0x3ff00000, 0x14 ;  /* 0x3ff0000008098811 */ /* 0x000fe200078ea0ff */
[----:B------:R-:W-:-:S06]  /*17c70*/  @!P0 IMAD.MOV.U32 R8, RZ, RZ, RZ ;  /* 0x000000ffff088224 */ /* 0x000fcc00078e00ff */
[----:B------:R-:W-:-:S11]  /*17c80*/  @!P0 DMUL R30, R10, R8 ;  /* 0x000000080a1e8228 */ /* 0x000fd60000000000 */
.L_x_469:
[----:B------:R-:W-:Y:S01]  /*17c90*/  DFMA R28, R28, R30, R30 ;  /* 0x0000001e1c1c722b */ /* 0x000fe2000000001e */
[----:B------:R-:W-:Y:S01]  /*17ca0*/  IMAD.MOV.U32 R10, RZ, RZ, R0 ;  /* 0x000000ffff0a7224 */ /* 0x000fe200078e0000 */
[----:B------:R-:W-:Y:S01]  /*17cb0*/  DSETP.NEU.AND P0, PT, |R30|, +INF , PT ;  /* 0x7ff000001e00742a */ /* 0x000fe20003f0d200 */
[----:B------:R-:W-:-:S07]  /*17cc0*/  IMAD.MOV.U32 R11, RZ, RZ, 0x0 ;  /* 0x00000000ff0b7424 */ /* 0x000fce00078e00ff */
[----:B------:R-:W-:Y:S02]  /*17cd0*/  FSEL R8, R30, R28, !P0 ;  /* 0x0000001c1e087208 */ /* 0x000fe40004000000 */
[----:B------:R-:W-:Y:S01]  /*17ce0*/  FSEL R7, R31, R29, !P0 ;  /* 0x0000001d1f077208 */ /* 0x000fe20004000000 */
[----:B------:R-:W-:Y:S06]  /*17cf0*/  RET.REL.NODEC R10 `(_Z3dchddddddPdS_S_S_S_) ;  /* 0xfffffe800ac07950 */ /* 0x000fec0003c3ffff */
.L_x_470:
        /* <DEDUP_REMOVED lines=16> */
.L_x_1002:


//--------------------- .text._Z6g_sampPdS_S_iP17curandStateXORWOW --------------------------
	.section	.text._Z6g_sampPdS_S_iP17curandStateXORWOW,"ax",@progbits
	.align	128
        .global         _Z6g_sampPdS_S_iP17curandStateXORWOW
        .type           _Z6g_sampPdS_S_iP17curandStateXORWOW,@function
        .size           _Z6g_sampPdS_S_iP17curandStateXORWOW,(.L_x_1007 - _Z6g_sampPdS_S_iP17curandStateXORWOW)
        .other          _Z6g_sampPdS_S_iP17curandStateXORWOW,@"STO_CUDA_ENTRY STV_DEFAULT"
_Z6g_sampPdS_S_iP17curandStateXORWOW:
.text._Z6g_sampPdS_S_iP17curandStateXORWOW:
[----:B------:R-:W-:Y:S01]  /*0000*/  LDC R1, c[0x0][0x37c] ;  /* 0x0000df00ff017b82 */ /* 0x000fe20000000800 */
[----:B------:R-:W0:Y:S07]  /*0010*/  S2R R6, SR_TID.X ;  /* 0x0000000000067919 */ /* 0x000e2e0000002100 */
[----:B------:R-:W0:Y:S01]  /*0020*/  S2UR UR4, SR_CTAID.X ;  /* 0x00000000000479c3 */ /* 0x000e220000002500 */
[----:B------:R-:W1:Y:S07]  /*0030*/  LDCU UR5, c[0x0][0x398] ;  /* 0x00007300ff0577ac */ /* 0x000e6e0008000800 */
[----:B------:R-:W0:Y:S02]  /*0040*/  LDC R3, c[0x0][0x360] ;  /* 0x0000d800ff037b82 */ /* 0x000e240000000800 */
[----:B0-----:R-:W-:-:S05]  /*0050*/  IMAD R6, R3, UR4, R6 ;  /* 0x0000000403067c24 */ /* 0x001fca000f8e0206 */
[----:B-1----:R-:W-:-:S13]  /*0060*/  ISETP.GT.AND P0, PT, R6, UR5, PT ;  /* 0x0000000506007c0c */ /* 0x002fda000bf04270 */
[----:B------:R-:W-:Y:S05]  /*0070*/  @P0 EXIT ;  /* 0x000000000000094d */ /* 0x000fea0003800000 */
[----:B------:R-:W0:Y:S01]  /*0080*/  LDC.64 R50, c[0x0][0x380] ;  /* 0x0000e000ff327b82 */ /* 0x000e220000000a00 */
[----:B------:R-:W1:Y:S07]  /*0090*/  LDCU.64 UR4, c[0x0][0x358] ;  /* 0x00006b00ff0477ac */ /* 0x000e6e0008000a00 */
[----:B------:R-:W2:Y:S01]  /*00a0*/  LDC.64 R4, c[0x0][0x3a0] ;  /* 0x0000e800ff047b82 */ /* 0x000ea20000000a00 */
[----:B0-----:R-:W-:-:S05]  /*00b0*/  IMAD.WIDE R50, R6, 0x8, R50 ;  /* 0x0000000806327825 */ /* 0x001fca00078e0232 */
[----:B-1----:R-:W3:Y:S01]  /*00c0*/  LDG.E.64 R8, desc[UR4][R50.64] ;  /* 0x0000000432087981 */ /* 0x002ee2000c1e1b00 */
[----:B--2---:R-:W-:-:S05]  /*00d0*/  IMAD.WIDE R4, R6, 0x30, R4 ;  /* 0x0000003006047825 */ /* 0x004fca00078e0204 */
[----:B------:R0:W5:Y:S04]  /*00e0*/  LDG.E R2, desc[UR4][R4.64+0x18] ;  /* 0x0000180404027981 */ /* 0x000168000c1e1900 */
[----:B------:R0:W5:Y:S04]  /*00f0*/  LDG.E R3, desc[UR4][R4.64+0x20] ;  /* 0x0000200404037981 */ /* 0x000168000c1e1900 */
[----:B------:R0:W5:Y:S04]  /*0100*/  LDG.E.64 R12, desc[UR4][R4.64] ;  /* 0x00000004040c7981 */ /* 0x000168000c1e1b00 */
[----:B------:R0:W5:Y:S04]  /*0110*/  LDG.E.64 R10, desc[UR4][R4.64+0x8] ;  /* 0x00000804040a7981 */ /* 0x000168000c1e1b00 */
[----:B------:R0:W5:Y:S01]  /*0120*/  LDG.E.64 R22, desc[UR4][R4.64+0x10] ;  /* 0x0000100404167981 */ /* 0x000162000c1e1b00 */
[----:B------:R-:W1:Y:S01]  /*0130*/  MUFU.RCP64H R15, 0.099999964237213134766 ;  /* 0x3fb99999000f7908 */ /* 0x000e620000001800 */
[----:B------:R-:W-:Y:S01]  /*0140*/  IMAD.MOV.U32 R18, RZ, RZ, -0x66666666 ;  /* 0x9999999aff127424 */ /* 0x000fe200078e00ff */
[----:B------:R-:W-:Y:S01]  /*0150*/  UMOV UR6, 0x9999999a ;  /* 0x9999999a00067882 */ /* 0x000fe20000000000 */
[----:B------:R-:W-:Y:S01]  /*0160*/  IMAD.MOV.U32 R19, RZ, RZ, 0x3fb99999 ;  /* 0x3fb99999ff137424 */ /* 0x000fe200078e00ff */
[----:B------:R-:W-:Y:S01]  /*0170*/  BSSY.RECONVERGENT B0, `(.L_x_471) ;  /* 0x0000015000007945 */ /* 0x000fe20003800200 */
[----:B------:R-:W-:-:S02]  /*0180*/  IMAD.MOV.U32 R14, RZ, RZ, 0x1 ;  /* 0x00000001ff0e7424 */ /* 0x000fc400078e00ff */
[----:B------:R-:W-:-:S04]  /*0190*/  IMAD.MOV.U32 R21, RZ, RZ, 0x3fb99999 ;  /* 0x3fb99999ff157424 */ /* 0x000fc800078e00ff */
[----:B-1----:R-:W-:-:S08]  /*01a0*/  DFMA R16, R14, -R18, 1 ;  /* 0x3ff000000e10742b */ /* 0x002fd00000000812 */
[----:B------:R-:W-:-:S08]  /*01b0*/  DFMA R16, R16, R16, R16 ;  /* 0x000000101010722b */ /* 0x000fd00000000010 */
[----:B------:R-:W-:-:S08]  /*01c0*/  DFMA R16, R14, R16, R14 ;  /* 0x000000100e10722b */ /* 0x000fd0000000000e */
[----:B------:R-:W-:-:S08]  /*01d0*/  DFMA R14, R16, -R18, 1 ;  /* 0x3ff00000100e742b */ /* 0x000fd00000000812 */
[----:B------:R-:W-:-:S08]  /*01e0*/  DFMA R14, R16, R14, R16 ;  /* 0x0000000e100e722b */ /* 0x000fd00000000010 */
[----:B---3--:R-:W-:Y:S01]  /*01f0*/  DMUL R16, R8, R14 ;  /* 0x0000000e08107228 */ /* 0x008fe20000000000 */
[----:B------:R-:W-:-:S07]  /*0200*/  FSETP.GEU.AND P1, PT, |R9|, 6.5827683646048100446e-37, PT ;  /* 0x036000000900780b */ /* 0x000fce0003f2e200 */
[----:B------:R-:W-:-:S08]  /*0210*/  DFMA R18, R16, -R18, R8 ;  /* 0x800000121012722b */ /* 0x000fd00000000008 */
[----:B------:R-:W-:-:S10]  /*0220*/  DFMA R14, R14, R18, R16 ;  /* 0x000000120e0e722b */ /* 0x000fd40000000010 */
[----:B------:R-:W-:-:S05]  /*0230*/  FFMA R0, RZ, 1.4499999284744262695, R15 ;  /* 0x3fb99999ff007823 */ /* 0x000fca000000000f */
[----:B------:R-:W-:-:S13]  /*0240*/  FSETP.GT.AND P0, PT, |R0|, 1.469367938527859385e-39, PT ;  /* 0x001000000000780b */ /* 0x000fda0003f04200 */
[----:B0-----:R-:W-:Y:S05]  /*0250*/  @P0 BRA P1, `(.L_x_472) ;  /* 0x0000000000180947 */ /* 0x001fea0000800000 */
[----:B------:R-:W-:Y:S01]  /*0260*/  IMAD.MOV.U32 R28, RZ, RZ, R8 ;  /* 0x000000ffff1c7224 */ /* 0x000fe200078e0008 */
[----:B------:R-:W-:Y:S02]  /*0270*/  MOV R29, R9 ;  /* 0x00000009001d7202 */ /* 0x000fe40000000f00 */
[----:B------:R-:W-:-:S07]  /*0280*/  MOV R0, 0x2a0 ;  /* 0x000002a000007802 */ /* 0x000fce0000000f00 */
[----:B-----5:R-:W-:Y:S05]  /*0290*/  CALL.REL.NOINC `($__internal_5_$__cuda_sm20_div_rn_f64_full) ;  /* 0x0000003800f07944 */ /* 0x020fea0003c00000 */
[----:B------:R-:W-:Y:S02]  /*02a0*/  IMAD.MOV.U32 R14, RZ, RZ, R18 ;  /* 0x000000ffff0e7224 */ /* 0x000fe400078e0012 */
[----:B------:R-:W-:-:S07]  /*02b0*/  IMAD.MOV.U32 R15, RZ, RZ, R19 ;  /* 0x000000ffff0f7224 */ /* 0x000fce00078e0013 */
.L_x_472:
[----:B------:R-:W-:Y:S05]  /*02c0*/  BSYNC.RECONVERGENT B0 ;  /* 0x0000000000007941 */ /* 0x000fea0003800200 */
.L_x_471:
[----:B------:R-:W-:-:S14]  /*02d0*/  DSETP.GEU.AND P0, PT, R14, 1, PT ;  /* 0x3ff000000e00742a */ /* 0x000fdc0003f0e000 */
[----:B------:R-:W-:Y:S05]  /*02e0*/  @P0 BRA `(.L_x_473) ;  /* 0x00000020000c0947 */ /* 0x000fea0003800000 */
[----:B------:R-:W-:Y:S01]  /*02f0*/  DADD R4, R14, 1 ;  /* 0x3ff000000e047429 */ /* 0x000fe20000000000 */
[----:B------:R-:W-:Y:S01]  /*0300*/  UMOV UR8, 0x55555555 ;  /* 0x5555555500087882 */ /* 0x000fe20000000000 */
[----:B------:R-:W-:Y:S01]  /*0310*/  UMOV UR9, 0x3fd55555 ;  /* 0x3fd5555500097882 */ /* 0x000fe20000000000 */
[----:B------:R-:W-:Y:S01]  /*0320*/  IMAD.MOV.U32 R16, RZ, RZ, 0x0 ;  /* 0x00000000ff107424 */ /* 0x000fe200078e00ff */
[----:B------:R-:W-:Y:S01]  /*0330*/  BSSY.RECONVERGENT B0, `(.L_x_474) ;  /* 0x000001a000007945 */ /* 0x000fe20003800200 */
[----:B------:R-:W-:-:S03]  /*0340*/  IMAD.MOV.U32 R17, RZ, RZ, 0x3fd80000 ;  /* 0x3fd80000ff117424 */ /* 0x000fc600078e00ff */
[----:B------:R-:W-:-:S08]  /*0350*/  DADD R4, R4, -UR8 ;  /* 0x8000000804047e29 */ /* 0x000fd00008000000 */
[----:B------:R-:W-:-:S06]  /*0360*/  DMUL R18, R4, 9 ;  /* 0x4022000004127828 */ /* 0x000fcc0000000000 */
[----:B------:R-:W0:Y:S04]  /*0370*/  MUFU.RSQ64H R9, R19 ;  /* 0x0000001300097308 */ /* 0x000e280000001c00 */
[----:B------:R-:W-:-:S05]  /*0380*/  VIADD R8, R19, 0xfcb00000 ;  /* 0xfcb0000013087836 */ /* 0x000fca0000000000 */
[----:B------:R-:W-:Y:S01]  /*0390*/  ISETP.GE.U32.AND P0, PT, R8, 0x7ca00000, PT ;  /* 0x7ca000000800780c */ /* 0x000fe20003f06070 */
[----:B0-----:R-:W-:-:S08]  /*03a0*/  DMUL R14, R8, R8 ;  /* 0x00000008080e7228 */ /* 0x001fd00000000000 */
[----:B------:R-:W-:-:S08]  /*03b0*/  DFMA R14, R18, -R14, 1 ;  /* 0x3ff00000120e742b */ /* 0x000fd0000000080e */
[----:B------:R-:W-:Y:S02]  /*03c0*/  DFMA R16, R14, R16, 0.5 ;  /* 0x3fe000000e10742b */ /* 0x000fe40000000010 */
[----:B------:R-:W-:-:S08]  /*03d0*/  DMUL R14, R8, R14 ;  /* 0x0000000e080e7228 */ /* 0x000fd00000000000 */
[----:B------:R-:W-:-:S08]  /*03e0*/  DFMA R24, R16, R14, R8 ;  /* 0x0000000e1018722b */ /* 0x000fd00000000008 */
[----:B------:R-:W-:Y:S02]  /*03f0*/  DMUL R26, R18, R24 ;  /* 0x00000018121a7228 */ /* 0x000fe40000000000 */
[----:B------:R-:W-:Y:S01]  /*0400*/  IADD3 R17, PT, PT, R25, -0x100000, RZ ;  /* 0xfff0000019117810 */ /* 0x000fe20007ffe0ff */
[----:B------:R-:W-:-:S05]  /*0410*/  IMAD.MOV.U32 R16, RZ, RZ, R24 ;  /* 0x000000ffff107224 */ /* 0x000fca00078e0018 */
[----:B------:R-:W-:-:S08]  /*0420*/  DFMA R28, R26, -R26, R18 ;  /* 0x8000001a1a1c722b */ /* 0x000fd00000000012 */
[----:B------:R-:W-:Y:S01]  /*0430*/  DFMA R14, R28, R16, R26 ;  /* 0x000000101c0e722b */ /* 0x000fe2000000001a */
[----:B------:R-:W-:Y:S10]  /*0440*/  @!P0 BRA `(.L_x_475) ;  /* 0x0000000000208947 */ /* 0x000ff40003800000 */
[----:B------:R-:W-:Y:S01]  /*0450*/  IMAD.MOV.U32 R20, RZ, RZ, R24 ;  /* 0x000000ffff147224 */ /* 0x000fe200078e0018 */
[----:B------:R-:W-:Y:S01]  /*0460*/  MOV R0, 0x4b0 ;  /* 0x000004b000007802 */ /* 0x000fe20000000f00 */
[----:B------:R-:W-:Y:S02]  /*0470*/  IMAD.MOV.U32 R24, RZ, RZ, R26 ;  /* 0x000000ffff187224 */ /* 0x000fe400078e001a */
[----:B------:R-:W-:Y:S02]  /*0480*/  IMAD.MOV.U32 R25, RZ, RZ, R27 ;  /* 0x000000ffff197224 */ /* 0x000fe400078e001b */
[----:B------:R-:W-:-:S07]  /*0490*/  IMAD.MOV.U32 R7, RZ, RZ, R17 ;  /* 0x000000ffff077224 */ /* 0x000fce00078e0011 */
[----:B-----5:R-:W-:Y:S05]  /*04a0*/  CALL.REL.NOINC `($__internal_6_$__cuda_sm20_dsqrt_rn_f64_mediumpath_v1) ;  /* 0x0000003c00ec7944 */ /* 0x020fea0003c00000 */
[----:B------:R-:W-:Y:S01]  /*04b0*/  MOV R14, R7 ;  /* 0x00000007000e7202 */ /* 0x000fe20000000f00 */
[----:B------:R-:W-:-:S07]  /*04c0*/  IMAD.MOV.U32 R15, RZ, RZ, R16 ;  /* 0x000000ffff0f7224 */ /* 0x000fce00078e0010 */
.L_x_475:
[----:B------:R-:W-:Y:S05]  /*04d0*/  BSYNC.RECONVERGENT B0 ;  /* 0x0000000000007941 */ /* 0x000fea0003800200 */
.L_x_474:
[----:B------:R-:W0:Y:S01]  /*04e0*/  MUFU.RCP64H R9, R15 ;  /* 0x0000000f00097308 */ /* 0x000e220000001800 */
[----:B------:R-:W-:Y:S01]  /*04f0*/  VIADD R8, R15, 0x300402 ;  /* 0x003004020f087836 */ /* 0x000fe20000000000 */
[----:B------:R-:W-:Y:S04]  /*0500*/  BSSY.RECONVERGENT B0, `(.L_x_476) ;  /* 0x0000010000007945 */ /* 0x000fe80003800200 */
[----:B------:R-:W-:Y:S01]  /*0510*/  FSETP.GEU.AND P0, PT, |R8|, 5.8789094863358348022e-39, PT ;  /* 0x004004020800780b */ /* 0x000fe20003f0e200 */
[----:B0-----:R-:W-:-:S08]  /*0520*/  DFMA R16, R8, -R14, 1 ;  /* 0x3ff000000810742b */ /* 0x001fd0000000080e */
[----:B------:R-:W-:-:S08]  /*0530*/  DFMA R16, R16, R16, R16 ;  /* 0x000000101010722b */ /* 0x000fd00000000010 */
[----:B------:R-:W-:-:S08]  /*0540*/  DFMA R16, R8, R16, R8 ;  /* 0x000000100810722b */ /* 0x000fd00000000008 */
[----:B------:R-:W-:-:S08]  /*0550*/  DFMA R26, R16, -R14, 1 ;  /* 0x3ff00000101a742b */ /* 0x000fd0000000080e */
[----:B------:R-:W-:Y:S01]  /*0560*/  DFMA R26, R16, R26, R16 ;  /* 0x0000001a101a722b */ /* 0x000fe20000000010 */
[----:B------:R-:W-:Y:S10]  /*0570*/  @P0 BRA `(.L_x_477) ;  /* 0x0000000000200947 */ /* 0x000ff40003800000 */
[----:B------:R-:W-:Y:S01]  /*0580*/  LOP3.LUT R0, R15, 0x7fffffff, RZ, 0xc0, !PT ;  /* 0x7fffffff0f007812 */ /* 0x000fe200078ec0ff */
[----:B------:R-:W-:Y:S02]  /*0590*/  IMAD.MOV.U32 R18, RZ, RZ, R14 ;  /* 0x000000ffff127224 */ /* 0x000fe400078e000e */
[----:B------:R-:W-:Y:S02]  /*05a0*/  IMAD.MOV.U32 R19, RZ, RZ, R15 ;  /* 0x000000ffff137224 */ /* 0x000fe400078e000f */
[----:B------:R-:W-:Y:S01]  /*05b0*/  VIADD R28, R0, 0xfff00000 ;  /* 0xfff00000001c7836 */ /* 0x000fe20000000000 */
[----:B------:R-:W-:-:S07]  /*05c0*/  MOV R0, 0x5e0 ;  /* 0x000005e000007802 */ /* 0x000fce0000000f00 */
[----:B-----5:R-:W-:Y:S05]  /*05d0*/  CALL.REL.NOINC `($__internal_4_$__cuda_sm20_dblrcp_rn_slowpath_v3) ;  /* 0x0000003400807944 */ /* 0x020fea0003c00000 */
[----:B------:R-:W-:Y:S01]  /*05e0*/  MOV R26, R24 ;  /* 0x00000018001a7202 */ /* 0x000fe20000000f00 */
[----:B------:R-:W-:-:S07]  /*05f0*/  IMAD.MOV.U32 R27, RZ, RZ, R25 ;  /* 0x000000ffff1b7224 */ /* 0x000fce00078e0019 */
.L_x_477:
[----:B------:R-:W-:Y:S05]  /*0600*/  BSYNC.RECONVERGENT B0 ;  /* 0x0000000000007941 */ /* 0x000fea0003800200 */
.L_x_476:
[----:B------:R-:W0:Y:S02]  /*0610*/  LDC.64 R8, c[0x0][0x390] ;  /* 0x0000e400ff087b82 */ /* 0x000e240000000a00 */
[----:B0-----:R-:W-:-:S07]  /*0620*/  IMAD.WIDE R6, R6, 0x8, R8 ;  /* 0x0000000806067825 */ /* 0x001fce00078e0208 */
.L_x_507:
[----:B-----5:R-:W-:Y:S01]  /*0630*/  SHF.R.U32.HI R0, RZ, 0x2, R13 ;  /* 0x00000002ff007819 */ /* 0x020fe2000001160d */
[----:B------:R-:W-:Y:S02]  /*0640*/  IMAD.SHL.U32 R8, R23, 0x10, RZ ;  /* 0x0000001017087824 */ /* 0x000fe400078e00ff */
[----:B------:R-:W-:Y:S02]  /*0650*/  HFMA2 R15, -RZ, RZ, 0.1171875, 0 ;  /* 0x2f800000ff0f7431 */ /* 0x000fe400000001ff */
[----:B------:R-:W-:Y:S01]  /*0660*/  VIADD R18, R12, 0x587c5 ;  /* 0x000587c50c127836 */ /* 0x000fe20000000000 */
[----:B------:R-:W-:Y:S01]  /*0670*/  LOP3.LUT R0, R0, R13, RZ, 0x3c, !PT ;  /* 0x0000000d00007212 */ /* 0x000fe200078e3cff */
[----:B------:R-:W-:Y:S01]  /*0680*/  BSSY.RECONVERGENT B0, `(.L_x_478) ;  /* 0x0000056000007945 */ /* 0x000fe20003800200 */
[----:B------:R-:W-:Y:S01]  /*0690*/  ISETP.NE.AND P0, PT, R2, 0x1, PT ;  /* 0x000000010200780c */ /* 0x000fe20003f05270 */
[----:B------:R-:W-:Y:S02]  /*06a0*/  IMAD.MOV.U32 R19, RZ, RZ, R23 ;  /* 0x000000ffff137224 */ /* 0x000fe400078e0017 */
[----:B------:R-:W-:-:S02]  /*06b0*/  IMAD.SHL.U32 R9, R0, 0x2, RZ ;  /* 0x0000000200097824 */ /* 0x000fc400078e00ff */
[----:B------:R-:W-:Y:S02]  /*06c0*/  IMAD.MOV.U32 R24, RZ, RZ, R3 ;  /* 0x000000ffff187224 */ /* 0x000fe400078e0003 */
[----:B------:R-:W-:Y:S01]  /*06d0*/  IMAD.MOV.U32 R2, RZ, RZ, RZ ;  /* 0x000000ffff027224 */ /* 0x000fe200078e00ff */
[----:B------:R-:W-:-:S04]  /*06e0*/  LOP3.LUT R9, R23, R8, R9, 0x96, !PT ;  /* 0x0000000817097212 */ /* 0x000fc800078e9609 */
[----:B------:R-:W-:-:S05]  /*06f0*/  LOP3.LUT R13, R9, R0, RZ, 0x3c, !PT ;  /* 0x00000000090d7212 */ /* 0x000fca00078e3cff */
[----:B------:R-:W-:Y:S02]  /*0700*/  IMAD.IADD R0, R13, 0x1, R18 ;  /* 0x000000010d007824 */ /* 0x000fe400078e0212 */
[----:B------:R-:W-:-:S03]  /*0710*/  IMAD.MOV.U32 R25, RZ, RZ, R13 ;  /* 0x000000ffff197224 */ /* 0x000fc600078e000d */
[----:B------:R-:W-:-:S05]  /*0720*/  I2FP.F32.U32 R0, R0 ;  /* 0x0000000000007245 */ /* 0x000fca0000201000 */
[----:B------:R-:W-:Y:S01]  /*0730*/  FFMA R20, R0, R15, 1.1641532182693481445e-10 ;  /* 0x2f00000000147423 */ /* 0x000fe2000000000f */
[----:B------:R-:W-:-:S03]  /*0740*/  IMAD.MOV.U32 R0, RZ, RZ, R22 ;  /* 0x000000ffff007224 */ /* 0x000fc600078e0016 */
[----:B------:R0:W1:Y:S01]  /*0750*/  F2F.F64.F32 R8, R20 ;  /* 0x0000001400087310 */ /* 0x0000620000201800 */
[----:B------:R-:W-:Y:S05]  /*0760*/  @!P0 BRA `(.L_x_479) ;  /* 0x00000004001c8947 */ /* 0x000fea0003800000 */
[----:B------:R-:W-:Y:S01]  /*0770*/  SHF.R.U32.HI R3, RZ, 0x2, R10 ;  /* 0x00000002ff037819 */ /* 0x000fe2000001160a */
[----:B------:R-:W-:Y:S01]  /*0780*/  VIADD R18, R12, 0x10974f ;  /* 0x0010974f0c127836 */ /* 0x000fe20000000000 */
[----:B------:R-:W-:Y:S01]  /*0790*/  SHF.L.U32 R0, R13, 0x4, RZ ;  /* 0x000000040d007819 */ /* 0x000fe200000006ff */
[----:B------:R-:W-:Y:S01]  /*07a0*/  BSSY.RECONVERGENT B1, `(.L_x_480) ;  /* 0x000003a000017945 */ /* 0x000fe20003800200 */
[----:B------:R-:W-:-:S05]  /*07b0*/  LOP3.LUT R3, R3, R10, RZ, 0x3c, !PT ;  /* 0x0000000a03037212 */ /* 0x000fca00078e3cff */
[----:B------:R-:W-:-:S05]  /*07c0*/  IMAD.SHL.U32 R2, R3, 0x2, RZ ;  /* 0x0000000203027824 */ /* 0x000fca00078e00ff */
[----:B------:R-:W-:-:S04]  /*07d0*/  LOP3.LUT R0, R3, R2, R0, 0x96, !PT ;  /* 0x0000000203007212 */ /* 0x000fc800078e9600 */
[----:B------:R-:W-:-:S04]  /*07e0*/  LOP3.LUT R19, R0, R13, RZ, 0x3c, !PT ;  /* 0x0000000d00137212 */ /* 0x000fc800078e3cff */
[----:B------:R-:W-:-:S04]  /*07f0*/  IADD3 R0, PT, PT, R12, 0xb0f8a, R19 ;  /* 0x000b0f8a0c007810 */ /* 0x000fc80007ffe013 */
[----:B------:R-:W-:-:S05]  /*0800*/  I2FP.F32.U32 R0, R0 ;  /* 0x0000000000007245 */ /* 0x000fca0000201000 */
[----:B------:R-:W-:Y:S01]  /*0810*/  FFMA R10, R0, R15, 1.1641532182693481445e-10 ;  /* 0x2f000000000a7423 */ /* 0x000fe2000000000f */
[----:B------:R-:W-:-:S04]  /*0820*/  IMAD.MOV.U32 R15, RZ, RZ, 0x3e055027 ;  /* 0x3e055027ff0f7424 */ /* 0x000fc800078e00ff */
[----:B------:R-:W-:-:S13]  /*0830*/  FSETP.GEU.AND P0, PT, R10, 1.175494350822287508e-38, PT ;  /* 0x008000000a00780b */ /* 0x000fda0003f0e000 */
[----:B------:R-:W-:-:S04]  /*0840*/  @!P0 FMUL R10, R10, 8388608 ;  /* 0x4b0000000a0a8820 */ /* 0x000fc80000400000 */
[----:B------:R-:W-:-:S05]  /*0850*/  VIADD R0, R10, 0xc0d55555 ;  /* 0xc0d555550a007836 */ /* 0x000fca0000000000 */
[----:B------:R-:W-:-:S05]  /*0860*/  LOP3.LUT R3, R0, 0xff800000, RZ, 0xc0, !PT ;  /* 0xff80000000037812 */ /* 0x000fca00078ec0ff */
[----:B------:R-:W-:Y:S01]  /*0870*/  IMAD.IADD R0, R10, 0x1, -R3 ;  /* 0x000000010a007824 */ /* 0x000fe200078e0a03 */
[----:B------:R-:W-:-:S03]  /*0880*/  I2FP.F32.S32 R3, R3 ;  /* 0x0000000300037245 */ /* 0x000fc60000201400 */
[----:B------:R-:W-:Y:S01]  /*0890*/  FADD R2, R0, -1 ;  /* 0xbf80000000027421 */ /* 0x000fe20000000000 */
[----:B------:R-:W-:Y:S02]  /*08a0*/  FSEL R0, RZ, -23, P0 ;  /* 0xc1b80000ff007808 */ /* 0x000fe40000000000 */
[----:B------:R-:W-:Y:S01]  /*08b0*/  ISETP.GT.U32.AND P0, PT, R10, 0x7f7fffff, PT ;  /* 0x7f7fffff0a00780c */ /* 0x000fe20003f04070 */
[C---:B------:R-:W-:Y:S02]  /*08c0*/  FFMA R15, R2.reuse, -R15, 0.14084610342979431152 ;  /* 0x3e1039f6020f7423 */ /* 0x040fe4000000080f */
[----:B------:R-:W-:Y:S01]  /*08d0*/  FFMA R3, R3, 1.1920928955078125e-07, R0 ;  /* 0x3400000003037823 */ /* 0x000fe20000000000 */
[----:B------:R-:W-:Y:S01]  /*08e0*/  SHF.R.U32.HI R0, RZ, 0x2, R11 ;  /* 0x00000002ff007819 */ /* 0x000fe2000001160b */
[----:B------:R-:W-:-:S03]  /*08f0*/  FFMA R15, R2, R15, -0.12148627638816833496 ;  /* 0xbdf8cdcc020f7423 */ /* 0x000fc6000000000f */
[----:B------:R-:W-:Y:S01]  /*0900*/  LOP3.LUT R0, R0, R11, RZ, 0x3c, !PT ;  /* 0x0000000b00007212 */ /* 0x000fe200078e3cff */
[----:B------:R-:W-:-:S04]  /*0910*/  FFMA R15, R2, R15, 0.13980610668659210205 ;  /* 0x3e0f2955020f7423 */ /* 0x000fc8000000000f */
[----:B------:R-:W-:-:S04]  /*0920*/  FFMA R15, R2, R15, -0.16684235632419586182 ;  /* 0xbe2ad8b9020f7423 */ /* 0x000fc8000000000f */
[----:B------:R-:W-:-:S04]  /*0930*/  FFMA R15, R2, R15, 0.20012299716472625732 ;  /* 0x3e4ced0b020f7423 */ /* 0x000fc8000000000f */
[----:B------:R-:W-:-:S04]  /*0940*/  FFMA R15, R2, R15, -0.24999669194221496582 ;  /* 0xbe7fff22020f7423 */ /* 0x000fc8000000000f */
[----:B------:R-:W-:-:S04]  /*0950*/  FFMA R15, R2, R15, 0.33333182334899902344 ;  /* 0x3eaaaa78020f7423 */ /* 0x000fc8000000000f */
[----:B------:R-:W-:-:S04]  /*0960*/  FFMA R15, R2, R15, -0.5 ;  /* 0xbf000000020f7423 */ /* 0x000fc8000000000f */
[----:B------:R-:W-:-:S04]  /*0970*/  FMUL R15, R2, R15 ;  /* 0x0000000f020f7220 */ /* 0x000fc80000400000 */
[----:B------:R-:W-:Y:S01]  /*0980*/  FFMA R2, R2, R15, R2 ;  /* 0x0000000f02027223 */ /* 0x000fe20000000002 */
[----:B------:R-:W-:-:S03]  /*0990*/  IMAD.MOV.U32 R15, RZ, RZ, 0x7f800000 ;  /* 0x7f800000ff0f7424 */ /* 0x000fc600078e00ff */
[----:B------:R-:W-:Y:S01]  /*09a0*/  FFMA R14, R3, 0.69314718246459960938, R2 ;  /* 0x3f317218030e7823 */ /* 0x000fe20000000002 */
[----:B------:R-:W-:Y:S01]  /*09b0*/  @P0 FFMA R14, R10, R15, +INF ;  /* 0x7f8000000a0e0423 */ /* 0x000fe2000000000f */
[----:B------:R-:W-:Y:S01]  /*09c0*/  IMAD.SHL.U32 R3, R19, 0x10, RZ ;  /* 0x0000001013037824 */ /* 0x000fe200078e00ff */
[----:B------:R-:W-:Y:S02]  /*09d0*/  SHF.L.U32 R2, R0, 0x1, RZ ;  /* 0x0000000100027819 */ /* 0x000fe400000006ff */
[----:B------:R-:W-:Y:S01]  /*09e0*/  FMUL R14, R14, -2 ;  /* 0xc00000000e0e7820 */ /* 0x000fe20000400000 */
[----:B------:R-:W-:Y:S02]  /*09f0*/  FSETP.NEU.AND P0, PT, R10, RZ, PT ;  /* 0x000000ff0a00720b */ /* 0x000fe40003f0d000 */
[----:B------:R-:W-:Y:S01]  /*0a00*/  LOP3.LUT R2, R0, R2, R3, 0x96, !PT ;  /* 0x0000000200027212 */ /* 0x000fe200078e9603 */
[----:B------:R-:W-:Y:S01]  /*0a10*/  IMAD.MOV.U32 R3, RZ, RZ, 0x30c90fdb ;  /* 0x30c90fdbff037424 */ /* 0x000fe200078e00ff */
[----:B------:R-:W-:-:S02]  /*0a20*/  FSEL R10, R14, +INF , P0 ;  /* 0x7f8000000e0a7808 */ /* 0x000fc40000000000 */
[----:B------:R-:W-:Y:S02]  /*0a30*/  LOP3.LUT R25, R2, R19, RZ, 0x3c, !PT ;  /* 0x0000001302197212 */ /* 0x000fe400078e3cff */
[----:B------:R2:W3:Y:S01]  /*0a40*/  MUFU.RSQ R11, R10 ;  /* 0x0000000a000b7308 */ /* 0x0004e20000001400 */
[----:B------:R-:W-:Y:S02]  /*0a50*/  VIADD R2, R10, 0xf3000000 ;  /* 0xf30000000a027836 */ /* 0x000fe40000000000 */
[----:B------:R-:W-:-:S03]  /*0a60*/  IMAD.IADD R0, R25, 0x1, R18 ;  /* 0x0000000119007824 */ /* 0x000fc600078e0212 */
[----:B------:R-:W-:Y:S02]  /*0a70*/  ISETP.GT.U32.AND P0, PT, R2, 0x727fffff, PT ;  /* 0x727fffff0200780c */ /* 0x000fe40003f04070 */
[----:B------:R-:W-:-:S05]  /*0a80*/  I2FP.F32.U32 R0, R0 ;  /* 0x0000000000007245 */ /* 0x000fca0000201000 */
[----:B------:R-:W-:-:S06]  /*0a90*/  FFMA R14, R0, R3, 7.314590599882819788e-10 ;  /* 0x30490fdb000e7423 */ /* 0x000fcc0000000003 */
[----:B--23--:R-:W-:Y:S05]  /*0aa0*/  @!P0 BRA `(.L_x_481) ;  /* 0x0000000000148947 */ /* 0x00cfea0003800000 */
[----:B------:R-:W-:Y:S02]  /*0ab0*/  MOV R0, R10 ;  /* 0x0000000a00007202 */ /* 0x000fe40000000f00 */
[----:B------:R-:W-:-:S07]  /*0ac0*/  MOV R24, 0xae0 ;  /* 0x00000ae000187802 */ /* 0x000fce0000000f00 */
[----:B01----:R-:W-:Y:S05]  /*0ad0*/  CALL.REL.NOINC `($__internal_7_$__cuda_sm20_sqrt_rn_f32_slowpath) ;  /* 0x0000003c00207944 */ /* 0x003fea0003c00000 */
[----:B------:R-:W-:Y:S01]  /*0ae0*/  IMAD.MOV.U32 R3, RZ, RZ, R0 ;  /* 0x000000ffff037224 */ /* 0x000fe200078e0000 */
[----:B------:R-:W-:Y:S06]  /*0af0*/  BRA `(.L_x_482) ;  /* 0x0000000000107947 */ /* 0x000fec0003800000 */
.L_x_481:
[----:B------:R-:W-:Y:S01]  /*0b00*/  FMUL.FTZ R3, R10, R11 ;  /* 0x0000000b0a037220 */ /* 0x000fe20000410000 */
[----:B------:R-:W-:-:S03]  /*0b10*/  FMUL.FTZ R2, R11, 0.5 ;  /* 0x3f0000000b027820 */ /* 0x000fc60000410000 */
[----:B------:R-:W-:-:S04]  /*0b20*/  FFMA R0, -R3, R3, R10 ;  /* 0x0000000303007223 */ /* 0x000fc8000000010a */
[----:B------:R-:W-:-:S07]  /*0b30*/  FFMA R3, R0, R2, R3 ;  /* 0x0000000200037223 */ /* 0x000fce0000000003 */
.L_x_482:
[----:B------:R-:W-:Y:S05]  /*0b40*/  BSYNC.RECONVERGENT B1 ;  /* 0x0000000000017941 */ /* 0x000fea0003800200 */
.L_x_480:
[----:B------:R-:W-:Y:S01]  /*0b50*/  FMUL.RZ R12, R14, 0.15915493667125701904 ;  /* 0x3e22f9830e0c7820 */ /* 0x000fe2000040c000 */
[----:B------:R-:W-:Y:S02]  /*0b60*/  IMAD.MOV.U32 R0, RZ, RZ, R13 ;  /* 0x000000ffff007224 */ /* 0x000fe400078e000d */
[----:B------:R-:W-:Y:S01]  /*0b70*/  IMAD.MOV.U32 R11, RZ, RZ, R23 ;  /* 0x000000ffff0b7224 */ /* 0x000fe200078e0017 */
[----:B------:R-:W2:Y:S01]  /*0b80*/  MUFU.SIN R24, R12 ;  /* 0x0000000c00187308 */ /* 0x000ea20000000400 */
[----:B------:R-:W-:-:S07]  /*0b90*/  IMAD.MOV.U32 R10, RZ, RZ, R22 ;  /* 0x000000ffff0a7224 */ /* 0x000fce00078e0016 */
[----:B------:R-:W3:Y:S01]  /*0ba0*/  MUFU.COS R2, R12 ;  /* 0x0000000c00027308 */ /* 0x000ee20000000000 */
[-C--:B--2---:R-:W-:Y:S01]  /*0bb0*/  FMUL R24, R24, R3.reuse ;  /* 0x0000000318187220 */ /* 0x084fe20000400000 */
[----:B---3--:R-:W-:Y:S01]  /*0bc0*/  FMUL R3, R2, R3 ;  /* 0x0000000302037220 */ /* 0x008fe20000400000 */
[----:B------:R-:W-:-:S07]  /*0bd0*/  IMAD.MOV.U32 R2, RZ, RZ, 0x1 ;  /* 0x00000001ff027424 */ /* 0x000fce00078e00ff */
.L_x_479:
[----:B------:R-:W-:Y:S05]  /*0be0*/  BSYNC.RECONVERGENT B0 ;  /* 0x0000000000007941 */ /* 0x000fea0003800200 */
.L_x_478:
[----:B------:R-:W2:Y:S01]  /*0bf0*/  F2F.F64.F32 R14, R24 ;  /* 0x00000018000e7310 */ /* 0x000ea20000201800 */
[----:B------:R-:W-:Y:S01]  /*0c00*/  IMAD.MOV.U32 R13, RZ, RZ, R10 ;  /* 0x000000ffff0d7224 */ /* 0x000fe200078e000a */
[----:B------:R-:W-:Y:S01]  /*0c10*/  MOV R10, R11 ;  /* 0x0000000b000a7202 */ /* 0x000fe20000000f00 */
[----:B------:R-:W-:Y:S01]  /*0c20*/  BSSY.RECONVERGENT B0, `(.L_x_483) ;  /* 0x000000b000007945 */ /* 0x000fe20003800200 */
[----:B------:R-:W-:Y:S01]  /*0c30*/  IMAD.MOV.U32 R11, RZ, RZ, R0 ;  /* 0x000000ffff0b7224 */ /* 0x000fe200078e0000 */
[----:B------:R-:W-:Y:S01]  /*0c40*/  MOV R48, RZ ;  /* 0x000000ff00307202 */ /* 0x000fe20000000f00 */
[----:B------:R-:W-:Y:S01]  /*0c50*/  IMAD.MOV.U32 R49, RZ, RZ, 0x40080000 ;  /* 0x40080000ff317424 */ /* 0x000fe200078e00ff */
[----:B------:R-:W-:Y:S01]  /*0c60*/  MOV R0, 0xcd0 ;  /* 0x00000cd000007802 */ /* 0x000fe20000000f00 */
[----:B------:R-:W-:Y:S02]  /*0c70*/  IMAD.MOV.U32 R12, RZ, RZ, R18 ;  /* 0x000000ffff0c7224 */ /* 0x000fe400078e0012 */
[----:B------:R-:W-:-:S02]  /*0c80*/  IMAD.MOV.U32 R22, RZ, RZ, R19 ;  /* 0x000000ffff167224 */ /* 0x000fc400078e0013 */
[----:B------:R-:W-:Y:S01]  /*0c90*/  IMAD.MOV.U32 R23, RZ, RZ, R25 ;  /* 0x000000ffff177224 */ /* 0x000fe200078e0019 */
[----:B--2---:R-:W-:-:S08]  /*0ca0*/  DFMA R16, R14, R26, 1 ;  /* 0x3ff000000e10742b */ /* 0x004fd0000000001a */
[----:B------:R-:W-:-:S11]  /*0cb0*/  DADD R46, -RZ, |R16| ;  /* 0x00000000ff2e7229 */ /* 0x000fd60000000510 */
[----:B01----:R-:W-:Y:S05]  /*0cc0*/  CALL.REL.NOINC `($_Z6g_sampPdS_S_iP17curandStateXORWOW$__internal_accurate_pow) ;  /* 0x0000003c00007944 */ /* 0x003fea0003c00000 */
[----:B------:R-:W-:Y:S05]  /*0cd0*/  BSYNC.RECONVERGENT B0 ;  /* 0x0000000000007941 */ /* 0x000fea0003800200 */
.L_x_483:
[C---:B------:R-:W-:Y:S01]  /*0ce0*/  DADD R18, R16.reuse, 3 ;  /* 0x4008000010127429 */ /* 0x040fe20000000000 */
[----:B------:R-:W-:Y:S01]  /*0cf0*/  ISETP.GE.AND P0, PT, R17, RZ, PT ;  /* 0x000000ff1100720c */ /* 0x000fe20003f06270 */
[----:B------:R-:W-:Y:S01]  /*0d00*/  DADD R30, -RZ, -R28 ;  /* 0x00000000ff1e7229 */ /* 0x000fe2000000091c */
[----:B------:R-:W-:Y:S01]  /*0d10*/  BSSY.RECONVERGENT B0, `(.L_x_484) ;  /* 0x0000011000007945 */ /* 0x000fe20003800200 */
[C---:B------:R-:W-:Y:S02]  /*0d20*/  DSETP.NEU.AND P2, PT, R16.reuse, RZ, PT ;  /* 0x000000ff1000722a */ /* 0x040fe40003f4d000 */
[----:B------:R-:W-:-:S04]  /*0d30*/  DSETP.NEU.AND P1, PT, R16, 1, PT ;  /* 0x3ff000001000742a */ /* 0x000fc80003f2d000 */
[----:B------:R-:W-:Y:S02]  /*0d40*/  LOP3.LUT R18, R19, 0x7ff00000, RZ, 0xc0, !PT ;  /* 0x7ff0000013127812 */ /* 0x000fe400078ec0ff */
[----:B------:R-:W-:Y:S02]  /*0d50*/  FSEL R19, R30, R28, !P0 ;  /* 0x0000001c1e137208 */ /* 0x000fe40004000000 */
[----:B------:R-:W-:Y:S02]  /*0d60*/  ISETP.NE.AND P3, PT, R18, 0x7ff00000, PT ;  /* 0x7ff000001200780c */ /* 0x000fe40003f65270 */
[----:B------:R-:W-:Y:S02]  /*0d70*/  FSEL R29, R31, R29, !P0 ;  /* 0x0000001d1f1d7208 */ /* 0x000fe40004000000 */
[----:B------:R-:W-:Y:S02]  /*0d80*/  FSEL R18, R19, RZ, P2 ;  /* 0x000000ff13127208 */ /* 0x000fe40001000000 */
[----:B------:R-:W-:-:S07]  /*0d90*/  FSEL R19, R17, R29, !P2 ;  /* 0x0000001d11137208 */ /* 0x000fce0005000000 */
[----:B------:R-:W-:Y:S05]  /*0da0*/  @P3 BRA `(.L_x_485) ;  /* 0x00000000001c3947 */ /* 0x000fea0003800000 */
[----:B------:R-:W-:-:S14]  /*0db0*/  DSETP.NAN.AND P2, PT, R16, R16, PT ;  /* 0x000000101000722a */ /* 0x000fdc0003f48000 */
[----:B------:R-:W-:Y:S01]  /*0dc0*/  @P2 DADD R18, R16, 3 ;  /* 0x4008000010122429 */ /* 0x000fe20000000000 */
[----:B------:R-:W-:Y:S10]  /*0dd0*/  @P2 BRA `(.L_x_485) ;  /* 0x0000000000102947 */ /* 0x000ff40003800000 */
[----:B------:R-:W-:-:S14]  /*0de0*/  DSETP.NEU.AND P2, PT, |R16|, +INF , PT ;  /* 0x7ff000001000742a */ /* 0x000fdc0003f4d200 */
[----:B------:R-:W-:Y:S02]  /*0df0*/  @!P2 IMAD.MOV.U32 R0, RZ, RZ, -0x100000 ;  /* 0xfff00000ff00a424 */ /* 0x000fe400078e00ff */
[----:B------:R-:W-:-:S03]  /*0e00*/  @!P2 IMAD.MOV.U32 R18, RZ, RZ, RZ ;  /* 0x000000ffff12a224 */ /* 0x000fc600078e00ff */
[----:B------:R-:W-:-:S07]  /*0e10*/  @!P2 SEL R19, R0, 0x7ff00000, !P0 ;  /* 0x7ff000000013a807 */ /* 0x000fce0004000000 */
.L_x_485:
[----:B------:R-:W-:Y:S05]  /*0e20*/  BSYNC.RECONVERGENT B0 ;  /* 0x0000000000007941 */ /* 0x000fea0003800200 */
.L_x_484:
[----:B------:R-:W-:Y:S01]  /*0e30*/  FSEL R16, R18, RZ, P1 ;  /* 0x000000ff12107208 */ /* 0x000fe20000800000 */
[----:B------:R-:W-:Y:S01]  /*0e40*/  BSSY.RECONVERGENT B0, `(.L_x_486) ;  /* 0x00000d0000007945 */ /* 0x000fe20003800200 */
[----:B------:R-:W-:Y:S02]  /*0e50*/  FSEL R17, R19, 1.875, P1 ;  /* 0x3ff0000013117808 */ /* 0x000fe40000800000 */
[----:B------:R-:W-:-:S04]  /*0e60*/  CS2R R18, SRZ ;  /* 0x0000000000127805 */ /* 0x000fc8000001ff00 */
[----:B------:R-:W-:-:S14]  /*0e70*/  DSETP.GT.AND P0, PT, R16, RZ, PT ;  /* 0x000000ff1000722a */ /* 0x000fdc0003f04000 */
[----:B------:R-:W-:Y:S05]  /*0e80*/  @!P0 BRA `(.L_x_487) ;  /* 0x0000000c002c8947 */ /* 0x000fea0003800000 */
[----:B------:R-:W-:Y:S01]  /*0e90*/  ISETP.GT.AND P0, PT, R9, 0xfffff, PT ;  /* 0x000fffff0900780c */ /* 0x000fe20003f04270 */
[--C-:B------:R-:W-:Y:S01]  /*0ea0*/  IMAD.MOV.U32 R18, RZ, RZ, R8.reuse ;  /* 0x000000ffff127224 */ /* 0x100fe200078e0008 */
[----:B------:R-:W-:Y:S01]  /*0eb0*/  MOV R0, R9 ;  /* 0x0000000900007202 */ /* 0x000fe20000000f00 */
[----:B------:R-:W-:Y:S01]  /*0ec0*/  IMAD.MOV.U32 R19, RZ, RZ, R9 ;  /* 0x000000ffff137224 */ /* 0x000fe200078e0009 */
[----:B------:R-:W-:Y:S01]  /*0ed0*/  BSSY.RECONVERGENT B1, `(.L_x_488) ;  /* 0x0000051000017945 */ /* 0x000fe20003800200 */
[----:B------:R-:W-:-:S08]  /*0ee0*/  IMAD.MOV.U32 R28, RZ, RZ, R8 ;  /* 0x000000ffff1c7224 */ /* 0x000fd000078e0008 */
[----:B------:R-:W-:-:S10]  /*0ef0*/  @!P0 DMUL R18, R8, 1.80143985094819840000e+16 ;  /* 0x4350000008128828 */ /* 0x000fd40000000000 */
[----:B------:R-:W-:Y:S01]  /*0f00*/  @!P0 IMAD.MOV.U32 R0, RZ, RZ, R19 ;  /* 0x000000ffff008224 */ /* 0x000fe200078e0013 */
[----:B------:R-:W-:-:S03]  /*0f10*/  @!P0 MOV R28, R18 ;  /* 0x00000012001c8202 */ /* 0x000fc60000000f00 */
[----:B------:R-:W-:-:S05]  /*0f20*/  VIADD R25, R0, 0xffffffff ;  /* 0xffffffff00197836 */ /* 0x000fca0000000000 */
[----:B------:R-:W-:Y:S01]  /*0f30*/  ISETP.GT.U32.AND P1, PT, R25, 0x7feffffe, PT ;  /* 0x7feffffe1900780c */ /* 0x000fe20003f24070 */
[----:B------:R-:W-:Y:S02]  /*0f40*/  IMAD.MOV.U32 R25, RZ, RZ, -0x3ff ;  /* 0xfffffc01ff197424 */ /* 0x000fe400078e00ff */
[----:B------:R-:W-:-:S10]  /*0f50*/  @!P0 IMAD.MOV.U32 R25, RZ, RZ, -0x435 ;  /* 0xfffffbcbff198424 */ /* 0x000fd400078e00ff */
[----:B------:R-:W-:Y:S05]  /*0f60*/  @P1 BRA `(.L_x_489) ;  /* 0x0000000400041947 */ /* 0x000fea0003800000 */
[----:B------:R-:W-:Y:S01]  /*0f70*/  LOP3.LUT R18, R0, 0xfffff, RZ, 0xc0, !PT ;  /* 0x000fffff00127812 */ /* 0x000fe200078ec0ff */
[----:B------:R-:W-:Y:S01]  /*0f80*/  IMAD.MOV.U32 R36, RZ, RZ, -0x748574fc ;  /* 0x8b7a8b04ff247424 */ /* 0x000fe200078e00ff */
[----:B------:R-:W-:Y:S01]  /*0f90*/  MOV R37, 0x3ed0ee25 ;  /* 0x3ed0ee2500257802 */ /* 0x000fe20000000f00 */
[----:B------:R-:W-:Y:S01]  /*0fa0*/  UMOV UR8, 0x3ae80f1e ;  /* 0x3ae80f1e00087882 */ /* 0x000fe20000000000 */
[----:B------:R-:W-:Y:S01]  /*0fb0*/  LOP3.LUT R19, R18, 0x3ff00000, RZ, 0xfc, !PT ;  /* 0x3ff0000012137812 */ /* 0x000fe200078efcff */
[----:B------:R-:W-:Y:S01]  /*0fc0*/  IMAD.MOV.U32 R18, RZ, RZ, R28 ;  /* 0x000000ffff127224 */ /* 0x000fe200078e001c */
[----:B------:R-:W-:Y:S01]  /*0fd0*/  UMOV UR9, 0x3eb1380b ;  /* 0x3eb1380b00097882 */ /* 0x000fe20000000000 */
[----:B------:R-:W-:Y:S01]  /*0fe0*/  IMAD.MOV.U32 R28, RZ, RZ, RZ ;  /* 0x000000ffff1c7224 */ /* 0x000fe200078e00ff */
        /* <DEDUP_REMOVED lines=36> */
[----:B------:R-:W-:Y:S01]  /*1230*/  UMOV UR9, 0x3f899999 ;  /* 0x3f89999900097882 */ /* 0x000fe20000000000 */
[----:B------:R-:W-:Y:S01]  /*1240*/  DADD R34, R40, -UR10 ;  /* 0x8000000a28227e29 */ /* 0x000fe20008000000 */
[----:B------:R-:W-:Y:S01]  /*1250*/  UMOV UR10, 0xfefa39ef ;  /* 0xfefa39ef000a7882 */ /* 0x000fe20000000000 */
[----:B------:R-:W-:-:S03]  /*1260*/  UMOV UR11, 0x3fe62e42 ;  /* 0x3fe62e42000b7882 */ /* 0x000fc60000000000 */
        /* <DEDUP_REMOVED lines=17> */
.L_x_489:
[----:B------:R-:W-:Y:S01]  /*1380*/  IMAD.MOV.U32 R28, RZ, RZ, 0x0 ;  /* 0x00000000ff1c7424 */ /* 0x000fe200078e00ff */
[----:B------:R-:W-:Y:S01]  /*1390*/  LOP3.LUT P0, RZ, R19, 0x7fffffff, RZ, 0xc0, !PT ;  /* 0x7fffffff13ff7812 */ /* 0x000fe2000780c0ff */
[----:B------:R-:W-:-:S06]  /*13a0*/  IMAD.MOV.U32 R29, RZ, RZ, 0x7ff00000 ;  /* 0x7ff00000ff1d7424 */ /* 0x000fcc00078e00ff */
[----:B------:R-:W-:-:S10]  /*13b0*/  DFMA R28, R18, R28, +INF ;  /* 0x7ff00000121c742b */ /* 0x000fd4000000001c */
[----:B------:R-:W-:Y:S02]  /*13c0*/  FSEL R18, R28, RZ, P0 ;  /* 0x000000ff1c127208 */ /* 0x000fe40000000000 */
[----:B------:R-:W-:-:S07]  /*13d0*/  FSEL R19, R29, -QNAN , P0 ;  /* 0xfff000001d137808 */ /* 0x000fce0000000000 */
.L_x_490:
[----:B------:R-:W-:Y:S05]  /*13e0*/  BSYNC.RECONVERGENT B1 ;  /* 0x0000000000017941 */ /* 0x000fea0003800200 */
.L_x_488:
[----:B------:R-:W-:Y:S01]  /*13f0*/  DADD R46, -RZ, |R14| ;  /* 0x00000000ff2e7229 */ /* 0x000fe2000000050e */
[----:B------:R-:W-:Y:S01]  /*1400*/  BSSY.RECONVERGENT B1, `(.L_x_491) ;  /* 0x0000005000017945 */ /* 0x000fe20003800200 */
[----:B------:R-:W-:Y:S01]  /*1410*/  IMAD.MOV.U32 R48, RZ, RZ, RZ ;  /* 0x000000ffff307224 */ /* 0x000fe200078e00ff */
[----:B------:R-:W-:Y:S02]  /*1420*/  MOV R49, 0x40000000 ;  /* 0x4000000000317802 */ /* 0x000fe40000000f00 */
[----:B------:R-:W-:-:S07]  /*1430*/  MOV R0, 0x1450 ;  /* 0x0000145000007802 */ /* 0x000fce0000000f00 */
[----:B------:R-:W-:Y:S05]  /*1440*/  CALL.REL.NOINC `($_Z6g_sampPdS_S_iP17curandStateXORWOW$__internal_accurate_pow) ;  /* 0x0000003400207944 */ /* 0x000fea0003c00000 */
[----:B------:R-:W-:Y:S05]  /*1450*/  BSYNC.RECONVERGENT B1 ;  /* 0x0000000000017941 */ /* 0x000fea0003800200 */
.L_x_491:
[----:B------:R-:W-:Y:S01]  /*1460*/  DADD R30, R14, 2 ;  /* 0x400000000e1e7429 */ /* 0x000fe20000000000 */
[----:B------:R-:W-:Y:S01]  /*1470*/  ISETP.GT.AND P0, PT, R17, 0xfffff, PT ;  /* 0x000fffff1100780c */ /* 0x000fe20003f04270 */
[----:B------:R-:W-:Y:S01]  /*1480*/  BSSY.RECONVERGENT B1, `(.L_x_492) ;  /* 0x0000010000017945 */ /* 0x000fe20003800200 */
[----:B------:R-:W-:-:S03]  /*1490*/  FSETP.NEU.AND P1, PT, R24, RZ, PT ;  /* 0x000000ff1800720b */ /* 0x000fc60003f2d000 */
[----:B------:R-:W-:Y:S01]  /*14a0*/  IMAD.MOV.U32 R30, RZ, RZ, R16 ;  /* 0x000000ffff1e7224 */ /* 0x000fe200078e0010 */
[----:B------:R-:W-:Y:S02]  /*14b0*/  FSEL R28, R28, RZ, P1 ;  /* 0x000000ff1c1c7208 */ /* 0x000fe40000800000 */
[----:B------:R-:W-:Y:S02]  /*14c0*/  FSEL R29, R29, RZ, P1 ;  /* 0x000000ff1d1d7208 */ /* 0x000fe40000800000 */
[----:B------:R-:W-:Y:S01]  /*14d0*/  LOP3.LUT R0, R31, 0x7ff00000, RZ, 0xc0, !PT ;  /* 0x7ff000001f007812 */ /* 0x000fe200078ec0ff */
[----:B------:R-:W-:Y:S02]  /*14e0*/  IMAD.MOV.U32 R31, RZ, RZ, R17 ;  /* 0x000000ffff1f7224 */ /* 0x000fe400078e0011 */
[----:B------:R-:W-:Y:S01]  /*14f0*/  @!P0 DMUL R30, R16, 1.80143985094819840000e+16 ;  /* 0x43500000101e8828 */ /* 0x000fe20000000000 */
[----:B------:R-:W-:-:S13]  /*1500*/  ISETP.NE.AND P2, PT, R0, 0x7ff00000, PT ;  /* 0x7ff000000000780c */ /* 0x000fda0003f45270 */
[----:B------:R-:W-:Y:S05]  /*1510*/  @P2 BRA `(.L_x_493) ;  /* 0x0000000000182947 */ /* 0x000fea0003800000 */
[----:B------:R-:W-:-:S13]  /*1520*/  FSETP.NAN.AND P1, PT, R24, R24, PT ;  /* 0x000000181800720b */ /* 0x000fda0003f28000 */
[----:B------:R-:W-:Y:S01]  /*1530*/  @P1 DADD R28, R14, 2 ;  /* 0x400000000e1c1429 */ /* 0x000fe20000000000 */
[----:B------:R-:W-:Y:S10]  /*1540*/  @P1 BRA `(.L_x_493) ;  /* 0x00000000000c1947 */ /* 0x000ff40003800000 */
[----:B------:R-:W-:-:S14]  /*1550*/  DSETP.NEU.AND P1, PT, |R14|, +INF , PT ;  /* 0x7ff000000e00742a */ /* 0x000fdc0003f2d200 */
[----:B------:R-:W-:Y:S02]  /*1560*/  @!P1 IMAD.MOV.U32 R28, RZ, RZ, 0x0 ;  /* 0x00000000ff1c9424 */ /* 0x000fe400078e00ff */
[----:B------:R-:W-:-:S07]  /*1570*/  @!P1 IMAD.MOV.U32 R29, RZ, RZ, 0x7ff00000 ;  /* 0x7ff00000ff1d9424 */ /* 0x000fce00078e00ff */
.L_x_493:
[----:B------:R-:W-:Y:S05]  /*1580*/  BSYNC.RECONVERGENT B1 ;  /* 0x0000000000017941 */ /* 0x000fea0003800200 */
.L_x_492:
[----:B------:R-:W-:Y:S01]  /*1590*/  DMUL R28, R28, 0.5 ;  /* 0x3fe000001c1c7828 */ /* 0x000fe20000000000 */
[----:B------:R-:W-:Y:S01]  /*15a0*/  IMAD.MOV.U32 R0, RZ, RZ, R17 ;  /* 0x000000ffff007224 */ /* 0x000fe200078e0011 */
[----:B------:R-:W-:Y:S01]  /*15b0*/  @!P0 MOV R0, R31 ;  /* 0x0000001f00008202 */ /* 0x000fe20000000f00 */
[----:B------:R-:W-:Y:S01]  /*15c0*/  BSSY.RECONVERGENT B1, `(.L_x_494) ;  /* 0x0000052000017945 */ /* 0x000fe20003800200 */
[----:B------:R-:W-:-:S03]  /*15d0*/  FSETP.NEU.AND P1, PT, R24, 1, PT ;  /* 0x3f8000001800780b */ /* 0x000fc60003f2d000 */
[----:B------:R-:W-:-:S03]  /*15e0*/  VIADD R24, R0, 0xffffffff ;  /* 0xffffffff00187836 */ /* 0x000fc60000000000 */
[----:B------:R-:W-:Y:S02]  /*15f0*/  FSEL R14, R28, RZ, P1 ;  /* 0x000000ff1c0e7208 */ /* 0x000fe40000800000 */
[----:B------:R-:W-:Y:S01]  /*1600*/  FSEL R15, R29, 1.75, P1 ;  /* 0x3fe000001d0f7808 */ /* 0x000fe20000800000 */
[----:B------:R-:W-:Y:S01]  /*1610*/  IMAD.MOV.U32 R29, RZ, RZ, -0x3ff ;  /* 0xfffffc01ff1d7424 */ /* 0x000fe200078e00ff */
[----:B------:R-:W-:Y:S01]  /*1620*/  ISETP.GT.U32.AND P1, PT, R24, 0x7feffffe, PT ;  /* 0x7feffffe1800780c */ /* 0x000fe20003f24070 */
[----:B------:R-:W-:Y:S02]  /*1630*/  IMAD.MOV.U32 R24, RZ, RZ, R16 ;  /* 0x000000ffff187224 */ /* 0x000fe400078e0010 */
[----:B------:R-:W-:Y:S01]  /*1640*/  @!P0 IMAD.MOV.U32 R29, RZ, RZ, -0x435 ;  /* 0xfffffbcbff1d8424 */ /* 0x000fe200078e00ff */
[----:B------:R-:W-:Y:S01]  /*1650*/  DADD R14, R4, R14 ;  /* 0x00000000040e7229 */ /* 0x000fe2000000000e */
[----:B------:R-:W-:-:S08]  /*1660*/  @!P0 IMAD.MOV.U32 R24, RZ, RZ, R30 ;  /* 0x000000ffff188224 */ /* 0x000fd000078e001e */
[----:B------:R-:W-:Y:S05]  /*1670*/  @P1 BRA `(.L_x_495) ;  /* 0x0000000400001947 */ /* 0x000fea0003800000 */
[C---:B------:R-:W-:Y:S01]  /*1680*/  LOP3.LUT R25, R0.reuse, 0xfffff, RZ, 0xc0, !PT ;  /* 0x000fffff00197812 */ /* 0x040fe200078ec0ff */
[----:B------:R-:W-:Y:S01]  /*1690*/  IMAD.MOV.U32 R30, RZ, RZ, RZ ;  /* 0x000000ffff1e7224 */ /* 0x000fe200078e00ff */
[----:B------:R-:W-:Y:S01]  /*16a0*/  UMOV UR8, 0x3ae80f1e ;  /* 0x3ae80f1e00087882 */ /* 0x000fe20000000000 */
[----:B------:R-:W-:Y:S01]  /*16b0*/  IMAD.MOV.U32 R38, RZ, RZ, -0x748574fc ;  /* 0x8b7a8b04ff267424 */ /* 0x000fe200078e00ff */
[----:B------:R-:W-:Y:S01]  /*16c0*/  LOP3.LUT R25, R25, 0x3ff00000, RZ, 0xfc, !PT ;  /* 0x3ff0000019197812 */ /* 0x000fe200078efcff */
[----:B------:R-:W-:Y:S01]  /*16d0*/  IMAD.MOV.U32 R39, RZ, RZ, 0x3ed0ee25 ;  /* 0x3ed0ee25ff277424 */ /* 0x000fe200078e00ff */
[----:B------:R-:W-:Y:S01]  /*16e0*/  UMOV UR9, 0x3eb1380b ;  /* 0x3eb1380b00097882 */ /* 0x000fe20000000000 */
[----:B------:R-:W-:Y:S01]  /*16f0*/  LEA.HI R40, R0, R29, RZ, 0xc ;  /* 0x0000001d00287211 */ /* 0x000fe200078f60ff */
[----:B------:R-:W-:Y:S01]  /*1700*/  UMOV UR10, 0x80000000 ;  /* 0x80000000000a7882 */ /* 0x000fe20000000000 */
[----:B------:R-:W-:Y:S01]  /*1710*/  ISETP.GE.U32.AND P0, PT, R25, 0x3ff6a09f, PT ;  /* 0x3ff6a09f1900780c */ /* 0x000fe20003f06070 */
[----:B------:R-:W-:Y:S01]  /*1720*/  UMOV UR11, 0x43300000 ;  /* 0x43300000000b7882 */ /* 0x000fe20000000000 */
[----:B------:R-:W-:-:S11]  /*1730*/  MOV R41, 0x43300000 ;  /* 0x4330000000297802 */ /* 0x000fd60000000f00 */
[----:B------:R-:W-:Y:S01]  /*1740*/  @P0 IADD3 R31, PT, PT, R25, -0x100000, RZ ;  /* 0xfff00000191f0810 */ /* 0x000fe20007ffe0ff */
[----:B------:R-:W-:-:S04]  /*1750*/  @P0 VIADD R40, R40, 0x1 ;  /* 0x0000000128280836 */ /* 0x000fc80000000000 */
[----:B------:R-:W-:Y:S01]  /*1760*/  @P0 IMAD.MOV.U32 R25, RZ, RZ, R31 ;  /* 0x000000ffff190224 */ /* 0x000fe200078e001f */
[----:B------:R-:W-:-:S05]  /*1770*/  LOP3.LUT R40, R40, 0x80000000, RZ, 0x3c, !PT ;  /* 0x8000000028287812 */ /* 0x000fca00078e3cff */
        /* <DEDUP_REMOVED lines=48> */
.L_x_495:
[----:B------:R-:W-:Y:S01]  /*1a80*/  IMAD.MOV.U32 R24, RZ, RZ, 0x0 ;  /* 0x00000000ff187424 */ /* 0x000fe200078e00ff */
[----:B------:R-:W-:Y:S01]  /*1a90*/  LOP3.LUT P0, RZ, R31, 0x7fffffff, RZ, 0xc0, !PT ;  /* 0x7fffffff1fff7812 */ /* 0x000fe2000780c0ff */
[----:B------:R-:W-:-:S06]  /*1aa0*/  IMAD.MOV.U32 R25, RZ, RZ, 0x7ff00000 ;  /* 0x7ff00000ff197424 */ /* 0x000fcc00078e00ff */
[----:B------:R-:W-:-:S10]  /*1ab0*/  DFMA R24, R30, R24, +INF ;  /* 0x7ff000001e18742b */ /* 0x000fd40000000018 */
[----:B------:R-:W-:Y:S02]  /*1ac0*/  FSEL R24, R24, RZ, P0 ;  /* 0x000000ff18187208 */ /* 0x000fe40000000000 */
[----:B------:R-:W-:-:S07]  /*1ad0*/  FSEL R25, R25, -QNAN , P0 ;  /* 0xfff0000019197808 */ /* 0x000fce0000000000 */
.L_x_496:
[----:B------:R-:W-:Y:S05]  /*1ae0*/  BSYNC.RECONVERGENT B1 ;  /* 0x0000000000017941 */ /* 0x000fea0003800200 */
.L_x_494:
[----:B------:R-:W-:-:S08]  /*1af0*/  DFMA R14, -R4, R16, R14 ;  /* 0x00000010040e722b */ /* 0x000fd0000000010e */
[----:B------:R-:W-:-:S08]  /*1b00*/  DFMA R14, R4, R24, R14 ;  /* 0x00000018040e722b */ /* 0x000fd0000000000e */
[----:B------:R-:W-:Y:S01]  /*1b10*/  DSETP.GEU.AND P0, PT, R18, R14, PT ;  /* 0x0000000e1200722a */ /* 0x000fe20003f0e000 */
[----:B------:R-:W-:-:S05]  /*1b20*/  IMAD.MOV.U32 R18, RZ, RZ, RZ ;  /* 0x000000ffff127224 */ /* 0x000fca00078e00ff */
[----:B------:R-:W-:-:S08]  /*1b30*/  FSEL R19, RZ, 1.875, P0 ;  /* 0x3ff00000ff137808 */ /* 0x000fd00000000000 */
.L_x_487:
[----:B------:R-:W-:Y:S05]  /*1b40*/  BSYNC.RECONVERGENT B0 ;  /* 0x0000000000007941 */ /* 0x000fea0003800200 */
.L_x_486:
[----:B------:R0:W-:Y:S04]  /*1b50*/  STG.E.64 desc[UR4][R6.64], R18 ;  /* 0x0000001206007986 */ /* 0x0001e8000c101b04 */
[----:B------:R-:W2:Y:S01]  /*1b60*/  LDG.E.64 R14, desc[UR4][R50.64] ;  /* 0x00000004320e7981 */ /* 0x000ea2000c1e1b00 */
[----:B------:R-:W1:Y:S01]  /*1b70*/  MUFU.RCP64H R25, 0.099999964237213134766 ;  /* 0x3fb9999900197908 */ /* 0x000e620000001800 */
[----:B------:R-:W-:Y:S01]  /*1b80*/  IMAD.MOV.U32 R28, RZ, RZ, -0x66666666 ;  /* 0x9999999aff1c7424 */ /* 0x000fe200078e00ff */
[----:B------:R-:W-:Y:S01]  /*1b90*/  MOV R24, 0x1 ;  /* 0x0000000100187802 */ /* 0x000fe20000000f00 */
[----:B------:R-:W-:Y:S01]  /*1ba0*/  IMAD.MOV.U32 R29, RZ, RZ, 0x3fb99999 ;  /* 0x3fb99999ff1d7424 */ /* 0x000fe200078e00ff */
[----:B------:R-:W-:Y:S05]  /*1bb0*/  BSSY.RECONVERGENT B0, `(.L_x_497) ;  /* 0x0000011000007945 */ /* 0x000fea0003800200 */
[----:B-1----:R-:W-:-:S08]  /*1bc0*/  DFMA R30, R24, -R28, 1 ;  /* 0x3ff00000181e742b */ /* 0x002fd0000000081c */
[----:B------:R-:W-:-:S08]  /*1bd0*/  DFMA R30, R30, R30, R30 ;  /* 0x0000001e1e1e722b */ /* 0x000fd0000000001e */
[----:B------:R-:W-:-:S08]  /*1be0*/  DFMA R30, R24, R30, R24 ;  /* 0x0000001e181e722b */ /* 0x000fd00000000018 */
[----:B------:R-:W-:-:S08]  /*1bf0*/  DFMA R24, R30, -R28, 1 ;  /* 0x3ff000001e18742b */ /* 0x000fd0000000081c */
[----:B------:R-:W-:-:S08]  /*1c00*/  DFMA R30, R30, R24, R30 ;  /* 0x000000181e1e722b */ /* 0x000fd0000000001e */
[----:B--2---:R-:W-:Y:S01]  /*1c10*/  DMUL R24, R30, R14 ;  /* 0x0000000e1e187228 */ /* 0x004fe20000000000 */
[----:B------:R-:W-:-:S07]  /*1c20*/  FSETP.GEU.AND P1, PT, |R15|, 6.5827683646048100446e-37, PT ;  /* 0x036000000f00780b */ /* 0x000fce0003f2e200 */
[----:B0-----:R-:W-:-:S08]  /*1c30*/  DFMA R18, R24, -R28, R14 ;  /* 0x8000001c1812722b */ /* 0x001fd0000000000e */
[----:B------:R-:W-:-:S10]  /*1c40*/  DFMA R18, R30, R18, R24 ;  /* 0x000000121e12722b */ /* 0x000fd40000000018 */
[----:B------:R-:W-:-:S05]  /*1c50*/  FFMA R0, RZ, 1.4499999284744262695, R19 ;  /* 0x3fb99999ff007823 */ /* 0x000fca0000000013 */
[----:B------:R-:W-:-:S13]  /*1c60*/  FSETP.GT.AND P0, PT, |R0|, 1.469367938527859385e-39, PT ;  /* 0x001000000000780b */ /* 0x000fda0003f04200 */
[----:B------:R-:W-:Y:S05]  /*1c70*/  @P0 BRA P1, `(.L_x_498) ;  /* 0x0000000000100947 */ /* 0x000fea0000800000 */
[----:B------:R-:W-:Y:S01]  /*1c80*/  IMAD.MOV.U32 R28, RZ, RZ, R14 ;  /* 0x000000ffff1c7224 */ /* 0x000fe200078e000e */
[----:B------:R-:W-:Y:S01]  /*1c90*/  MOV R0, 0x1cc0 ;  /* 0x00001cc000007802 */ /* 0x000fe20000000f00 */
[----:B------:R-:W-:-:S07]  /*1ca0*/  IMAD.MOV.U32 R29, RZ, RZ, R15 ;  /* 0x000000ffff1d7224 */ /* 0x000fce00078e000f */
[----:B------:R-:W-:Y:S05]  /*1cb0*/  CALL.REL.NOINC `($__internal_5_$__cuda_sm20_div_rn_f64_full) ;  /* 0x0000002000687944 */ /* 0x000fea0003c00000 */
.L_x_498:
[----:B------:R-:W-:Y:S05]  /*1cc0*/  BSYNC.RECONVERGENT B0 ;  /* 0x0000000000007941 */ /* 0x000fea0003800200 */
.L_x_497:
        /* <DEDUP_REMOVED lines=10> */
[----:B------:R-:W-:-:S05]  /*1d70*/  LOP3.LUT R0, R19, 0x7fffffff, RZ, 0xc0, !PT ;  /* 0x7fffffff13007812 */ /* 0x000fca00078ec0ff */
[----:B------:R-:W-:Y:S01]  /*1d80*/  VIADD R28, R0, 0xfff00000 ;  /* 0xfff00000001c7836 */ /* 0x000fe20000000000 */
[----:B------:R-:W-:-:S07]  /*1d90*/  MOV R0, 0x1db0 ;  /* 0x00001db000007802 */ /* 0x000fce0000000f00 */
[----:B------:R-:W-:Y:S05]  /*1da0*/  CALL.REL.NOINC `($__internal_4_$__cuda_sm20_dblrcp_rn_slowpath_v3) ;  /* 0x0000001c008c7944 */ /* 0x000fea0003c00000 */
[----:B------:R-:W-:Y:S01]  /*1db0*/  IMAD.MOV.U32 R14, RZ, RZ, R24 ;  /* 0x000000ffff0e7224 */ /* 0x000fe200078e0018 */
[----:B------:R-:W-:-:S07]  /*1dc0*/  MOV R15, R25 ;  /* 0x00000019000f7202 */ /* 0x000fce0000000f00 */
.L_x_500:
[----:B------:R-:W-:Y:S05]  /*1dd0*/  BSYNC.RECONVERGENT B0 ;  /* 0x0000000000007941 */ /* 0x000fea0003800200 */
.L_x_499:
[----:B------:R-:W-:Y:S01]  /*1de0*/  SHF.R.U32.HI R0, RZ, 0x14, R15 ;  /* 0x00000014ff007819 */ /* 0x000fe2000001160f */
[----:B------:R-:W-:Y:S01]  /*1df0*/  BSSY.RECONVERGENT B0, `(.L_x_501) ;  /* 0x0000021000007945 */ /* 0x000fe20003800200 */
[----:B------:R-:W-:Y:S02]  /*1e00*/  FSETP.NEU.AND P2, PT, R20, RZ, PT ;  /* 0x000000ff1400720b */ /* 0x000fe40003f4d000 */
[----:B------:R-:W-:Y:S02]  /*1e10*/  LOP3.LUT R0, R0, 0x7ff, RZ, 0xc0, !PT ;  /* 0x000007ff00007812 */ /* 0x000fe400078ec0ff */
[----:B------:R-:W-:-:S03]  /*1e20*/  ISETP.GE.OR P3, PT, R15, RZ, P2 ;  /* 0x000000ff0f00720c */ /* 0x000fc60001766670 */
[----:B------:R-:W-:-:S05]  /*1e30*/  VIADD R19, R0, 0xfffffc0c ;  /* 0xfffffc0c00137836 */ /* 0x000fca0000000000 */
[CC--:B------:R-:W-:Y:S01]  /*1e40*/  SHF.L.U32 R0, R14.reuse, R19.reuse, RZ ;  /* 0x000000130e007219 */ /* 0x0c0fe200000006ff */
[----:B------:R-:W-:Y:S01]  /*1e50*/  @!P2 IMAD.MOV.U32 R18, RZ, RZ, RZ ;  /* 0x000000ffff12a224 */ /* 0x000fe200078e00ff */
[----:B------:R-:W-:Y:S02]  /*1e60*/  SHF.L.U64.HI R19, R14, R19, R15 ;  /* 0x000000130e137219 */ /* 0x000fe4000001020f */
[----:B------:R-:W-:-:S04]  /*1e70*/  ISETP.NE.U32.AND P0, PT, R0, RZ, PT ;  /* 0x000000ff0000720c */ /* 0x000fc80003f05070 */
[----:B------:R-:W-:-:S04]  /*1e80*/  ISETP.NE.AND.EX P0, PT, R19, -0x80000000, PT, P0 ;  /* 0x800000001300780c */ /* 0x000fc80003f05300 */
[----:B------:R-:W-:-:S09]  /*1e90*/  PLOP3.LUT P1, PT, P0, PT, PT, 0x8, 0x80 ;  /* 0x000000000080781c */ /* 0x000fd2000072e170 */
[----:B------:R-:W-:-:S06]  /*1ea0*/  @!P2 DSETP.NEU.AND P1, PT, |R14|, 0.5, !P0 ;  /* 0x3fe000000e00a42a */ /* 0x000fcc000472d200 */
[----:B------:R-:W-:-:S04]  /*1eb0*/  @!P2 SEL R19, R9, RZ, P1 ;  /* 0x000000ff0913a207 */ /* 0x000fc80000800000 */
[----:B------:R-:W-:Y:S01]  /*1ec0*/  @!P3 LOP3.LUT R19, R19, 0x7ff00000, RZ, 0xfc, !PT ;  /* 0x7ff000001313b812 */ /* 0x000fe200078efcff */
[----:B------:R-:W-:Y:S06]  /*1ed0*/  @!P2 BRA `(.L_x_502) ;  /* 0x000000000048a947 */ /* 0x000fec0003800000 */
[----:B------:R-:W-:Y:S01]  /*1ee0*/  BSSY.RECONVERGENT B1, `(.L_x_503) ;  /* 0x0000007000017945 */ /* 0x000fe20003800200 */
[----:B------:R-:W-:Y:S01]  /*1ef0*/  IMAD.MOV.U32 R46, RZ, RZ, R8 ;  /* 0x000000ffff2e7224 */ /* 0x000fe200078e0008 */
[----:B------:R-:W-:Y:S01]  /*1f00*/  MOV R49, R15 ;  /* 0x0000000f00317202 */ /* 0x000fe20000000f00 */
[----:B------:R-:W-:Y:S01]  /*1f10*/  IMAD.MOV.U32 R47, RZ, RZ, R9 ;  /* 0x000000ffff2f7224 */ /* 0x000fe200078e0009 */
[----:B------:R-:W-:Y:S01]  /*1f20*/  MOV R0, 0x1f50 ;  /* 0x00001f5000007802 */ /* 0x000fe20000000f00 */
[----:B------:R-:W-:-:S07]  /*1f30*/  IMAD.MOV.U32 R48, RZ, RZ, R14 ;  /* 0x000000ffff307224 */ /* 0x000fce00078e000e */
[----:B------:R-:W-:Y:S05]  /*1f40*/  CALL.REL.NOINC `($_Z6g_sampPdS_S_iP17curandStateXORWOW$__internal_accurate_pow) ;  /* 0x0000002800607944 */ /* 0x000fea0003c00000 */
[----:B------:R-:W-:Y:S05]  /*1f50*/  BSYNC.RECONVERGENT B1 ;  /* 0x0000000000017941 */ /* 0x000fea0003800200 */
.L_x_503:
        /* <DEDUP_REMOVED lines=10> */
.L_x_502:
[----:B------:R-:W-:Y:S05]  /*2000*/  BSYNC.RECONVERGENT B0 ;  /* 0x0000000000007941 */ /* 0x000fea0003800200 */
.L_x_501:
        /* <DEDUP_REMOVED lines=10> */
[----:B------:R-:W-:Y:S02]  /*20b0*/  ISETP.GE.AND P1, PT, R15, RZ, PT ;  /* 0x000000ff0f00720c */ /* 0x000fe40003f26270 */
[----:B------:R-:W-:-:S04]  /*20c0*/  FSETP.GT.AND P0, PT, R20, 1, PT ;  /* 0x3f8000001400780b */ /* 0x000fc80003f04000 */
[----:B------:R-:W-:Y:S02]  /*20d0*/  SEL R18, RZ, 0x7ff00000, !P0 ;  /* 0x7ff00000ff127807 */ /* 0x000fe40004000000 */
[----:B------:R-:W-:-:S05]  /*20e0*/  FSETP.NEU.AND P0, PT, R20, -1, PT ;  /* 0xbf8000001400780b */ /* 0x000fca0003f0d000 */
[----:B------:R-:W-:-:S04]  /*20f0*/  @!P1 LOP3.LUT R18, R18, 0x7ff00000, RZ, 0x3c, !PT ;  /* 0x7ff0000012129812 */ /* 0x000fc800078e3cff */
[----:B------:R-:W-:Y:S01]  /*2100*/  SEL R19, R18, 0x3ff00000, P0 ;  /* 0x3ff0000012137807 */ /* 0x000fe20000000000 */
[----:B------:R-:W-:Y:S01]  /*2110*/  IMAD.MOV.U32 R18, RZ, RZ, RZ ;  /* 0x000000ffff127224 */ /* 0x000fe200078e00ff */
[----:B------:R-:W-:Y:S06]  /*2120*/  BRA `(.L_x_505) ;  /* 0x00000000002c7947 */ /* 0x000fec0003800000 */
.L_x_506:
[----:B------:R-:W-:-:S13]  /*2130*/  FSETP.NEU.AND P0, PT, R20, +INF , PT ;  /* 0x7f8000001400780b */ /* 0x000fda0003f0d000 */
        /* <DEDUP_REMOVED lines=10> */
.L_x_505:
[----:B------:R-:W-:Y:S05]  /*21e0*/  BSYNC.RECONVERGENT B0 ;  /* 0x0000000000007941 */ /* 0x000fea0003800200 */
.L_x_504:
[----:B------:R-:W0:Y:S01]  /*21f0*/  S2R R29, SR_TID.X ;  /* 0x00000000001d7919 */ /* 0x000e220000002100 */
[----:B------:R-:W0:Y:S01]  /*2200*/  S2UR UR7, SR_CTAID.X ;  /* 0x00000000000779c3 */ /* 0x000e220000002500 */
[----:B------:R-:W-:Y:S01]  /*2210*/  DSETP.NEU.AND P1, PT, R14, RZ, PT ;  /* 0x000000ff0e00722a */ /* 0x000fe20003f2d000 */
[----:B------:R-:W-:Y:S01]  /*2220*/  FSETP.NEU.AND P0, PT, R20, 1, PT ;  /* 0x3f8000001400780b */ /* 0x000fe20003f0d000 */
[----:B------:R-:W-:-:S04]  /*2230*/  DMUL R16, R4, R16 ;  /* 0x0000001004107228 */ /* 0x000fc80000000000 */
[----:B------:R-:W-:Y:S01]  /*2240*/  FSEL R8, R18, RZ, P1 ;  /* 0x000000ff12087208 */ /* 0x000fe20000800000 */
[----:B------:R-:W0:Y:S01]  /*2250*/  LDC R0, c[0x0][0x360] ;  /* 0x0000d800ff007b82 */ /* 0x000e220000000800 */
[----:B------:R-:W-:Y:S02]  /*2260*/  FSEL R18, R19, 1.875, P1 ;  /* 0x3ff0000013127808 */ /* 0x000fe40000800000 */
[----:B------:R-:W-:Y:S02]  /*2270*/  FSEL R8, R8, RZ, P0 ;  /* 0x000000ff08087208 */ /* 0x000fe40000000000 */
[----:B------:R-:W-:-:S03]  /*2280*/  FSEL R9, R18, 1.875, P0 ;  /* 0x3ff0000012097808 */ /* 0x000fc60000000000 */
[----:B------:R-:W1:Y:S03]  /*2290*/  LDC.64 R24, c[0x0][0x388] ;  /* 0x0000e200ff187b82 */ /* 0x000e660000000a00 */
[----:B------:R-:W-:Y:S01]  /*22a0*/  DMUL R16, R16, R8 ;  /* 0x0000000810107228 */ /* 0x000fe20000000000 */
[----:B0-----:R-:W-:-:S04]  /*22b0*/  IMAD R15, R0, UR7, R29 ;  /* 0x00000007000f7c24 */ /* 0x001fc8000f8e021d */
[----:B-1----:R-:W-:-:S05]  /*22c0*/  IMAD.WIDE R8, R15, 0x8, R24 ;  /* 0x000000080f087825 */ /* 0x002fca00078e0218 */
[----:B------:R0:W-:Y:S04]  /*22d0*/  STG.E.64 desc[UR4][R8.64], R16 ;  /* 0x0000001008007986 */ /* 0x0001e8000c101b04 */
[----:B------:R-:W2:Y:S02]  /*22e0*/  LDG.E.64 R14, desc[UR4][R6.64] ;  /* 0x00000004060e7981 */ /* 0x000ea4000c1e1b00 */
[----:B--2---:R-:W-:-:S14]  /*22f0*/  DSETP.NEU.AND P0, PT, R14, RZ, PT ;  /* 0x000000ff0e00722a */ /* 0x004fdc0003f0d000 */
[----:B0-----:R-:W-:Y:S05]  /*2300*/  @!P0 BRA `(.L_x_507) ;  /* 0xffffffe000c88947 */ /* 0x001fea000383ffff */
[----:B------:R-:W-:Y:S05]  /*2310*/  EXIT ;  /* 0x000000000000794d */ /* 0x000fea0003800000 */
.L_x_473:
[----:B------:R-:W-:Y:S01]  /*2320*/  UMOV UR8, 0x55555555 ;  /* 0x5555555500087882 */ /* 0x000fe20000000000 */
[----:B------:R-:W-:Y:S01]  /*2330*/  UMOV UR9, 0x3fd55555 ;  /* 0x3fd5555500097882 */ /* 0x000fe20000000000 */
[----:B------:R-:W-:Y:S01]  /*2340*/  IMAD.MOV.U32 R16, RZ, RZ, 0x0 ;  /* 0x00000000ff107424 */ /* 0x000fe200078e00ff */
[----:B------:R-:W-:Y:S01]  /*2350*/  DADD R14, R14, -UR8 ;  /* 0x800000080e0e7e29 */ /* 0x000fe20008000000 */
[----:B------:R-:W-:Y:S01]  /*2360*/  MOV R17, 0x3fd80000 ;  /* 0x3fd8000000117802 */ /* 0x000fe20000000f00 */
[----:B------:R-:W-:Y:S06]  /*2370*/  BSSY.RECONVERGENT B0, `(.L_x_508) ;  /* 0x0000018000007945 */ /* 0x000fec0003800200 */
        /* <DEDUP_REMOVED lines=10> */
[----:B------:R-:W-:Y:S02]  /*2420*/  VIADD R17, R21, 0xfff00000 ;  /* 0xfff0000015117836 */ /* 0x000fe40000000000 */
[----:B------:R-:W-:-:S04]  /*2430*/  IMAD.MOV.U32 R16, RZ, RZ, R20 ;  /* 0x000000ffff107224 */ /* 0x000fc800078e0014 */
[----:B------:R-:W-:-:S08]  /*2440*/  DFMA R26, R24, -R24, R18 ;  /* 0x80000018181a722b */ /* 0x000fd00000000012 */
[----:B------:R-:W-:Y:S01]  /*2450*/  DFMA R8, R26, R16, R24 ;  /* 0x000000101a08722b */ /* 0x000fe20000000018 */
[----:B------:R-:W-:Y:S10]  /*2460*/  @!P0 BRA `(.L_x_509) ;  /* 0x0000000000208947 */ /* 0x000ff40003800000 */
[----:B------:R-:W-:Y:S01]  /*2470*/  IMAD.MOV.U32 R28, RZ, RZ, R26 ;  /* 0x000000ffff1c7224 */ /* 0x000fe200078e001a */
[----:B------:R-:W-:Y:S01]  /*2480*/  MOV R7, R17 ;  /* 0x0000001100077202 */ /* 0x000fe20000000f00 */
[----:B------:R-:W-:Y:S01]  /*2490*/  IMAD.MOV.U32 R29, RZ, RZ, R27 ;  /* 0x000000ffff1d7224 */ /* 0x000fe200078e001b */
[----:B------:R-:W-:Y:S01]  /*24a0*/  MOV R0, 0x24d0 ;  /* 0x000024d000007802 */ /* 0x000fe20000000f00 */
[----:B------:R-:W-:-:S07]  /*24b0*/  IMAD.MOV.U32 R8, RZ, RZ, R4 ;  /* 0x000000ffff087224 */ /* 0x000fce00078e0004 */
[----:B-----5:R-:W-:Y:S05]  /*24c0*/  CALL.REL.NOINC `($__internal_6_$__cuda_sm20_dsqrt_rn_f64_mediumpath_v1) ;  /* 0x0000001c00e47944 */ /* 0x020fea0003c00000 */
[----:B------:R-:W-:Y:S02]  /*24d0*/  IMAD.MOV.U32 R8, RZ, RZ, R7 ;  /* 0x000000ffff087224 */ /* 0x000fe400078e0007 */
[----:B------:R-:W-:-:S07]  /*24e0*/  IMAD.MOV.U32 R9, RZ, RZ, R16 ;  /* 0x000000ffff097224 */ /* 0x000fce00078e0010 */
.L_x_509:
[----:B------:R-:W-:Y:S05]  /*24f0*/  BSYNC.RECONVERGENT B0 ;  /* 0x0000000000007941 */ /* 0x000fea0003800200 */
.L_x_508:
        /* <DEDUP_REMOVED lines=12> */
[----:B------:R-:W-:Y:S01]  /*25c0*/  IMAD.MOV.U32 R19, RZ, RZ, R9 ;  /* 0x000000ffff137224 */ /* 0x000fe200078e0009 */
[----:B------:R-:W-:Y:S02]  /*25d0*/  IADD3 R28, PT, PT, R0, -0x100000, RZ ;  /* 0xfff00000001c7810 */ /* 0x000fe40007ffe0ff */
[----:B------:R-:W-:-:S07]  /*25e0*/  MOV R0, 0x2600 ;  /* 0x0000260000007802 */ /* 0x000fce0000000f00 */
[----:B-----5:R-:W-:Y:S05]  /*25f0*/  CALL.REL.NOINC `($__internal_4_$__cuda_sm20_dblrcp_rn_slowpath_v3) ;  /* 0x0000001400787944 */ /* 0x020fea0003c00000 */
[----:B------:R-:W-:Y:S02]  /*2600*/  IMAD.MOV.U32 R16, RZ, RZ, R24 ;  /* 0x000000ffff107224 */ /* 0x000fe400078e0018 */
[----:B------:R-:W-:-:S07]  /*2610*/  IMAD.MOV.U32 R17, RZ, RZ, R25 ;  /* 0x000000ffff117224 */ /* 0x000fce00078e0019 */
.L_x_511:
[----:B------:R-:W-:Y:S05]  /*2620*/  BSYNC.RECONVERGENT B0 ;  /* 0x0000000000007941 */ /* 0x000fea0003800200 */
.L_x_510:
[----:B------:R-:W0:Y:S08]  /*2630*/  LDC.64 R18, c[0x0][0x390] ;  /* 0x0000e400ff127b82 */ /* 0x000e300000000a00 */
[----:B------:R-:W1:Y:S01]  /*2640*/  LDC.64 R20, c[0x0][0x388] ;  /* 0x0000e200ff147b82 */ /* 0x000e620000000a00 */
[----:B0-----:R-:W-:-:S04]  /*2650*/  IMAD.WIDE R18, R6, 0x8, R18 ;  /* 0x0000000806127825 */ /* 0x001fc800078e0212 */
[----:B-1----:R-:W-:-:S07]  /*2660*/  IMAD.WIDE R20, R6, 0x8, R20 ;  /* 0x0000000806147825 */ /* 0x002fce00078e0214 */
.L_x_531:
[----:B-----5:R-:W-:Y:S01]  /*2670*/  SHF.R.U32.HI R0, RZ, 0x2, R13 ;  /* 0x00000002ff007819 */ /* 0x020fe2000001160d */
[----:B------:R-:W-:Y:S01]  /*2680*/  IMAD.MOV.U32 R25, RZ, RZ, 0x2f800000 ;  /* 0x2f800000ff197424 */ /* 0x000fe200078e00ff */
[----:B------:R-:W-:Y:S01]  /*2690*/  ISETP.NE.AND P0, PT, R2, 0x1, PT ;  /* 0x000000010200780c */ /* 0x000fe20003f05270 */
[----:B------:R-:W-:Y:S01]  /*26a0*/  BSSY.RECONVERGENT B0, `(.L_x_512) ;  /* 0x0000057000007945 */ /* 0x000fe20003800200 */
[----:B------:R-:W-:Y:S01]  /*26b0*/  LOP3.LUT R13, R0, R13, RZ, 0x3c, !PT ;  /* 0x0000000d000d7212 */ /* 0x000fe200078e3cff */
[----:B------:R-:W-:Y:S02]  /*26c0*/  IMAD.SHL.U32 R0, R23, 0x10, RZ ;  /* 0x0000001017007824 */ /* 0x000fe400078e00ff */
[----:B------:R-:W-:Y:S02]  /*26d0*/  IMAD.MOV.U32 R5, RZ, RZ, R23 ;  /* 0x000000ffff057224 */ /* 0x000fe400078e0017 */
[----:B------:R-:W-:Y:S02]  /*26e0*/  IMAD.SHL.U32 R4, R13, 0x2, RZ ;  /* 0x000000020d047824 */ /* 0x000fe400078e00ff */
[----:B------:R-:W-:-:S02]  /*26f0*/  IMAD.MOV.U32 R6, RZ, RZ, R22 ;  /* 0x000000ffff067224 */ /* 0x000fc400078e0016 */
[----:B------:R-:W-:Y:S01]  /*2700*/  IMAD.MOV.U32 R7, RZ, RZ, R3 ;  /* 0x000000ffff077224 */ /* 0x000fe200078e0003 */
[----:B------:R-:W-:Y:S01]  /*2710*/  LOP3.LUT R0, R23, R0, R4, 0x96, !PT ;  /* 0x0000000017007212 */ /* 0x000fe200078e9604 */
[----:B------:R-:W-:Y:S02]  /*2720*/  VIADD R4, R12, 0x587c5 ;  /* 0x000587c50c047836 */ /* 0x000fe40000000000 */
[----:B------:R-:W-:Y:S01]  /*2730*/  IMAD.MOV.U32 R2, RZ, RZ, RZ ;  /* 0x000000ffff027224 */ /* 0x000fe200078e00ff */
[----:B------:R-:W-:-:S04]  /*2740*/  LOP3.LUT R13, R0, R13, RZ, 0x3c, !PT ;  /* 0x0000000d000d7212 */ /* 0x000fc800078e3cff */
[----:B------:R-:W-:Y:S02]  /*2750*/  IADD3 R0, PT, PT, R13, R4, RZ ;  /* 0x000000040d007210 */ /* 0x000fe40007ffe0ff */
[----:B------:R-:W-:Y:S02]  /*2760*/  MOV R9, R13 ;  /* 0x0000000d00097202 */ /* 0x000fe40000000f00 */
[----:B------:R-:W-:-:S05]  /*2770*/  I2FP.F32.U32 R0, R0 ;  /* 0x0000000000007245 */ /* 0x000fca0000201000 */
[----:B------:R-:W-:Y:S01]  /*2780*/  FFMA R8, R0, R25, 1.1641532182693481445e-10 ;  /* 0x2f00000000087423 */ /* 0x000fe20000000019 */
[----:B------:R-:W-:Y:S06]  /*2790*/  @!P0 BRA `(.L_x_513) ;  /* 0x00000004001c8947 */ /* 0x000fec0003800000 */
[----:B------:R-:W-:Y:S01]  /*27a0*/  SHF.R.U32.HI R3, RZ, 0x2, R10 ;  /* 0x00000002ff037819 */ /* 0x000fe2000001160a */
[----:B------:R-:W-:Y:S01]  /*27b0*/  IMAD.SHL.U32 R0, R13, 0x10, RZ ;  /* 0x000000100d007824 */ /* 0x000fe200078e00ff */
[----:B------:R-:W-:Y:S01]  /*27c0*/  MOV R9, 0x7f800000 ;  /* 0x7f80000000097802 */ /* 0x000fe20000000f00 */
[----:B------:R-:W-:Y:S01]  /*27d0*/  IMAD.MOV.U32 R7, RZ, RZ, 0x3e055027 ;  /* 0x3e055027ff077424 */ /* 0x000fe200078e00ff */
[----:B------:R-:W-:Y:S01]  /*27e0*/  LOP3.LUT R3, R3, R10, RZ, 0x3c, !PT ;  /* 0x0000000a03037212 */ /* 0x000fe200078e3cff */
[----:B------:R-:W-:Y:S04]  /*27f0*/  BSSY.RECONVERGENT B1, `(.L_x_514) ;  /* 0x0000038000017945 */ /* 0x000fe80003800200 */
[----:B------:R-:W-:-:S05]  /*2800*/  IMAD.SHL.U32 R2, R3, 0x2, RZ ;  /* 0x0000000203027824 */ /* 0x000fca00078e00ff */
[----:B------:R-:W-:-:S04]  /*2810*/  LOP3.LUT R0, R3, R2, R0, 0x96, !PT ;  /* 0x0000000203007212 */ /* 0x000fc800078e9600 */
[----:B------:R-:W-:-:S04]  /*2820*/  LOP3.LUT R5, R0, R13, RZ, 0x3c, !PT ;  /* 0x0000000d00057212 */ /* 0x000fc800078e3cff */
[----:B------:R-:W-:-:S04]  /*2830*/  IADD3 R0, PT, PT, R12, 0xb0f8a, R5 ;  /* 0x000b0f8a0c007810 */ /* 0x000fc80007ffe005 */
[----:B------:R-:W-:-:S05]  /*2840*/  I2FP.F32.U32 R0, R0 ;  /* 0x0000000000007245 */ /* 0x000fca0000201000 */
[----:B------:R-:W-:-:S05]  /*2850*/  FFMA R2, R0, R25, 1.1641532182693481445e-10 ;  /* 0x2f00000000027423 */ /* 0x000fca0000000019 */
        /* <DEDUP_REMOVED lines=10> */
[----:B------:R-:W-:Y:S02]  /*2900*/  FFMA R0, R3, 1.1920928955078125e-07, R0 ;  /* 0x3400000003007823 */ /* 0x000fe40000000000 */
[----:B------:R-:W-:-:S04]  /*2910*/  FFMA R7, R4, R7, -0.12148627638816833496 ;  /* 0xbdf8cdcc04077423 */ /* 0x000fc80000000007 */
        /* <DEDUP_REMOVED lines=8> */
[----:B------:R-:W-:-:S03]  /*29a0*/  SHF.R.U32.HI R4, RZ, 0x2, R11 ;  /* 0x00000002ff047819 */ /* 0x000fc6000001160b */
[----:B------:R-:W-:Y:S01]  /*29b0*/  FFMA R7, R0, 0.69314718246459960938, R7 ;  /* 0x3f31721800077823 */ /* 0x000fe20000000007 */
[----:B------:R-:W-:Y:S01]  /*29c0*/  @P0 FFMA R7, R2, R9, +INF ;  /* 0x7f80000002070423 */ /* 0x000fe20000000009 */
[----:B------:R-:W-:Y:S01]  /*29d0*/  LOP3.LUT R3, R4, R11, RZ, 0x3c, !PT ;  /* 0x0000000b04037212 */ /* 0x000fe200078e3cff */
[----:B------:R-:W-:Y:S01]  /*29e0*/  IMAD.SHL.U32 R0, R5, 0x10, RZ ;  /* 0x0000001005007824 */ /* 0x000fe200078e00ff */
[----:B------:R-:W-:Y:S01]  /*29f0*/  FSETP.NEU.AND P0, PT, R2, RZ, PT ;  /* 0x000000ff0200720b */ /* 0x000fe20003f0d000 */
[----:B------:R-:W-:Y:S02]  /*2a00*/  FMUL R7, R7, -2 ;  /* 0xc000000007077820 */ /* 0x000fe40000400000 */
[----:B------:R-:W-:-:S03]  /*2a10*/  IMAD.SHL.U32 R4, R3, 0x2, RZ ;  /* 0x0000000203047824 */ /* 0x000fc600078e00ff */
[----:B------:R-:W-:Y:S02]  /*2a20*/  FSEL R10, R7, +INF , P0 ;  /* 0x7f800000070a7808 */ /* 0x000fe40000000000 */
[----:B------:R-:W-:Y:S01]  /*2a30*/  LOP3.LUT R0, R3, R4, R0, 0x96, !PT ;  /* 0x0000000403007212 */ /* 0x000fe200078e9600 */
[----:B------:R-:W-:Y:S01]  /*2a40*/  VIADD R4, R12, 0x10974f ;  /* 0x0010974f0c047836 */ /* 0x000fe20000000000 */
[----:B------:R0:W1:Y:S01]  /*2a50*/  MUFU.RSQ R7, R10 ;  /* 0x0000000a00077308 */ /* 0x0000620000001400 */
[----:B------:R-:W-:Y:S01]  /*2a60*/  VIADD R2, R10, 0xf3000000 ;  /* 0xf30000000a027836 */ /* 0x000fe20000000000 */
[----:B------:R-:W-:Y:S01]  /*2a70*/  LOP3.LUT R9, R0, R5, RZ, 0x3c, !PT ;  /* 0x0000000500097212 */ /* 0x000fe200078e3cff */
[----:B------:R-:W-:-:S03]  /*2a80*/  HFMA2 R3, -RZ, RZ, 0.1495361328125, 0.0004794597625732421875 ;  /* 0x30c90fdbff037431 */ /* 0x000fc600000001ff */
[----:B------:R-:W-:Y:S01]  /*2a90*/  ISETP.GT.U32.AND P0, PT, R2, 0x727fffff, PT ;  /* 0x727fffff0200780c */ /* 0x000fe20003f04070 */
[----:B------:R-:W-:-:S05]  /*2aa0*/  IMAD.IADD R0, R9, 0x1, R4 ;  /* 0x0000000109007824 */ /* 0x000fca00078e0204 */
[----:B------:R-:W-:-:S05]  /*2ab0*/  I2FP.F32.U32 R0, R0 ;  /* 0x0000000000007245 */ /* 0x000fca0000201000 */
[----:B------:R-:W-:Y:S02]  /*2ac0*/  FFMA R6, R0, R3, 7.314590599882819788e-10 ;  /* 0x30490fdb00067423 */ /* 0x000fe40000000003 */
[----:B01----:R-:W-:Y:S05]  /*2ad0*/  @!P0 BRA `(.L_x_515) ;  /* 0x0000000000148947 */ /* 0x003fea0003800000 */
[----:B------:R-:W-:Y:S01]  /*2ae0*/  IMAD.MOV.U32 R0, RZ, RZ, R10 ;  /* 0x000000ffff007224 */ /* 0x000fe200078e000a */
[----:B------:R-:W-:-:S07]  /*2af0*/  MOV R24, 0x2b10 ;  /* 0x00002b1000187802 */ /* 0x000fce0000000f00 */
[----:B------:R-:W-:Y:S05]  /*2b00*/  CALL.REL.NOINC `($__internal_7_$__cuda_sm20_sqrt_rn_f32_slowpath) ;  /* 0x0000001c00147944 */ /* 0x000fea0003c00000 */
[----:B------:R-:W-:Y:S01]  /*2b10*/  IMAD.MOV.U32 R3, RZ, RZ, R0 ;  /* 0x000000ffff037224 */ /* 0x000fe200078e0000 */
[----:B------:R-:W-:Y:S06]  /*2b20*/  BRA `(.L_x_516) ;  /* 0x0000000000107947 */ /* 0x000fec0003800000 */
.L_x_515:
[----:B------:R-:W-:Y:S01]  /*2b30*/  FMUL.FTZ R3, R10, R7 ;  /* 0x000000070a037220 */ /* 0x000fe20000410000 */
[----:B------:R-:W-:-:S03]  /*2b40*/  FMUL.FTZ R2, R7, 0.5 ;  /* 0x3f00000007027820 */ /* 0x000fc60000410000 */
[----:B------:R-:W-:-:S04]  /*2b50*/  FFMA R0, -R3, R3, R10 ;  /* 0x0000000303007223 */ /* 0x000fc8000000010a */
[----:B------:R-:W-:-:S07]  /*2b60*/  FFMA R3, R0, R2, R3 ;  /* 0x0000000200037223 */ /* 0x000fce0000000003 */
.L_x_516:
[----:B------:R-:W-:Y:S05]  /*2b70*/  BSYNC.RECONVERGENT B1 ;  /* 0x0000000000017941 */ /* 0x000fea0003800200 */
.L_x_514:
[----:B------:R-:W-:Y:S01]  /*2b80*/  FMUL.RZ R12, R6, 0.15915493667125701904 ;  /* 0x3e22f983060c7820 */ /* 0x000fe2000040c000 */
[----:B------:R-:W-:Y:S02]  /*2b90*/  IMAD.MOV.U32 R6, RZ, RZ, R13 ;  /* 0x000000ffff067224 */ /* 0x000fe400078e000d */
[----:B------:R-:W-:Y:S01]  /*2ba0*/  IMAD.MOV.U32 R11, RZ, RZ, R23 ;  /* 0x000000ffff0b7224 */ /* 0x000fe200078e0017 */
[----:B------:R-:W0:Y:S01]  /*2bb0*/  MUFU.SIN R0, R12 ;  /* 0x0000000c00007308 */ /* 0x000e220000000400 */
[----:B------:R-:W-:-:S07]  /*2bc0*/  IMAD.MOV.U32 R10, RZ, RZ, R22 ;  /* 0x000000ffff0a7224 */ /* 0x000fce00078e0016 */
[----:B------:R-:W1:Y:S01]  /*2bd0*/  MUFU.COS R2, R12 ;  /* 0x0000000c00027308 */ /* 0x000e620000000000 */
[-C--:B0-----:R-:W-:Y:S01]  /*2be0*/  FMUL R7, R0, R3.reuse ;  /* 0x0000000300077220 */ /* 0x081fe20000400000 */
[----:B-1----:R-:W-:Y:S01]  /*2bf0*/  FMUL R3, R2, R3 ;  /* 0x0000000302037220 */ /* 0x002fe20000400000 */
[----:B------:R-:W-:-:S07]  /*2c00*/  MOV R2, 0x1 ;  /* 0x0000000100027802 */ /* 0x000fce0000000f00 */
.L_x_513:
[----:B------:R-:W-:Y:S05]  /*2c10*/  BSYNC.RECONVERGENT B0 ;  /* 0x0000000000007941 */ /* 0x000fea0003800200 */
.L_x_512:
[----:B------:R-:W0:Y:S01]  /*2c20*/  F2F.F64.F32 R22, R7 ;  /* 0x0000000700167310 */ /* 0x000e220000201800 */
[----:B------:R-:W-:Y:S01]  /*2c30*/  BSSY.RECONVERGENT B0, `(.L_x_517) ;  /* 0x0000009000007945 */ /* 0x000fe20003800200 */
[----:B------:R-:W-:Y:S01]  /*2c40*/  IMAD.MOV.U32 R13, RZ, RZ, R10 ;  /* 0x000000ffff0d7224 */ /* 0x000fe200078e000a */
[----:B------:R-:W-:Y:S01]  /*2c50*/  MOV R0, 0x2cc0 ;  /* 0x00002cc000007802 */ /* 0x000fe20000000f00 */
[----:B------:R-:W-:Y:S02]  /*2c60*/  IMAD.MOV.U32 R48, RZ, RZ, RZ ;  /* 0x000000ffff307224 */ /* 0x000fe400078e00ff */
[----:B------:R-:W-:Y:S02]  /*2c70*/  IMAD.MOV.U32 R49, RZ, RZ, 0x40080000 ;  /* 0x40080000ff317424 */ /* 0x000fe400078e00ff */
[----:B------:R-:W-:Y:S01]  /*2c80*/  IMAD.MOV.U32 R10, RZ, RZ, R11 ;  /* 0x000000ffff0a7224 */ /* 0x000fe200078e000b */
[----:B0-----:R-:W-:-:S08]  /*2c90*/  DFMA R24, R22, R16, 1 ;  /* 0x3ff000001618742b */ /* 0x001fd00000000010 */
[----:B------:R-:W-:-:S11]  /*2ca0*/  DADD R46, -RZ, |R24| ;  /* 0x00000000ff2e7229 */ /* 0x000fd60000000518 */
[----:B------:R-:W-:Y:S05]  /*2cb0*/  CALL.REL.NOINC `($_Z6g_sampPdS_S_iP17curandStateXORWOW$__internal_accurate_pow) ;  /* 0x0000001c00047944 */ /* 0x000fea0003c00000 */
[----:B------:R-:W-:Y:S05]  /*2cc0*/  BSYNC.RECONVERGENT B0 ;  /* 0x0000000000007941 */ /* 0x000fea0003800200 */
.L_x_517:
        /* <DEDUP_REMOVED lines=17> */
[----:B------:R-:W-:Y:S01]  /*2de0*/  @!P2 IMAD.MOV.U32 R0, RZ, RZ, -0x100000 ;  /* 0xfff00000ff00a424 */ /* 0x000fe200078e00ff */
[----:B------:R-:W-:-:S04]  /*2df0*/  @!P2 MOV R26, RZ ;  /* 0x000000ff001aa202 */ /* 0x000fc80000000f00 */
[----:B------:R-:W-:-:S07]  /*2e00*/  @!P2 SEL R27, R0, 0x7ff00000, !P0 ;  /* 0x7ff00000001ba807 */ /* 0x000fce0004000000 */
.L_x_519:
[----:B------:R-:W-:Y:S05]  /*2e10*/  BSYNC.RECONVERGENT B0 ;  /* 0x0000000000007941 */ /* 0x000fea0003800200 */
.L_x_518:
[----:B------:R-:W-:Y:S01]  /*2e20*/  FSEL R24, R26, RZ, P1 ;  /* 0x000000ff1a187208 */ /* 0x000fe20000800000 */
[----:B------:R-:W-:Y:S01]  /*2e30*/  BSSY.RECONVERGENT B0, `(.L_x_520) ;  /* 0x00000cf000007945 */ /* 0x000fe20003800200 */
[----:B------:R-:W-:Y:S02]  /*2e40*/  FSEL R25, R27, 1.875, P1 ;  /* 0x3ff000001b197808 */ /* 0x000fe40000800000 */
[----:B------:R-:W-:-:S04]  /*2e50*/  CS2R R26, SRZ ;  /* 0x00000000001a7805 */ /* 0x000fc8000001ff00 */
[----:B------:R-:W-:-:S14]  /*2e60*/  DSETP.GT.AND P0, PT, R24, RZ, PT ;  /* 0x000000ff1800722a */ /* 0x000fdc0003f04000 */
[----:B------:R-:W-:Y:S05]  /*2e70*/  @!P0 BRA `(.L_x_521) ;  /* 0x0000000c00288947 */ /* 0x000fea0003800000 */
[----:B------:R-:W0:Y:S01]  /*2e80*/  F2F.F64.F32 R26, R8 ;  /* 0x00000008001a7310 */ /* 0x000e220000201800 */
[----:B------:R-:W-:Y:S01]  /*2e90*/  BSSY.RECONVERGENT B1, `(.L_x_522) ;  /* 0x0000053000017945 */ /* 0x000fe20003800200 */
[----:B0-----:R-:W-:Y:S01]  /*2ea0*/  ISETP.GT.AND P0, PT, R27, 0xfffff, PT ;  /* 0x000fffff1b00780c */ /* 0x001fe20003f04270 */
[----:B------:R-:W-:Y:S02]  /*2eb0*/  IMAD.MOV.U32 R28, RZ, RZ, R26 ;  /* 0x000000ffff1c7224 */ /* 0x000fe400078e001a */
[--C-:B------:R-:W-:Y:S02]  /*2ec0*/  IMAD.MOV.U32 R29, RZ, RZ, R27.reuse ;  /* 0x000000ffff1d7224 */ /* 0x100fe400078e001b */
[----:B------:R-:W-:-:S08]  /*2ed0*/  IMAD.MOV.U32 R11, RZ, RZ, R27 ;  /* 0x000000ffff0b7224 */ /* 0x000fd000078e001b */
[----:B------:R-:W-:-:S10]  /*2ee0*/  @!P0 DMUL R28, R28, 1.80143985094819840000e+16 ;  /* 0x435000001c1c8828 */ /* 0x000fd40000000000 */
[----:B------:R-:W-:Y:S02]  /*2ef0*/  @!P0 IMAD.MOV.U32 R11, RZ, RZ, R29 ;  /* 0x000000ffff0b8224 */ /* 0x000fe400078e001d */
[----:B------:R-:W-:Y:S02]  /*2f00*/  @!P0 IMAD.MOV.U32 R26, RZ, RZ, R28 ;  /* 0x000000ffff1a8224 */ /* 0x000fe400078e001c */
[----:B------:R-:W-:-:S05]  /*2f10*/  VIADD R0, R11, 0xffffffff ;  /* 0xffffffff0b007836 */ /* 0x000fca0000000000 */
[----:B------:R-:W-:Y:S02]  /*2f20*/  ISETP.GT.U32.AND P1, PT, R0, 0x7feffffe, PT ;  /* 0x7feffffe0000780c */ /* 0x000fe40003f24070 */
[----:B------:R-:W-:Y:S01]  /*2f30*/  MOV R0, 0xfffffc01 ;  /* 0xfffffc0100007802 */ /* 0x000fe20000000f00 */
[----:B------:R-:W-:-:S10]  /*2f40*/  @!P0 IMAD.MOV.U32 R0, RZ, RZ, -0x435 ;  /* 0xfffffbcbff008424 */ /* 0x000fd400078e00ff */
[----:B------:R-:W-:Y:S05]  /*2f50*/  @P1 BRA `(.L_x_523) ;  /* 0x0000000400001947 */ /* 0x000fea0003800000 */
[C---:B------:R-:W-:Y:S01]  /*2f60*/  LOP3.LUT R8, R11.reuse, 0xfffff, RZ, 0xc0, !PT ;  /* 0x000fffff0b087812 */ /* 0x040fe200078ec0ff */
[----:B------:R-:W-:Y:S01]  /*2f70*/  IMAD.MOV.U32 R28, RZ, RZ, RZ ;  /* 0x000000ffff1c7224 */ /* 0x000fe200078e00ff */
[----:B------:R-:W-:Y:S01]  /*2f80*/  MOV R36, 0x8b7a8b04 ;  /* 0x8b7a8b0400247802 */ /* 0x000fe20000000f00 */
[----:B------:R-:W-:Y:S01]  /*2f90*/  IMAD.MOV.U32 R37, RZ, RZ, 0x3ed0ee25 ;  /* 0x3ed0ee25ff257424 */ /* 0x000fe200078e00ff */
[----:B------:R-:W-:Y:S01]  /*2fa0*/  LOP3.LUT R27, R8, 0x3ff00000, RZ, 0xfc, !PT ;  /* 0x3ff00000081b7812 */ /* 0x000fe200078efcff */
[----:B------:R-:W-:Y:S01]  /*2fb0*/  UMOV UR8, 0x3ae80f1e ;  /* 0x3ae80f1e00087882 */ /* 0x000fe20000000000 */
        /* <DEDUP_REMOVED lines=58> */
.L_x_523:
[----:B------:R-:W-:Y:S01]  /*3360*/  IMAD.MOV.U32 R26, RZ, RZ, 0x0 ;  /* 0x00000000ff1a7424 */ /* 0x000fe200078e00ff */
[----:B------:R-:W-:Y:S01]  /*3370*/  LOP3.LUT P0, RZ, R29, 0x7fffffff, RZ, 0xc0, !PT ;  /* 0x7fffffff1dff7812 */ /* 0x000fe2000780c0ff */
[----:B------:R-:W-:-:S06]  /*3380*/  IMAD.MOV.U32 R27, RZ, RZ, 0x7ff00000 ;  /* 0x7ff00000ff1b7424 */ /* 0x000fcc00078e00ff */
[----:B------:R-:W-:-:S10]  /*3390*/  DFMA R26, R28, R26, +INF ;  /* 0x7ff000001c1a742b */ /* 0x000fd4000000001a */
[----:B------:R-:W-:Y:S02]  /*33a0*/  FSEL R26, R26, RZ, P0 ;  /* 0x000000ff1a1a7208 */ /* 0x000fe40000000000 */
[----:B------:R-:W-:-:S07]  /*33b0*/  FSEL R27, R27, -QNAN , P0 ;  /* 0xfff000001b1b7808 */ /* 0x000fce0000000000 */
.L_x_524:
[----:B------:R-:W-:Y:S05]  /*33c0*/  BSYNC.RECONVERGENT B1 ;  /* 0x0000000000017941 */ /* 0x000fea0003800200 */
.L_x_522:
[----:B------:R-:W-:Y:S01]  /*33d0*/  DADD R46, -RZ, |R22| ;  /* 0x00000000ff2e7229 */ /* 0x000fe20000000516 */
[----:B------:R-:W-:Y:S01]  /*33e0*/  BSSY.RECONVERGENT B1, `(.L_x_525) ;  /* 0x0000005000017945 */ /* 0x000fe20003800200 */
[----:B------:R-:W-:Y:S01]  /*33f0*/  MOV R48, RZ ;  /* 0x000000ff00307202 */ /* 0x000fe20000000f00 */
[----:B------:R-:W-:Y:S01]  /*3400*/  IMAD.MOV.U32 R49, RZ, RZ, 0x40000000 ;  /* 0x40000000ff317424 */ /* 0x000fe200078e00ff */
[----:B------:R-:W-:-:S07]  /*3410*/  MOV R0, 0x3430 ;  /* 0x0000343000007802 */ /* 0x000fce0000000f00 */
[----:B------:R-:W-:Y:S05]  /*3420*/  CALL.REL.NOINC `($_Z6g_sampPdS_S_iP17curandStateXORWOW$__internal_accurate_pow) ;  /* 0x0000001400287944 */ /* 0x000fea0003c00000 */
[----:B------:R-:W-:Y:S05]  /*3430*/  BSYNC.RECONVERGENT B1 ;  /* 0x0000000000017941 */ /* 0x000fea0003800200 */
.L_x_525:
        /* <DEDUP_REMOVED lines=18> */
.L_x_527:
[----:B------:R-:W-:Y:S05]  /*3560*/  BSYNC.RECONVERGENT B1 ;  /* 0x0000000000017941 */ /* 0x000fea0003800200 */
.L_x_526:
[----:B------:R-:W-:Y:S01]  /*3570*/  DMUL R28, R28, 0.5 ;  /* 0x3fe000001c1c7828 */ /* 0x000fe20000000000 */
[----:B------:R-:W-:Y:S01]  /*3580*/  MOV R0, R25 ;  /* 0x0000001900007202 */ /* 0x000fe20000000f00 */
[----:B------:R-:W-:Y:S01]  /*3590*/  @!P0 IMAD.MOV.U32 R0, RZ, RZ, R31 ;  /* 0x000000ffff008224 */ /* 0x000fe200078e001f */
[----:B------:R-:W-:Y:S01]  /*35a0*/  FSETP.NEU.AND P1, PT, R7, 1, PT ;  /* 0x3f8000000700780b */ /* 0x000fe20003f2d000 */
[----:B------:R-:W-:Y:S02]  /*35b0*/  BSSY.RECONVERGENT B1, `(.L_x_528) ;  /* 0x0000051000017945 */ /* 0x000fe40003800200 */
[----:B------:R-:W-:-:S04]  /*35c0*/  VIADD R7, R0, 0xffffffff ;  /* 0xffffffff00077836 */ /* 0x000fc80000000000 */
[----:B------:R-:W-:Y:S01]  /*35d0*/  FSEL R22, R28, RZ, P1 ;  /* 0x000000ff1c167208 */ /* 0x000fe20000800000 */
[----:B------:R-:W-:Y:S01]  /*35e0*/  IMAD.MOV.U32 R28, RZ, RZ, R24 ;  /* 0x000000ffff1c7224 */ /* 0x000fe200078e0018 */
[----:B------:R-:W-:Y:S02]  /*35f0*/  FSEL R23, R29, 1.75, P1 ;  /* 0x3fe000001d177808 */ /* 0x000fe40000800000 */
[----:B------:R-:W-:Y:S01]  /*3600*/  ISETP.GT.U32.AND P1, PT, R7, 0x7feffffe, PT ;  /* 0x7feffffe0700780c */ /* 0x000fe20003f24070 */
[----:B------:R-:W-:Y:S01]  /*3610*/  IMAD.MOV.U32 R7, RZ, RZ, -0x3ff ;  /* 0xfffffc01ff077424 */ /* 0x000fe200078e00ff */
[----:B------:R-:W-:Y:S01]  /*3620*/  @!P0 MOV R28, R30 ;  /* 0x0000001e001c8202 */ /* 0x000fe20000000f00 */
[----:B------:R-:W-:Y:S01]  /*3630*/  @!P0 IMAD.MOV.U32 R7, RZ, RZ, -0x435 ;  /* 0xfffffbcbff078424 */ /* 0x000fe200078e00ff */
[----:B------:R-:W-:-:S09]  /*3640*/  DADD R22, R14, R22 ;  /* 0x000000000e167229 */ /* 0x000fd20000000016 */
        /* <DEDUP_REMOVED lines=13> */
[----:B------:R-:W-:Y:S01]  /*3720*/  @P0 VIADD R11, R29, 0xfff00000 ;  /* 0xfff000001d0b0836 */ /* 0x000fe20000000000 */
[----:B------:R-:W-:-:S03]  /*3730*/  @P0 IADD3 R7, PT, PT, R7, 0x1, RZ ;  /* 0x0000000107070810 */ /* 0x000fc60007ffe0ff */
        /* <DEDUP_REMOVED lines=50> */
.L_x_529:
[----:B------:R-:W-:Y:S01]  /*3a60*/  IMAD.MOV.U32 R28, RZ, RZ, 0x0 ;  /* 0x00000000ff1c7424 */ /* 0x000fe200078e00ff */
[----:B------:R-:W-:Y:S01]  /*3a70*/  LOP3.LUT P0, RZ, R31, 0x7fffffff, RZ, 0xc0, !PT ;  /* 0x7fffffff1fff7812 */ /* 0x000fe2000780c0ff */
[----:B------:R-:W-:-:S06]  /*3a80*/  IMAD.MOV.U32 R29, RZ, RZ, 0x7ff00000 ;  /* 0x7ff00000ff1d7424 */ /* 0x000fcc00078e00ff */
[----:B------:R-:W-:-:S10]  /*3a90*/  DFMA R28, R30, R28, +INF ;  /* 0x7ff000001e1c742b */ /* 0x000fd4000000001c */
[----:B------:R-:W-:Y:S02]  /*3aa0*/  FSEL R28, R28, RZ, P0 ;  /* 0x000000ff1c1c7208 */ /* 0x000fe40000000000 */
[----:B------:R-:W-:-:S07]  /*3ab0*/  FSEL R29, R29, -QNAN , P0 ;  /* 0xfff000001d1d7808 */ /* 0x000fce0000000000 */
.L_x_530:
[----:B------:R-:W-:Y:S05]  /*3ac0*/  BSYNC.RECONVERGENT B1 ;  /* 0x0000000000017941 */ /* 0x000fea0003800200 */
.L_x_528:
[----:B------:R-:W-:-:S08]  /*3ad0*/  DFMA R22, -R14, R24, R22 ;  /* 0x000000180e16722b */ /* 0x000fd00000000116 */
[----:B------:R-:W-:-:S08]  /*3ae0*/  DFMA R22, R14, R28, R22 ;  /* 0x0000001c0e16722b */ /* 0x000fd00000000016 */
[----:B------:R-:W-:Y:S01]  /*3af0*/  DSETP.GEU.AND P0, PT, R26, R22, PT ;  /* 0x000000161a00722a */ /* 0x000fe20003f0e000 */
[----:B------:R-:W-:-:S05]  /*3b00*/  IMAD.MOV.U32 R26, RZ, RZ, RZ ;  /* 0x000000ffff1a7224 */ /* 0x000fca00078e00ff */
[----:B------:R-:W-:-:S08]  /*3b10*/  FSEL R27, RZ, 1.875, P0 ;  /* 0x3ff00000ff1b7808 */ /* 0x000fd00000000000 */
.L_x_521:
[----:B------:R-:W-:Y:S05]  /*3b20*/  BSYNC.RECONVERGENT B0 ;  /* 0x0000000000007941 */ /* 0x000fea0003800200 */
.L_x_520:
[----:B------:R-:W-:Y:S01]  /*3b30*/  DMUL R24, R14, R24 ;  /* 0x000000180e187228 */ /* 0x000fe20000000000 */
[----:B------:R0:W-:Y:S06]  /*3b40*/  STG.E.64 desc[UR4][R18.64], R26 ;  /* 0x0000001a12007986 */ /* 0x0001ec000c101b04 */
[----:B------:R0:W-:Y:S04]  /*3b50*/  STG.E.64 desc[UR4][R20.64], R24 ;  /* 0x0000001814007986 */ /* 0x0001e8000c101b04 */
[----:B------:R-:W2:Y:S01]  /*3b60*/  LDG.E.64 R22, desc[UR4][R18.64] ;  /* 0x0000000412167981 */ /* 0x000ea2000c1e1b00 */
[----:B------:R-:W-:-:S02]  /*3b70*/  IMAD.MOV.U32 R11, RZ, RZ, R6 ;  /* 0x000000ffff0b7224 */ /* 0x000fc400078e0006 */
[----:B------:R-:W-:Y:S01]  /*3b80*/  IMAD.MOV.U32 R12, RZ, RZ, R4 ;  /* 0x000000ffff0c7224 */ /* 0x000fe200078e0004 */
[----:B--2---:R-:W-:Y:S01]  /*3b90*/  DSETP.NEU.AND P0, PT, R22, RZ, PT ;  /* 0x000000ff1600722a */ /* 0x004fe20003f0d000 */
[----:B------:R-:W-:Y:S01]  /*3ba0*/  IMAD.MOV.U32 R23, RZ, RZ, R9 ;  /* 0x000000ffff177224 */ /* 0x000fe200078e0009 */
[----:B------:R-:W-:-:S12]  /*3bb0*/  MOV R22, R5 ;  /* 0x0000000500167202 */ /* 0x000fd80000000f00 */
[----:B0-----:R-:W-:Y:S05]  /*3bc0*/  @!P0 BRA `(.L_x_531) ;  /* 0xffffffe800a88947 */ /* 0x001fea000383ffff */
[----:B------:R-:W-:Y:S05]  /*3bd0*/  EXIT ;  /* 0x000000000000794d */ /* 0x000fea0003800000 */
        .weak           $__internal_4_$__cuda_sm20_dblrcp_rn_slowpath_v3
        .type           $__internal_4_$__cuda_sm20_dblrcp_rn_slowpath_v3,@function
        .size           $__internal_4_$__cuda_sm20_dblrcp_rn_slowpath_v3,($__internal_5_$__cuda_sm20_div_rn_f64_full - $__internal_4_$__cuda_sm20_dblrcp_rn_slowpath_v3)
$__internal_4_$__cuda_sm20_dblrcp_rn_slowpath_v3:
[----:B------:R-:W-:Y:S01]  /*3be0*/  DSETP.GTU.AND P0, PT, |R18|, +INF , PT ;  /* 0x7ff000001200742a */ /* 0x000fe20003f0c200 */
[----:B------:R-:W-:-:S13]  /*3bf0*/  BSSY.RECONVERGENT B1, `(.L_x_532) ;  /* 0x0000023000017945 */ /* 0x000fda0003800200 */
        /* <DEDUP_REMOVED lines=9> */
[----:B------:R-:W-:Y:S01]  /*3c90*/  VIADD R25, R19, 0xc0200000 ;  /* 0xc020000013197836 */ /* 0x000fe20000000000 */
[----:B------:R-:W-:-:S03]  /*3ca0*/  MOV R24, R18 ;  /* 0x0000001200187202 */ /* 0x000fc60000000f00 */
[----:B------:R-:W0:Y:S03]  /*3cb0*/  MUFU.RCP64H R29, R25 ;  /* 0x00000019001d7308 */ /* 0x000e260000001800 */
        /* <DEDUP_REMOVED lines=10> */
.L_x_535:
        /* <DEDUP_REMOVED lines=10> */
.L_x_533:
[----:B------:R-:W-:Y:S01]  /*3e00*/  LOP3.LUT R25, R19, 0x80000, RZ, 0xfc, !PT ;  /* 0x0008000013197812 */ /* 0x000fe200078efcff */
[----:B------:R-:W-:-:S07]  /*3e10*/  IMAD.MOV.U32 R24, RZ, RZ, R18 ;  /* 0x000000ffff187224 */ /* 0x000fce00078e0012 */
.L_x_534:
[----:B------:R-:W-:Y:S05]  /*3e20*/  BSYNC.RECONVERGENT B1 ;  /* 0x0000000000017941 */ /* 0x000fea0003800200 */
.L_x_532:
[----:B------:R-:W-:Y:S02]  /*3e30*/  IMAD.MOV.U32 R18, RZ, RZ, R0 ;  /* 0x000000ffff127224 */ /* 0x000fe400078e0000 */
[----:B------:R-:W-:-:S04]  /*3e40*/  IMAD.MOV.U32 R19, RZ, RZ, 0x0 ;  /* 0x00000000ff137424 */ /* 0x000fc800078e00ff */
[----:B------:R-:W-:Y:S05]  /*3e50*/  RET.REL.NODEC R18 `(_Z6g_sampPdS_S_iP17curandStateXORWOW) ;  /* 0xffffffc012687950 */ /* 0x000fea0003c3ffff */
        .weak           $__internal_5_$__cuda_sm20_div_rn_f64_full
        .type           $__internal_5_$__cuda_sm20_div_rn_f64_full,@function
        .size           $__internal_5_$__cuda_sm20_div_rn_f64_full,($__internal_6_$__cuda_sm20_dsqrt_rn_f64_mediumpath_v1 - $__internal_5_$__cuda_sm20_div_rn_f64_full)
$__internal_5_$__cuda_sm20_div_rn_f64_full:
[C---:B------:R-:W-:Y:S01]  /*3e60*/  FSETP.GEU.AND P0, PT, |R21|.reuse, 1.469367938527859385e-39, PT ;  /* 0x001000001500780b */ /* 0x040fe20003f0e200 */
[----:B------:R-:W-:Y:S01]  /*3e70*/  IMAD.U32 R24, RZ, RZ, UR6 ;  /* 0x00000006ff187e24 */ /* 0x000fe2000f8e00ff */
[----:B------:R-:W-:Y:S01]  /*3e80*/  LOP3.LUT R14, R21, 0x800fffff, RZ, 0xc0, !PT ;  /* 0x800fffff150e7812 */ /* 0x000fe200078ec0ff */
[----:B------:R-:W-:Y:S01]  /*3e90*/  IMAD.MOV.U32 R25, RZ, RZ, R21 ;  /* 0x000000ffff197224 */ /* 0x000fe200078e0015 */
[----:B------:R-:W-:Y:S01]  /*3ea0*/  MOV R18, UR6 ;  /* 0x0000000600127c02 */ /* 0x000fe20008000f00 */
[----:B------:R-:W-:Y:S01]  /*3eb0*/  IMAD.MOV.U32 R32, RZ, RZ, 0x1 ;  /* 0x00000001ff207424 */ /* 0x000fe200078e00ff */
[----:B------:R-:W-:Y:S01]  /*3ec0*/  LOP3.LUT R19, R14, 0x3ff00000, RZ, 0xfc, !PT ;  /* 0x3ff000000e137812 */ /* 0x000fe200078efcff */
[----:B------:R-:W-:Y:S01]  /*3ed0*/  BSSY.RECONVERGENT B1, `(.L_x_536) ;  /* 0x0000053000017945 */ /* 0x000fe20003800200 */
[C---:B------:R-:W-:Y:S02]  /*3ee0*/  FSETP.GEU.AND P2, PT, |R29|.reuse, 1.469367938527859385e-39, PT ;  /* 0x001000001d00780b */ /* 0x040fe40003f4e200 */
[----:B------:R-:W-:-:S02]  /*3ef0*/  LOP3.LUT R30, R29, 0x7ff00000, RZ, 0xc0, !PT ;  /* 0x7ff000001d1e7812 */ /* 0x000fc400078ec0ff */
[----:B------:R-:W-:Y:S01]  /*3f00*/  LOP3.LUT R37, R21, 0x7ff00000, RZ, 0xc0, !PT ;  /* 0x7ff0000015257812 */ /* 0x000fe200078ec0ff */
[----:B------:R-:W-:-:S03]  /*3f10*/  @!P0 DMUL R18, R24, 8.98846567431157953865e+307 ;  /* 0x7fe0000018128828 */ /* 0x000fc60000000000 */
[----:B------:R-:W-:-:S03]  /*3f20*/  ISETP.GE.U32.AND P1, PT, R30, R37, PT ;  /* 0x000000251e00720c */ /* 0x000fc60003f26070 */
[----:B------:R-:W0:Y:S02]  /*3f30*/  MUFU.RCP64H R33, R19 ;  /* 0x0000001300217308 */ /* 0x000e240000001800 */
[----:B------:R-:W-:Y:S01]  /*3f40*/  @!P2 LOP3.LUT R31, R25, 0x7ff00000, RZ, 0xc0, !PT ;  /* 0x7ff00000191fa812 */ /* 0x000fe200078ec0ff */
[----:B------:R-:W-:-:S03]  /*3f50*/  @!P2 IMAD.MOV.U32 R34, RZ, RZ, RZ ;  /* 0x000000ffff22a224 */ /* 0x000fc600078e00ff */
[----:B------:R-:W-:Y:S01]  /*3f60*/  @!P2 ISETP.GE.U32.AND P3, PT, R30, R31, PT ;  /* 0x0000001f1e00a20c */ /* 0x000fe20003f66070 */
[----:B------:R-:W-:-:S05]  /*3f70*/  IMAD.MOV.U32 R31, RZ, RZ, 0x1ca00000 ;  /* 0x1ca00000ff1f7424 */ /* 0x000fca00078e00ff */
[----:B------:R-:W-:-:S04]  /*3f80*/  @!P2 SEL R35, R31, 0x63400000, !P3 ;  /* 0x634000001f23a807 */ /* 0x000fc80005800000 */
[----:B------:R-:W-:Y:S01]  /*3f90*/  @!P2 LOP3.LUT R35, R35, 0x80000000, R29, 0xf8, !PT ;  /* 0x800000002323a812 */ /* 0x000fe200078ef81d */
[----:B0-----:R-:W-:-:S03]  /*3fa0*/  DFMA R14, R32, -R18, 1 ;  /* 0x3ff00000200e742b */ /* 0x001fc60000000812 */
[----:B------:R-:W-:-:S05]  /*3fb0*/  @!P2 LOP3.LUT R35, R35, 0x100000, RZ, 0xfc, !PT ;  /* 0x001000002323a812 */ /* 0x000fca00078efcff */
[----:B------:R-:W-:-:S08]  /*3fc0*/  DFMA R14, R14, R14, R14 ;  /* 0x0000000e0e0e722b */ /* 0x000fd0000000000e */
[----:B------:R-:W-:Y:S01]  /*3fd0*/  DFMA R32, R32, R14, R32 ;  /* 0x0000000e2020722b */ /* 0x000fe20000000020 */
[----:B------:R-:W-:Y:S02]  /*3fe0*/  SEL R15, R31, 0x63400000, !P1 ;  /* 0x634000001f0f7807 */ /* 0x000fe40004800000 */
[----:B------:R-:W-:Y:S02]  /*3ff0*/  MOV R14, R28 ;  /* 0x0000001c000e7202 */ /* 0x000fe40000000f00 */
[----:B------:R-:W-:-:S03]  /*4000*/  LOP3.LUT R15, R15, 0x800fffff, R29, 0xf8, !PT ;  /* 0x800fffff0f0f7812 */ /* 0x000fc600078ef81d */
[----:B------:R-:W-:-:S03]  /*4010*/  DFMA R38, R32, -R18, 1 ;  /* 0x3ff000002026742b */ /* 0x000fc60000000812 */
[----:B------:R-:W-:-:S05]  /*4020*/  @!P2 DFMA R14, R14, 2, -R34 ;  /* 0x400000000e0ea82b */ /* 0x000fca0000000822 */
[----:B------:R-:W-:Y:S01]  /*4030*/  DFMA R32, R32, R38, R32 ;  /* 0x000000262020722b */ /* 0x000fe20000000020 */
[----:B------:R-:W-:Y:S02]  /*4040*/  IMAD.MOV.U32 R39, RZ, RZ, R30 ;  /* 0x000000ffff277224 */ /* 0x000fe400078e001e */
[----:B------:R-:W-:Y:S01]  /*4050*/  IMAD.MOV.U32 R38, RZ, RZ, R37 ;  /* 0x000000ffff267224 */ /* 0x000fe200078e0025 */
[----:B------:R-:W-:Y:S02]  /*4060*/  @!P0 LOP3.LUT R38, R19, 0x7ff00000, RZ, 0xc0, !PT ;  /* 0x7ff0000013268812 */ /* 0x000fe400078ec0ff */
[----:B------:R-:W-:Y:S02]  /*4070*/  @!P2 LOP3.LUT R39, R15, 0x7ff00000, RZ, 0xc0, !PT ;  /* 0x7ff000000f27a812 */ /* 0x000fe400078ec0ff */
[----:B------:R-:W-:Y:S01]  /*4080*/  DMUL R34, R32, R14 ;  /* 0x0000000e20227228 */ /* 0x000fe20000000000 */
[----:B------:R-:W-:Y:S02]  /*4090*/  IADD3 R41, PT, PT, R38, -0x1, RZ ;  /* 0xffffffff26297810 */ /* 0x000fe40007ffe0ff */
[----:B------:R-:W-:-:S05]  /*40a0*/  VIADD R40, R39, 0xffffffff ;  /* 0xffffffff27287836 */ /* 0x000fca0000000000 */
[----:B------:R-:W-:Y:S01]  /*40b0*/  DFMA R36, R34, -R18, R14 ;  /* 0x800000122224722b */ /* 0x000fe2000000000e */
[----:B------:R-:W-:-:S04]  /*40c0*/  ISETP.GT.U32.AND P0, PT, R40, 0x7feffffe, PT ;  /* 0x7feffffe2800780c */ /* 0x000fc80003f04070 */
[----:B------:R-:W-:-:S03]  /*40d0*/  ISETP.GT.U32.OR P0, PT, R41, 0x7feffffe, P0 ;  /* 0x7feffffe2900780c */ /* 0x000fc60000704470 */
[----:B------:R-:W-:-:S10]  /*40e0*/  DFMA R32, R32, R36, R34 ;  /* 0x000000242020722b */ /* 0x000fd40000000022 */
        /* <DEDUP_REMOVED lines=18> */
[----:B------:R-:W-:Y:S01]  /*4210*/  IADD3 R15, PT, PT, -R34, RZ, RZ ;  /* 0x000000ff220f7210 */ /* 0x000fe20007ffe1ff */
[----:B------:R-:W-:Y:S01]  /*4220*/  IMAD.MOV.U32 R14, RZ, RZ, RZ ;  /* 0x000000ffff0e7224 */ /* 0x000fe200078e00ff */
[----:B------:R-:W-:-:S05]  /*4230*/  DMUL.RP R28, R32, R28 ;  /* 0x0000001c201c7228 */ /* 0x000fca0000008000 */
[----:B------:R-:W-:-:S05]  /*4240*/  DFMA R14, R30, -R14, R32 ;  /* 0x8000000e1e0e722b */ /* 0x000fca0000000020 */
[----:B------:R-:W-:Y:S02]  /*4250*/  LOP3.LUT R19, R29, R19, RZ, 0x3c, !PT ;  /* 0x000000131d137212 */ /* 0x000fe400078e3cff */
[----:B------:R-:W-:-:S04]  /*4260*/  IADD3 R14, PT, PT, -R34, -0x43300000, RZ ;  /* 0xbcd00000220e7810 */ /* 0x000fc80007ffe1ff */
[----:B------:R-:W-:-:S04]  /*4270*/  FSETP.NEU.AND P0, PT, |R15|, R14, PT ;  /* 0x0000000e0f00720b */ /* 0x000fc80003f0d200 */
[----:B------:R-:W-:Y:S02]  /*4280*/  FSEL R30, R28, R30, !P0 ;  /* 0x0000001e1c1e7208 */ /* 0x000fe40004000000 */
[----:B------:R-:W-:Y:S01]  /*4290*/  FSEL R31, R19, R31, !P0 ;  /* 0x0000001f131f7208 */ /* 0x000fe20004000000 */
[----:B------:R-:W-:Y:S06]  /*42a0*/  BRA `(.L_x_538) ;  /* 0x0000000000547947 */ /* 0x000fec0003800000 */
.L_x_537:
        /* <DEDUP_REMOVED lines=12> */
[----:B------:R-:W-:Y:S01]  /*4370*/  @!P0 IMAD.MOV.U32 R30, RZ, RZ, RZ ;  /* 0x000000ffff1e8224 */ /* 0x000fe200078e00ff */
[----:B------:R-:W-:-:S03]  /*4380*/  @P0 MOV R30, RZ ;  /* 0x000000ff001e0202 */ /* 0x000fc60000000f00 */
[----:B------:R-:W-:Y:S01]  /*4390*/  @P0 IMAD.MOV.U32 R31, RZ, RZ, R14 ;  /* 0x000000ffff1f0224 */ /* 0x000fe200078e000e */
[----:B------:R-:W-:Y:S06]  /*43a0*/  BRA `(.L_x_538) ;  /* 0x0000000000147947 */ /* 0x000fec0003800000 */
.L_x_540:
[----:B------:R-:W-:Y:S01]  /*43b0*/  LOP3.LUT R31, R25, 0x80000, RZ, 0xfc, !PT ;  /* 0x00080000191f7812 */ /* 0x000fe200078efcff */
[----:B------:R-:W-:Y:S01]  /*43c0*/  IMAD.MOV.U32 R30, RZ, RZ, R24 ;  /* 0x000000ffff1e7224 */ /* 0x000fe200078e0018 */
[----:B------:R-:W-:Y:S06]  /*43d0*/  BRA `(.L_x_538) ;  /* 0x0000000000087947 */ /* 0x000fec0003800000 */
.L_x_539:
[----:B------:R-:W-:Y:S01]  /*43e0*/  LOP3.LUT R31, R29, 0x80000, RZ, 0xfc, !PT ;  /* 0x000800001d1f7812 */ /* 0x000fe200078efcff */
[----:B------:R-:W-:-:S07]  /*43f0*/  IMAD.MOV.U32 R30, RZ, RZ, R28 ;  /* 0x000000ffff1e7224 */ /* 0x000fce00078e001c */
.L_x_538:
[----:B------:R-:W-:Y:S05]  /*4400*/  BSYNC.RECONVERGENT B1 ;  /* 0x0000000000017941 */ /* 0x000fea0003800200 */
.L_x_536:
[----:B------:R-:W-:Y:S01]  /*4410*/  IMAD.MOV.U32 R14, RZ, RZ, R0 ;  /* 0x000000ffff0e7224 */ /* 0x000fe200078e0000 */
[----:B------:R-:W-:Y:S01]  /*4420*/  MOV R19, R31 ;  /* 0x0000001f00137202 */ /* 0x000fe20000000f00 */
[----:B------:R-:W-:Y:S02]  /*4430*/  IMAD.MOV.U32 R15, RZ, RZ, 0x0 ;  /* 0x00000000ff0f7424 */ /* 0x000fe400078e00ff */
[----:B------:R-:W-:Y:S02]  /*4440*/  IMAD.MOV.U32 R18, RZ, RZ, R30 ;  /* 0x000000ffff127224 */ /* 0x000fe400078e001e */
[----:B------:R-:W-:Y:S05]  /*4450*/  RET.REL.NODEC R14 `(_Z6g_sampPdS_S_iP17curandStateXORWOW) ;  /* 0xffffffb80ee87950 */ /* 0x000fea0003c3ffff */
        .weak           $__internal_6_$__cuda_sm20_dsqrt_rn_f64_mediumpath_v1
        .type           $__internal_6_$__cuda_sm20_dsqrt_rn_f64_mediumpath_v1,@function
        .size           $__internal_6_$__cuda_sm20_dsqrt_rn_f64_mediumpath_v1,($__internal_7_$__cuda_sm20_sqrt_rn_f32_slowpath - $__internal_6_$__cuda_sm20_dsqrt_rn_f64_mediumpath_v1)
$__internal_6_$__cuda_sm20_dsqrt_rn_f64_mediumpath_v1:
[----:B------:R-:W-:Y:S01]  /*4460*/  ISETP.GE.U32.AND P0, PT, R8, -0x3400000, PT ;  /* 0xfcc000000800780c */ /* 0x000fe20003f06070 */
[----:B------:R-:W-:Y:S01]  /*4470*/  BSSY.RECONVERGENT B1, `(.L_x_541) ;  /* 0x0000029000017945 */ /* 0x000fe20003800200 */
[----:B------:R-:W-:Y:S01]  /*4480*/  IMAD.MOV.U32 R16, RZ, RZ, R18 ;  /* 0x000000ffff107224 */ /* 0x000fe200078e0012 */
[----:B------:R-:W-:Y:S01]  /*4490*/  MOV R8, R28 ;  /* 0x0000001c00087202 */ /* 0x000fe20000000f00 */
[----:B------:R-:W-:Y:S02]  /*44a0*/  IMAD.MOV.U32 R17, RZ, RZ, R19 ;  /* 0x000000ffff117224 */ /* 0x000fe400078e0013 */
[----:B------:R-:W-:Y:S02]  /*44b0*/  IMAD.MOV.U32 R9, RZ, RZ, R29 ;  /* 0x000000ffff097224 */ /* 0x000fe400078e001d */
[----:B------:R-:W-:Y:S02]  /*44c0*/  IMAD.MOV.U32 R18, RZ, RZ, R20 ;  /* 0x000000ffff127224 */ /* 0x000fe400078e0014 */
[----:B------:R-:W-:-:S03]  /*44d0*/  IMAD.MOV.U32 R19, RZ, RZ, R7 ;  /* 0x000000ffff137224 */ /* 0x000fc600078e0007 */
[----:B------:R-:W-:Y:S05]  /*44e0*/  @!P0 BRA `(.L_x_542) ;  /* 0x0000000000208947 */ /* 0x000fea0003800000 */
[----:B------:R-:W-:-:S10]  /*44f0*/  DFMA.RM R8, R8, R18, R24 ;  /* 0x000000120808722b */ /* 0x000fd40000004018 */
[----:B------:R-:W-:-:S05]  /*4500*/  IADD3 R18, P0, PT, R8, 0x1, RZ ;  /* 0x0000000108127810 */ /* 0x000fca0007f1e0ff */
[----:B------:R-:W-:-:S06]  /*4510*/  IMAD.X R19, RZ, RZ, R9, P0 ;  /* 0x000000ffff137224 */ /* 0x000fcc00000e0609 */
[----:B------:R-:W-:-:S08]  /*4520*/  DFMA.RP R16, -R8, R18, R16 ;  /* 0x000000120810722b */ /* 0x000fd00000008110 */
[----:B------:R-:W-:-:S06]  /*4530*/  DSETP.GT.AND P0, PT, R16, RZ, PT ;  /* 0x000000ff1000722a */ /* 0x000fcc0003f04000 */
[----:B------:R-:W-:Y:S02]  /*4540*/  FSEL R8, R18, R8, P0 ;  /* 0x0000000812087208 */ /* 0x000fe40000000000 */
[----:B------:R-:W-:Y:S01]  /*4550*/  FSEL R9, R19, R9, P0 ;  /* 0x0000000913097208 */ /* 0x000fe20000000000 */
[----:B------:R-:W-:Y:S06]  /*4560*/  BRA `(.L_x_543) ;  /* 0x0000000000647947 */ /* 0x000fec0003800000 */
.L_x_542:
[----:B------:R-:W-:-:S14]  /*4570*/  DSETP.NE.AND P0, PT, R16, RZ, PT ;  /* 0x000000ff1000722a */ /* 0x000fdc0003f05000 */
[----:B------:R-:W-:Y:S05]  /*4580*/  @!P0 BRA `(.L_x_544) ;  /* 0x0000000000588947 */ /* 0x000fea0003800000 */
[----:B------:R-:W-:-:S13]  /*4590*/  ISETP.GE.AND P0, PT, R17, RZ, PT ;  /* 0x000000ff1100720c */ /* 0x000fda0003f06270 */
[----:B------:R-:W-:Y:S01]  /*45a0*/  @!P0 MOV R8, 0x0 ;  /* 0x0000000000088802 */ /* 0x000fe20000000f00 */
[----:B------:R-:W-:Y:S01]  /*45b0*/  @!P0 IMAD.MOV.U32 R9, RZ, RZ, -0x80000 ;  /* 0xfff80000ff098424 */ /* 0x000fe200078e00ff */
[----:B------:R-:W-:Y:S06]  /*45c0*/  @!P0 BRA `(.L_x_543) ;  /* 0x00000000004c8947 */ /* 0x000fec0003800000 */
[----:B------:R-:W-:-:S13]  /*45d0*/  ISETP.GT.AND P0, PT, R17, 0x7fefffff, PT ;  /* 0x7fefffff1100780c */ /* 0x000fda0003f04270 */
[----:B------:R-:W-:Y:S05]  /*45e0*/  @P0 BRA `(.L_x_544) ;  /* 0x0000000000400947 */ /* 0x000fea0003800000 */
[----:B------:R-:W-:Y:S01]  /*45f0*/  DMUL R8, R16, 8.11296384146066816958e+31 ;  /* 0x4690000010087828 */ /* 0x000fe20000000000 */
[----:B------:R-:W-:Y:S02]  /*4600*/  IMAD.MOV.U32 R24, RZ, RZ, 0x0 ;  /* 0x00000000ff187424 */ /* 0x000fe400078e00ff */
[----:B------:R-:W-:Y:S02]  /*4610*/  IMAD.MOV.U32 R16, RZ, RZ, RZ ;  /* 0x000000ffff107224 */ /* 0x000fe400078e00ff */
[----:B------:R-:W-:Y:S01]  /*4620*/  IMAD.MOV.U32 R25, RZ, RZ, 0x3fd80000 ;  /* 0x3fd80000ff197424 */ /* 0x000fe200078e00ff */
[----:B------:R-:W0:Y:S03]  /*4630*/  MUFU.RSQ64H R17, R9 ;  /* 0x0000000900117308 */ /* 0x000e260000001c00 */
[----:B0-----:R-:W-:-:S08]  /*4640*/  DMUL R18, R16, R16 ;  /* 0x0000001010127228 */ /* 0x001fd00000000000 */
[----:B------:R-:W-:-:S08]  /*4650*/  DFMA R18, R8, -R18, 1 ;  /* 0x3ff000000812742b */ /* 0x000fd00000000812 */
[----:B------:R-:W-:Y:S02]  /*4660*/  DFMA R24, R18, R24, 0.5 ;  /* 0x3fe000001218742b */ /* 0x000fe40000000018 */
[----:B------:R-:W-:-:S08]  /*4670*/  DMUL R18, R16, R18 ;  /* 0x0000001210127228 */ /* 0x000fd00000000000 */
[----:B------:R-:W-:-:S08]  /*4680*/  DFMA R18, R24, R18, R16 ;  /* 0x000000121812722b */ /* 0x000fd00000000010 */
[----:B------:R-:W-:Y:S02]  /*4690*/  DMUL R16, R8, R18 ;  /* 0x0000001208107228 */ /* 0x000fe40000000000 */
[----:B------:R-:W-:-:S06]  /*46a0*/  IADD3 R19, PT, PT, R19, -0x100000, RZ ;  /* 0xfff0000013137810 */ /* 0x000fcc0007ffe0ff */
[----:B------:R-:W-:-:S08]  /*46b0*/  DFMA R24, R16, -R16, R8 ;  /* 0x800000101018722b */ /* 0x000fd00000000008 */
[----:B------:R-:W-:-:S10]  /*46c0*/  DFMA R8, R18, R24, R16 ;  /* 0x000000181208722b */ /* 0x000fd40000000010 */
[----:B------:R-:W-:Y:S01]  /*46d0*/  VIADD R9, R9, 0xfcb00000 ;  /* 0xfcb0000009097836 */ /* 0x000fe20000000000 */
[----:B------:R-:W-:Y:S06]  /*46e0*/  BRA `(.L_x_543) ;  /* 0x0000000000047947 */ /* 0x000fec0003800000 */
.L_x_544:
[----:B------:R-:W-:-:S11]  /*46f0*/  DADD R8, R16, R16 ;  /* 0x0000000010087229 */ /* 0x000fd60000000010 */
.L_x_543:
[----:B------:R-:W-:Y:S05]  /*4700*/  BSYNC.RECONVERGENT B1 ;  /* 0x0000000000017941 */ /* 0x000fea0003800200 */
.L_x_541:
[----:B------:R-:W-:Y:S02]  /*4710*/  IMAD.MOV.U32 R7, RZ, RZ, R8 ;  /* 0x000000ffff077224 */ /* 0x000fe400078e0008 */
[----:B------:R-:W-:Y:S01]  /*4720*/  IMAD.MOV.U32 R16, RZ, RZ, R9 ;  /* 0x000000ffff107224 */ /* 0x000fe200078e0009 */
[----:B------:R-:W-:Y:S01]  /*4730*/  MOV R9, 0x0 ;  /* 0x0000000000097802 */ /* 0x000fe20000000f00 */
[----:B------:R-:W-:-:S04]  /*4740*/  IMAD.MOV.U32 R8, RZ, RZ, R0 ;  /* 0x000000ffff087224 */ /* 0x000fc800078e0000 */
[----:B------:R-:W-:Y:S05]  /*4750*/  RET.REL.NODEC R8 `(_Z6g_sampPdS_S_iP17curandStateXORWOW) ;  /* 0xffffffb808287950 */ /* 0x000fea0003c3ffff */
        .weak           $__internal_7_$__cuda_sm20_sqrt_rn_f32_slowpath
        .type           $__internal_7_$__cuda_sm20_sqrt_rn_f32_slowpath,@function
        .size           $__internal_7_$__cuda_sm20_sqrt_rn_f32_slowpath,($_Z6g_sampPdS_S_iP17curandStateXORWOW$__internal_accurate_pow - $__internal_7_$__cuda_sm20_sqrt_rn_f32_slowpath)
$__internal_7_$__cuda_sm20_sqrt_rn_f32_slowpath:
[----:B------:R-:W-:-:S13]  /*4760*/  LOP3.LUT P0, RZ, R0, 0x7fffffff, RZ, 0xc0, !PT ;  /* 0x7fffffff00ff7812 */ /* 0x000fda000780c0ff */
[----:B------:R-:W-:Y:S01]  /*4770*/  @!P0 IMAD.MOV.U32 R2, RZ, RZ, R0 ;  /* 0x000000ffff028224 */ /* 0x000fe200078e0000 */
[----:B------:R-:W-:Y:S06]  /*4780*/  @!P0 BRA `(.L_x_545) ;  /* 0x0000000000408947 */ /* 0x000fec0003800000 */
[----:B------:R-:W-:-:S13]  /*4790*/  FSETP.GEU.FTZ.AND P0, PT, R0, RZ, PT ;  /* 0x000000ff0000720b */ /* 0x000fda0003f1e000 */
[----:B------:R-:W-:Y:S01]  /*47a0*/  @!P0 IMAD.MOV.U32 R2, RZ, RZ, 0x7fffffff ;  /* 0x7fffffffff028424 */ /* 0x000fe200078e00ff */
[----:B------:R-:W-:Y:S06]  /*47b0*/  @!P0 BRA `(.L_x_545) ;  /* 0x0000000000348947 */ /* 0x000fec0003800000 */
[----:B------:R-:W-:-:S13]  /*47c0*/  FSETP.GTU.FTZ.AND P0, PT, |R0|, +INF , PT ;  /* 0x7f8000000000780b */ /* 0x000fda0003f1c200 */
[----:B------:R-:W-:Y:S01]  /*47d0*/  @P0 FADD.FTZ R2, R0, 1 ;  /* 0x3f80000000020421 */ /* 0x000fe20000010000 */
[----:B------:R-:W-:Y:S06]  /*47e0*/  @P0 BRA `(.L_x_545) ;  /* 0x0000000000280947 */ /* 0x000fec0003800000 */
[----:B------:R-:W-:-:S13]  /*47f0*/  FSETP.NEU.FTZ.AND P0, PT, |R0|, +INF , PT ;  /* 0x7f8000000000780b */ /* 0x000fda0003f1d200 */
[----:B------:R-:W-:-:S04]  /*4800*/  @P0 FFMA R3, R0, 1.84467440737095516160e+19, RZ ;  /* 0x5f80000000030823 */ /* 0x000fc800000000ff */
[----:B------:R-:W0:Y:S02]  /*4810*/  @P0 MUFU.RSQ R2, R3 ;  /* 0x0000000300020308 */ /* 0x000e240000001400 */
[----:B0-----:R-:W-:Y:S01]  /*4820*/  @P0 FMUL.FTZ R10, R3, R2 ;  /* 0x00000002030a0220 */ /* 0x001fe20000410000 */
[----:B------:R-:W-:Y:S01]  /*4830*/  @P0 FMUL.FTZ R12, R2, 0.5 ;  /* 0x3f000000020c0820 */ /* 0x000fe20000410000 */
[----:B------:R-:W-:Y:S02]  /*4840*/  @!P0 IMAD.MOV.U32 R2, RZ, RZ, R0 ;  /* 0x000000ffff028224 */ /* 0x000fe400078e0000 */
[----:B------:R-:W-:-:S04]  /*4850*/  @P0 FADD.FTZ R11, -R10, -RZ ;  /* 0x800000ff0a0b0221 */ /* 0x000fc80000010100 */
[----:B------:R-:W-:-:S04]  /*4860*/  @P0 FFMA R11, R10, R11, R3 ;  /* 0x0000000b0a0b0223 */ /* 0x000fc80000000003 */
[----:B------:R-:W-:-:S04]  /*4870*/  @P0 FFMA R11, R11, R12, R10 ;  /* 0x0000000c0b0b0223 */ /* 0x000fc8000000000a */
[----:B------:R-:W-:-:S07]  /*4880*/  @P0 FMUL.FTZ R2, R11, 2.3283064365386962891e-10 ;  /* 0x2f8000000b020820 */ /* 0x000fce0000410000 */
.L_x_545:
[----:B------:R-:W-:Y:S01]  /*4890*/  IMAD.MOV.U32 R0, RZ, RZ, R2 ;  /* 0x000000ffff007224 */ /* 0x000fe200078e0002 */
[----:B------:R-:W-:Y:S01]  /*48a0*/  MOV R2, R24 ;  /* 0x0000001800027202 */ /* 0x000fe20000000f00 */
[----:B------:R-:W-:-:S04]  /*48b0*/  IMAD.MOV.U32 R3, RZ, RZ, 0x0 ;  /* 0x00000000ff037424 */ /* 0x000fc800078e00ff */
[----:B------:R-:W-:Y:S05]  /*48c0*/  RET.REL.NODEC R2 `(_Z6g_sampPdS_S_iP17curandStateXORWOW) ;  /* 0xffffffb402cc7950 */ /* 0x000fea0003c3ffff */
        .type           $_Z6g_sampPdS_S_iP17curandStateXORWOW$__internal_accurate_pow,@function
        .size           $_Z6g_sampPdS_S_iP17curandStateXORWOW$__internal_accurate_pow,(.L_x_1007 - $_Z6g_sampPdS_S_iP17curandStateXORWOW$__internal_accurate_pow)
$_Z6g_sampPdS_S_iP17curandStateXORWOW$__internal_accurate_pow:
[----:B------:R-:W-:Y:S01]  /*48d0*/  ISETP.GT.U32.AND P0, PT, R47, 0xfffff, PT ;  /* 0x000fffff2f00780c */ /* 0x000fe20003f04070 */
[----:B------:R-:W-:Y:S01]  /*48e0*/  IMAD.MOV.U32 R30, RZ, RZ, R47 ;  /* 0x000000ffff1e7224 */ /* 0x000fe200078e002f */
[----:B------:R-:W-:Y:S01]  /*48f0*/  MOV R34, 0x41ad3b5a ;  /* 0x41ad3b5a00227802 */ /* 0x000fe20000000f00 */
[----:B------:R-:W-:Y:S01]  /*4900*/  IMAD.MOV.U32 R35, RZ, RZ, 0x3ed0f5d2 ;  /* 0x3ed0f5d2ff237424 */ /* 0x000fe200078e00ff */
[----:B------:R-:W-:Y:S01]  /*4910*/  UMOV UR8, 0x7d2cafe2 ;  /* 0x7d2cafe200087882 */ /* 0x000fe20000000000 */
[----:B------:R-:W-:Y:S01]  /*4920*/  UMOV UR9, 0x3eb0f5ff ;  /* 0x3eb0f5ff00097882 */ /* 0x000fe20000000000 */
[----:B------:R-:W-:Y:S01]  /*4930*/  UMOV UR10, 0x3b39803f ;  /* 0x3b39803f000a7882 */ /* 0x000fe20000000000 */
[----:B------:R-:W-:-:S06]  /*4940*/  UMOV UR11, 0x3c7abc9e ;  /* 0x3c7abc9e000b7882 */ /* 0x000fcc0000000000 */
[----:B------:R-:W-:-:S10]  /*4950*/  @!P0 DMUL R28, R46, 1.80143985094819840000e+16 ;  /* 0x435000002e1c8828 */ /* 0x000fd40000000000 */
[----:B------:R-:W-:Y:S02]  /*4960*/  @!P0 IMAD.MOV.U32 R30, RZ, RZ, R29 ;  /* 0x000000ffff1e8224 */ /* 0x000fe400078e001d */
[----:B------:R-:W-:-:S03]  /*4970*/  @!P0 IMAD.MOV.U32 R46, RZ, RZ, R28 ;  /* 0x000000ffff2e8224 */ /* 0x000fc600078e001c */
[----:B------:R-:W-:Y:S01]  /*4980*/  LOP3.LUT R31, R30, 0x800fffff, RZ, 0xc0, !PT ;  /* 0x800fffff1e1f7812 */ /* 0x000fe200078ec0ff */
[----:B------:R-:W-:Y:S01]  /*4990*/  IMAD.MOV.U32 R30, RZ, RZ, RZ ;  /* 0x000000ffff1e7224 */ /* 0x000fe200078e00ff */
[----:B------:R-:W-:Y:S02]  /*49a0*/  MOV R32, R46 ;  /* 0x0000002e00207202 */ /* 0x000fe40000000f00 */
[----:B------:R-:W-:-:S04]  /*49b0*/  LOP3.LUT R31, R31, 0x3ff00000, RZ, 0xfc, !PT ;  /* 0x3ff000001f1f7812 */ /* 0x000fc800078efcff */
[----:B------:R-:W-:Y:S01]  /*49c0*/  ISETP.GE.U32.AND P2, PT, R31, 0x3ff6a09f, PT ;  /* 0x3ff6a09f1f00780c */ /* 0x000fe20003f46070 */
[----:B------:R-:W-:-:S12]  /*49d0*/  IMAD.MOV.U32 R33, RZ, RZ, R31 ;  /* 0x000000ffff217224 */ /* 0x000fd800078e001f */
[----:B------:R-:W-:-:S04]  /*49e0*/  @P2 VIADD R28, R33, 0xfff00000 ;  /* 0xfff00000211c2836 */ /* 0x000fc80000000000 */
[----:B------:R-:W-:Y:S01]  /*49f0*/  @P2 IMAD.MOV.U32 R33, RZ, RZ, R28 ;  /* 0x000000ffff212224 */ /* 0x000fe200078e001c */
[----:B------:R-:W-:Y:S02]  /*4a00*/  SHF.R.U32.HI R28, RZ, 0x14, R47 ;  /* 0x00000014ff1c7819 */ /* 0x000fe4000001162f */
[----:B------:R-:W-:-:S03]  /*4a10*/  @!P0 LEA.HI R28, R29, 0xffffffca, RZ, 0xc ;  /* 0xffffffca1d1c8811 */ /* 0x000fc600078f60ff */
[C---:B------:R-:W-:Y:S02]  /*4a20*/  DADD R38, R32.reuse, 1 ;  /* 0x3ff0000020267429 */ /* 0x040fe40000000000 */
[----:B------:R-:W-:Y:S01]  /*4a30*/  DADD R32, R32, -1 ;  /* 0xbff0000020207429 */ /* 0x000fe20000000000 */
[C---:B------:R-:W-:Y:S01]  /*4a40*/  VIADD R29, R28.reuse, 0xfffffc01 ;  /* 0xfffffc011c1d7836 */ /* 0x040fe20000000000 */
[----:B------:R-:W-:Y:S02]  /*4a50*/  @P2 IADD3 R29, PT, PT, R28, -0x3fe, RZ ;  /* 0xfffffc021c1d2810 */ /* 0x000fe40007ffe0ff */
[----:B------:R-:W0:Y:S02]  /*4a60*/  MUFU.RCP64H R31, R39 ;  /* 0x00000027001f7308 */ /* 0x000e240000001800 */
[----:B------:R-:W-:Y:S01]  /*4a70*/  LOP3.LUT R28, R29, 0x80000000, RZ, 0x3c, !PT ;  /* 0x800000001d1c7812 */ /* 0x000fe200078e3cff */
[----:B------:R-:W-:Y:S01]  /*4a80*/  IMAD.MOV.U32 R29, RZ, RZ, 0x43300000 ;  /* 0x43300000ff1d7424 */ /* 0x000fe200078e00ff */
        /* <DEDUP_REMOVED lines=34> */
[----:B------:R-:W-:Y:S01]  /*4cb0*/  DFMA R40, R30, R30, -R36 ;  /* 0x0000001e1e28722b */ /* 0x000fe20000000824 */
[----:B------:R-:W-:Y:S02]  /*4cc0*/  VIADD R39, R35, 0x100000 ;  /* 0x0010000023277836 */ /* 0x000fe40000000000 */
[----:B------:R-:W-:-:S03]  /*4cd0*/  IMAD.MOV.U32 R38, RZ, RZ, R34 ;  /* 0x000000ffff267224 */ /* 0x000fc600078e0022 */
[----:B------:R-:W-:Y:S01]  /*4ce0*/  DADD R42, R42, -UR8 ;  /* 0x800000082a2a7e29 */ /* 0x000fe20008000000 */
[----:B------:R-:W-:Y:S01]  /*4cf0*/  UMOV UR8, 0x80000000 ;  /* 0x8000000000087882 */ /* 0x000fe20000000000 */
[----:B------:R-:W-:Y:S01]  /*4d00*/  UMOV UR9, 0x43300000 ;  /* 0x4330000000097882 */ /* 0x000fe20000000000 */
[C---:B------:R-:W-:Y:S02]  /*4d10*/  DFMA R38, R30.reuse, R38, R40 ;  /* 0x000000261e26722b */ /* 0x040fe40000000028 */
[----:B------:R-:W-:Y:S02]  /*4d20*/  DMUL R40, R30, R36 ;  /* 0x000000241e287228 */ /* 0x000fe40000000000 */
[----:B------:R-:W-:Y:S01]  /*4d30*/  DADD R28, R28, -UR8 ;  /* 0x800000081c1c7e29 */ /* 0x000fe20008000000 */
[----:B------:R-:W-:Y:S01]  /*4d40*/  UMOV UR8, 0xfefa39ef ;  /* 0xfefa39ef00087882 */ /* 0x000fe20000000000 */
[----:B------:R-:W-:-:S04]  /*4d50*/  UMOV UR9, 0x3fe62e42 ;  /* 0x3fe62e4200097882 */ /* 0x000fc80000000000 */
[----:B------:R-:W-:-:S08]  /*4d60*/  DFMA R44, R30, R36, -R40 ;  /* 0x000000241e2c722b */ /* 0x000fd00000000828 */
[----:B------:R-:W-:Y:S02]  /*4d70*/  DFMA R44, R34, R36, R44 ;  /* 0x00000024222c722b */ /* 0x000fe4000000002c */
[----:B------:R-:W-:-:S06]  /*4d80*/  DADD R36, R32, R42 ;  /* 0x0000000020247229 */ /* 0x000fcc000000002a */
[----:B------:R-:W-:Y:S02]  /*4d90*/  DFMA R38, R30, R38, R44 ;  /* 0x000000261e26722b */ /* 0x000fe4000000002c */
[----:B------:R-:W-:-:S08]  /*4da0*/  DADD R32, R32, -R36 ;  /* 0x0000000020207229 */ /* 0x000fd00000000824 */
[----:B------:R-:W-:Y:S02]  /*4db0*/  DADD R44, R42, R32 ;  /* 0x000000002a2c7229 */ /* 0x000fe40000000020 */
[----:B------:R-:W-:-:S08]  /*4dc0*/  DMUL R42, R36, R40 ;  /* 0x00000028242a7228 */ /* 0x000fd00000000000 */
        /* <DEDUP_REMOVED lines=9> */
[----:B------:R-:W-:-:S08]  /*4e60*/  DADD R30, R42, R30 ;  /* 0x000000002a1e7229 */ /* 0x000fd0000000001e */
[----:B------:R-:W-:-:S08]  /*4e70*/  DADD R34, R34, R30 ;  /* 0x0000000022227229 */ /* 0x000fd0000000001e */
[----:B------:R-:W-:-:S08]  /*4e80*/  DADD R36, R32, R34 ;  /* 0x0000000020247229 */ /* 0x000fd00000000022 */
[--C-:B------:R-:W-:Y:S02]  /*4e90*/  DFMA R30, R28, UR8, R36.reuse ;  /* 0x000000081c1e7c2b */ /* 0x100fe40008000024 */
[----:B------:R-:W-:-:S06]  /*4ea0*/  DADD R38, R32, -R36 ;  /* 0x0000000020267229 */ /* 0x000fcc0000000824 */
[----:B------:R-:W-:Y:S02]  /*4eb0*/  DFMA R32, R28, -UR8, R30 ;  /* 0x800000081c207c2b */ /* 0x000fe4000800001e */
[----:B------:R-:W-:-:S06]  /*4ec0*/  DADD R38, R34, R38 ;  /* 0x0000000022267229 */ /* 0x000fcc0000000026 */
[----:B------:R-:W-:Y:S01]  /*4ed0*/  DADD R32, -R36, R32 ;  /* 0x0000000024207229 */ /* 0x000fe20000000120 */
[----:B------:R-:W-:Y:S02]  /*4ee0*/  IMAD.MOV.U32 R36, RZ, RZ, 0x652b82fe ;  /* 0x652b82feff247424 */ /* 0x000fe400078e00ff */
[----:B------:R-:W-:-:S05]  /*4ef0*/  IMAD.MOV.U32 R37, RZ, RZ, 0x3ff71547 ;  /* 0x3ff71547ff257424 */ /* 0x000fca00078e00ff */
[----:B------:R-:W-:-:S08]  /*4f00*/  DADD R32, R38, -R32 ;  /* 0x0000000026207229 */ /* 0x000fd00000000820 */
[----:B------:R-:W-:Y:S01]  /*4f10*/  DFMA R32, R28, UR10, R32 ;  /* 0x0000000a1c207c2b */ /* 0x000fe20008000020 */
[C---:B------:R-:W-:Y:S01]  /*4f20*/  IMAD.SHL.U32 R28, R49.reuse, 0x2, RZ ;  /* 0x00000002311c7824 */ /* 0x040fe200078e00ff */
[----:B------:R-:W-:-:S04]  /*4f30*/  LOP3.LUT R29, R49, 0xff0fffff, RZ, 0xc0, !PT ;  /* 0xff0fffff311d7812 */ /* 0x000fc800078ec0ff */
[----:B------:R-:W-:Y:S02]  /*4f40*/  ISETP.GT.U32.AND P0, PT, R28, -0x2000001, PT ;  /* 0xfdffffff1c00780c */ /* 0x000fe40003f04070 */
[----:B------:R-:W-:Y:S02]  /*4f50*/  DADD R34, R30, R32 ;  /* 0x000000001e227229 */ /* 0x000fe40000000020 */
[----:B------:R-:W-:-:S06]  /*4f60*/  SEL R49, R29, R49, P0 ;  /* 0x000000311d317207 */ /* 0x000fcc0000000000 */
[----:B------:R-:W-:Y:S02]  /*4f70*/  DADD R30, R30, -R34 ;  /* 0x000000001e1e7229 */ /* 0x000fe40000000822 */
[----:B------:R-:W-:-:S06]  /*4f80*/  DMUL R28, R34, R48 ;  /* 0x00000030221c7228 */ /* 0x000fcc0000000000 */
[----:B------:R-:W-:Y:S02]  /*4f90*/  DADD R32, R32, R30 ;  /* 0x0000000020207229 */ /* 0x000fe4000000001e */
[----:B------:R-:W-:-:S08]  /*4fa0*/  DFMA R34, R34, R48, -R28 ;  /* 0x000000302222722b */ /* 0x000fd0000000081c */
[----:B------:R-:W-:-:S08]  /*4fb0*/  DFMA R32, R32, R48, R34 ;  /* 0x000000302020722b */ /* 0x000fd00000000022 */
        /* <DEDUP_REMOVED lines=11> */
[----:B------:R-:W-:Y:S01]  /*5070*/  MOV R30, 0xfca213ea ;  /* 0xfca213ea001e7802 */ /* 0x000fe20000000f00 */
[----:B------:R-:W-:Y:S01]  /*5080*/  IMAD.MOV.U32 R31, RZ, RZ, 0x3e928af3 ;  /* 0x3e928af3ff1f7424 */ /* 0x000fe200078e00ff */
[----:B------:R-:W-:-:S05]  /*5090*/  UMOV UR9, 0x3e5ade15 ;  /* 0x3e5ade1500097882 */ /* 0x000fca0000000000 */
        /* <DEDUP_REMOVED lines=36> */
[----:B------:R-:W-:-:S04]  /*52e0*/  @!P2 SHF.R.S32.HI R28, RZ, 0x1, R28 ;  /* 0x00000001ff1ca819 */ /* 0x000fc8000001141c */
[----:B------:R-:W-:Y:S01]  /*52f0*/  @!P2 LEA R31, R28, R31, 0x14 ;  /* 0x0000001f1c1fa211 */ /* 0x000fe200078ea0ff */
[----:B------:R-:W-:Y:S02]  /*5300*/  @!P2 IMAD.IADD R29, R36, 0x1, -R28 ;  /* 0x00000001241da824 */ /* 0x000fe400078e0a1c */
[----:B------:R-:W-:-:S03]  /*5310*/  @!P2 IMAD.MOV.U32 R28, RZ, RZ, RZ ;  /* 0x000000ffff1ca224 */ /* 0x000fc600078e00ff */
[----:B------:R-:W-:-:S06]  /*5320*/  @!P2 LEA R29, R29, 0x3ff00000, 0x14 ;  /* 0x3ff000001d1da811 */ /* 0x000fcc00078ea0ff */
[----:B------:R-:W-:-:S11]  /*5330*/  @!P2 DMUL R34, R30, R28 ;  /* 0x0000001c1e22a228 */ /* 0x000fd60000000000 */
.L_x_546:
[----:B------:R-:W-:Y:S01]  /*5340*/  DFMA R32, R32, R34, R34 ;  /* 0x000000222020722b */ /* 0x000fe20000000022 */
[----:B------:R-:W-:Y:S01]  /*5350*/  IMAD.MOV.U32 R30, RZ, RZ, R0 ;  /* 0x000000ffff1e7224 */ /* 0x000fe200078e0000 */
[----:B------:R-:W-:Y:S01]  /*5360*/  DSETP.NEU.AND P0, PT, |R34|, +INF , PT ;  /* 0x7ff000002200742a */ /* 0x000fe20003f0d200 */
[----:B------:R-:W-:-:S07]  /*5370*/  IMAD.MOV.U32 R31, RZ, RZ, 0x0 ;  /* 0x00000000ff1f7424 */ /* 0x000fce00078e00ff */
[----:B------:R-:W-:Y:S02]  /*5380*/  FSEL R28, R34, R32, !P0 ;  /* 0x00000020221c7208 */ /* 0x000fe40004000000 */
[----:B------:R-:W-:Y:S01]  /*5390*/  FSEL R29, R35, R33, !P0 ;  /* 0x00000021231d7208 */ /* 0x000fe20004000000 */
[----:B------:R-:W-:Y:S06]  /*53a0*/  RET.REL.NODEC R30 `(_Z6g_sampPdS_S_iP17curandStateXORWOW) ;  /* 0xffffffac1e147950 */ /* 0x000fec0003c3ffff */
.L_x_547:
        /* <DEDUP_REMOVED lines=13> */
.L_x_1007:


//--------------------- .text._Z5ccopyPdS_S_S_S_S_ii --------------------------
	.section	.text._Z5ccopyPdS_S_S_S_S_ii,"ax",@progbits
	.align	128
        .global         _Z5ccopyPdS_S_S_S_S_ii
        .type           _Z5ccopyPdS_S_S_S_S_ii,@function
        .size           _Z5ccopyPdS_S_S_S_S_ii,(.L_x_1038 - _Z5ccopyPdS_S_S_S_S_ii)
        .other          _Z5ccopyPdS_S_S_S_S_ii,@"STO_CUDA_ENTRY STV_DEFAULT"
_Z5ccopyPdS_S_S_S_S_ii:
.text._Z5ccopyPdS_S_S_S_S_ii:
        /* <DEDUP_REMOVED lines=8> */
[----:B------:R-:W0:Y:S01]  /*0080*/  LDC R13, c[0x0][0x3b4] ;  /* 0x0000ed00ff0d7b82 */ /* 0x000e220000000800 */
[----:B------:R-:W1:Y:S07]  /*0090*/  LDCU.64 UR4, c[0x0][0x358] ;  /* 0x00006b00ff0477ac */ /* 0x000e6e0008000a00 */
[----:B------:R-:W2:Y:S08]  /*00a0*/  LDC.64 R2, c[0x0][0x380] ;  /* 0x0000e000ff027b82 */ /* 0x000eb00000000a00 */
[----:B------:R-:W3:Y:S01]  /*00b0*/  LDC.64 R4, c[0x0][0x398] ;  /* 0x0000e600ff047b82 */ /* 0x000ee20000000a00 */
[----:B0-----:R-:W-:-:S07]  /*00c0*/  IMAD R13, R0, 0x64, R13 ;  /* 0x00000064000d7824 */ /* 0x001fce00078e020d */
[----:B------:R-:W0:Y:S01]  /*00d0*/  LDC.64 R6, c[0x0][0x388] ;  /* 0x0000e200ff067b82 */ /* 0x000e220000000a00 */
[----:B--2---:R-:W-:-:S07]  /*00e0*/  IMAD.WIDE R2, R13, 0x8, R2 ;  /* 0x000000080d027825 */ /* 0x004fce00078e0202 */
[----:B------:R-:W2:Y:S01]  /*00f0*/  LDC.64 R8, c[0x0][0x3a0] ;  /* 0x0000e800ff087b82 */ /* 0x000ea20000000a00 */
[----:B-1----:R-:W4:Y:S01]  /*0100*/  LDG.E.64 R2, desc[UR4][R2.64] ;  /* 0x0000000402027981 */ /* 0x002f22000c1e1b00 */
[----:B---3--:R-:W-:-:S06]  /*0110*/  IMAD.WIDE R4, R0, 0x8, R4 ;  /* 0x0000000800047825 */ /* 0x008fcc00078e0204 */
[----:B------:R-:W1:Y:S01]  /*0120*/  LDC.64 R10, c[0x0][0x390] ;  /* 0x0000e400ff0a7b82 */ /* 0x000e620000000a00 */
[----:B0-----:R-:W-:Y:S01]  /*0130*/  IMAD.WIDE R6, R13, 0x8, R6 ;  /* 0x000000080d067825 */ /* 0x001fe200078e0206 */
[----:B----4-:R-:W-:Y:S05]  /*0140*/  STG.E.64 desc[UR4][R4.64], R2 ;  /* 0x0000000204007986 */ /* 0x010fea000c101b04 */
[----:B------:R-:W3:Y:S01]  /*0150*/  LDG.E.64 R6, desc[UR4][R6.64] ;  /* 0x0000000406067981 */ /* 0x000ee2000c1e1b00 */
[----:B--2---:R-:W-:-:S04]  /*0160*/  IMAD.WIDE R8, R0, 0x8, R8 ;  /* 0x0000000800087825 */ /* 0x004fc800078e0208 */
[----:B-1----:R-:W-:Y:S02]  /*0170*/  IMAD.WIDE R10, R13, 0x8, R10 ;  /* 0x000000080d0a7825 */ /* 0x002fe400078e020a */
[----:B------:R-:W0:Y:S01]  /*0180*/  LDC.64 R12, c[0x0][0x3a8] ;  /* 0x0000ea00ff0c7b82 */ /* 0x000e220000000a00 */
[----:B---3--:R-:W-:Y:S04]  /*0190*/  STG.E.64 desc[UR4][R8.64], R6 ;  /* 0x0000000608007986 */ /* 0x008fe8000c101b04 */
[----:B------:R-:W2:Y:S01]  /*01a0*/  LDG.E.64 R10, desc[UR4][R10.64] ;  /* 0x000000040a0a7981 */ /* 0x000ea2000c1e1b00 */
[----:B0-----:R-:W-:-:S05]  /*01b0*/  IMAD.WIDE R12, R0, 0x8, R12 ;  /* 0x00000008000c7825 */ /* 0x001fca00078e020c */
[----:B--2---:R-:W-:Y:S01]  /*01c0*/  STG.E.64 desc[UR4][R12.64], R10 ;  /* 0x0000000a0c007986 */ /* 0x004fe2000c101b04 */
[----:B------:R-:W-:Y:S05]  /*01d0*/  EXIT ;  /* 0x000000000000794d */ /* 0x000fea0003800000 */
.L_x_548:
        /* <DEDUP_REMOVED lines=10> */
.L_x_1038:


//--------------------- .text._Z5setupP17curandStateXORWOWi --------------------------
	.section	.text._Z5setupP17curandStateXORWOWi,"ax",@progbits
	.align	128
        .global         _Z5setupP17curandStateXORWOWi
        .type           _Z5setupP17curandStateXORWOWi,@function
        .size           _Z5setupP17curandStateXORWOWi,(.L_x_1039 - _Z5setupP17curandStateXORWOWi)
        .other          _Z5setupP17curandStateXORWOWi,@"STO_CUDA_ENTRY STV_DEFAULT"
_Z5setupP17curandStateXORWOWi:
.text._Z5setupP17curandStateXORWOWi:
[----:B------:R-:W-:Y:S01]  /*0000*/  LDC R1, c[0x0][0x37c] ;  /* 0x0000df00ff017b82 */ /* 0x000fe20000000800 */
[----:B------:R-:W0:Y:S07]  /*0010*/  S2R R13, SR_TID.X ;  /* 0x00000000000d7919 */ /* 0x000e2e0000002100 */
[----:B------:R-:W1:Y:S01]  /*0020*/  LDC R3, c[0x0][0x388] ;  /* 0x0000e200ff037b82 */ /* 0x000e620000000800 */
[----:B------:R-:W2:Y:S01]  /*0030*/  LDCU.64 UR4, c[0x0][0x358] ;  /* 0x00006b00ff0477ac */ /* 0x000ea20008000a00 */
[----:B------:R-:W-:Y:S06]  /*0040*/  BSSY.RECONVERGENT B0, `(.L_x_549) ;  /* 0x00000e6000007945 */ /* 0x000fec0003800200 */
[----:B------:R-:W0:Y:S08]  /*0050*/  S2UR UR6, SR_CTAID.X ;  /* 0x00000000000679c3 */ /* 0x000e300000002500 */
[----:B------:R-:W0:Y:S08]  /*0060*/  LDC R2, c[0x0][0x360] ;  /* 0x0000d800ff027b82 */ /* 0x000e300000000800 */
[----:B------:R-:W3:Y:S01]  /*0070*/  LDC.64 R6, c[0x0][0x380] ;  /* 0x0000e000ff067b82 */ /* 0x000ee20000000a00 */
[----:B-1----:R-:W-:-:S02]  /*0080*/  LOP3.LUT R0, R3, 0xaad26b49, RZ, 0x3c, !PT ;  /* 0xaad26b4903007812 */ /* 0x002fc400078e3cff */
[----:B------:R-:W-:Y:S01]  /*0090*/  ISETP.GT.AND P0, PT, R3, -0x1, PT ;  /* 0xffffffff0300780c */ /* 0x000fe20003f04270 */
[----:B------:R-:W-:Y:S02]  /*00a0*/  IMAD.MOV.U32 R3, RZ, RZ, -0x266e14b1 ;  /* 0xd991eb4fff037424 */ /* 0x000fe400078e00ff */
[----:B------:R-:W-:-:S03]  /*00b0*/  IMAD R0, R0, 0x4182bed5, RZ ;  /* 0x4182bed500007824 */ /* 0x000fc600078e02ff */
[----:B------:R-:W-:Y:S01]  /*00c0*/  SEL R3, R3, 0x8bf16996, P0 ;  /* 0x8bf1699603037807 */ /* 0x000fe20000000000 */
[C---:B------:R-:W-:Y:S01]  /*00d0*/  VIADD R5, R0.reuse, 0x75bcd15 ;  /* 0x075bcd1500057836 */ /* 0x040fe20000000000 */
[C---:B------:R-:W-:Y:S01]  /*00e0*/  LOP3.LUT R8, R0.reuse, 0x159a55e5, RZ, 0x3c, !PT ;  /* 0x159a55e500087812 */ /* 0x040fe200078e3cff */
[----:B------:R-:W-:Y:S01]  /*00f0*/  VIADD R11, R0, 0x583f19 ;  /* 0x00583f19000b7836 */ /* 0x000fe20000000000 */
[C---:B------:R-:W-:Y:S01]  /*0100*/  IADD3 R4, PT, PT, R3.reuse, 0x64f0c9, R0 ;  /* 0x0064f0c903047810 */ /* 0x040fe20007ffe000 */
[C---:B------:R-:W-:Y:S01]  /*0110*/  VIADD R9, R3.reuse, 0x1f123bb5 ;  /* 0x1f123bb503097836 */ /* 0x040fe20000000000 */
[----:B------:R-:W-:Y:S01]  /*0120*/  LOP3.LUT R10, R3, 0x5491333, RZ, 0x3c, !PT ;  /* 0x05491333030a7812 */ /* 0x000fe200078e3cff */
[----:B0-----:R-:W-:-:S05]  /*0130*/  IMAD R13, R2, UR6, R13 ;  /* 0x00000006020d7c24 */ /* 0x001fca000f8e020d */
[C---:B------:R-:W-:Y:S01]  /*0140*/  ISETP.NE.AND P0, PT, R13.reuse, RZ, PT ;  /* 0x000000ff0d00720c */ /* 0x040fe20003f05270 */
[----:B---3--:R-:W-:-:S05]  /*0150*/  IMAD.WIDE R6, R13, 0x30, R6 ;  /* 0x000000300d067825 */ /* 0x008fca00078e0206 */
[----:B--2---:R0:W-:Y:S04]  /*0160*/  STG.E.64 desc[UR4][R6.64], R4 ;  /* 0x0000000406007986 */ /* 0x0041e8000c101b04 */
[----:B------:R0:W-:Y:S04]  /*0170*/  STG.E.64 desc[UR4][R6.64+0x8], R8 ;  /* 0x0000080806007986 */ /* 0x0001e8000c101b04 */
[----:B------:R0:W-:Y:S01]  /*0180*/  STG.E.64 desc[UR4][R6.64+0x10], R10 ;  /* 0x0000100a06007986 */ /* 0x0001e2000c101b04 */
[----:B------:R-:W-:Y:S05]  /*0190*/  @!P0 BRA `(.L_x_550) ;  /* 0x0000000c00408947 */ /* 0x000fea0003800000 */
[----:B------:R-:W-:Y:S01]  /*01a0*/  SHF.R.S32.HI R0, RZ, 0x1f, R13 ;  /* 0x0000001fff007819 */ /* 0x000fe2000001140d */
[----:B------:R-:W-:-:S07]  /*01b0*/  IMAD.MOV.U32 R12, RZ, RZ, RZ ;  /* 0x000000ffff0c7224 */ /* 0x000fce00078e00ff */
.L_x_556:
[----:B-1----:R-:W-:Y:S01]  /*01c0*/  LOP3.LUT R2, R13, 0x3, RZ, 0xc0, !PT ;  /* 0x000000030d027812 */ /* 0x002fe200078ec0ff */
[----:B------:R-:W-:Y:S03]  /*01d0*/  BSSY.RECONVERGENT B1, `(.L_x_551) ;  /* 0x00000c6000017945 */ /* 0x000fe60003800200 */
[----:B------:R-:W-:-:S04]  /*01e0*/  ISETP.NE.U32.AND P0, PT, R2, RZ, PT ;  /* 0x000000ff0200720c */ /* 0x000fc80003f05070 */
[----:B------:R-:W-:-:S13]  /*01f0*/  ISETP.NE.AND.EX P0, PT, RZ, RZ, PT, P0 ;  /* 0x000000ffff00720c */ /* 0x000fda0003f05300 */
[----:B------:R-:W-:Y:S05]  /*0200*/  @!P0 BRA `(.L_x_552) ;  /* 0x0000000c00088947 */ /* 0x000fea0003800000 */
[----:B0-----:R-:W0:Y:S01]  /*0210*/  LDC.64 R8, c[0x4][RZ] ;  /* 0x01000000ff087b82 */ /* 0x001e220000000a00 */
[----:B------:R-:W-:Y:S02]  /*0220*/  IMAD.MOV.U32 R14, RZ, RZ, RZ ;  /* 0x000000ffff0e7224 */ /* 0x000fe400078e00ff */
[----:B0-----:R-:W-:-:S07]  /*0230*/  IMAD.WIDE.U32 R8, R12, 0xc80, R8 ;  /* 0x00000c800c087825 */ /* 0x001fce00078e0008 */
.L_x_555:
[----:B-1----:R-:W-:Y:S01]  /*0240*/  IMAD.MOV.U32 R15, RZ, RZ, RZ ;  /* 0x000000ffff0f7224 */ /* 0x002fe200078e00ff */
[----:B------:R-:W-:Y:S01]  /*0250*/  CS2R R2, SRZ ;  /* 0x0000000000027805 */ /* 0x000fe2000001ff00 */
[----:B------:R-:W-:Y:S01]  /*0260*/  IMAD.MOV.U32 R17, RZ, RZ, RZ ;  /* 0x000000ffff117224 */ /* 0x000fe200078e00ff */
[----:B------:R-:W-:-:S07]  /*0270*/  CS2R R4, SRZ ;  /* 0x0000000000047805 */ /* 0x000fce000001ff00 */
.L_x_554:
[----:B------:R-:W-:-:S05]  /*0280*/  IMAD.WIDE.U32 R10, R17, 0x4, R6 ;  /* 0x00000004110a7825 */ /* 0x000fca00078e0006 */
[----:B------:R0:W5:Y:S01]  /*0290*/  LDG.E R16, desc[UR4][R10.64+0x4] ;  /* 0x000004040a107981 */ /* 0x000162000c1e1900 */
[----:B------:R-:W-:-:S07]  /*02a0*/  IMAD.MOV.U32 R19, RZ, RZ, RZ ;  /* 0x000000ffff137224 */ /* 0x000fce00078e00ff */
.L_x_553:
[----:B-----5:R-:W-:Y:S01]  /*02b0*/  SHF.R.U32.HI R24, RZ, R19, R16 ;  /* 0x00000013ff187219 */ /* 0x020fe20000011610 */
[----:B0-----:R-:W-:-:S03]  /*02c0*/  IMAD.SHL.U32 R10, R17, 0x20, RZ ;  /* 0x00000020110a7824 */ /* 0x001fc600078e00ff */
[----:B------:R-:W-:Y:S01]  /*02d0*/  LOP3.LUT R11, R24, 0x1, RZ, 0xc0, !PT ;  /* 0x00000001180b7812 */ /* 0x000fe200078ec0ff */
[----:B------:R-:W-:-:S03]  /*02e0*/  IMAD.IADD R10, R10, 0x1, R19 ;  /* 0x000000010a0a7824 */ /* 0x000fc600078e0213 */
[----:B------:R-:W-:Y:S01]  /*02f0*/  ISETP.NE.U32.AND P0, PT, R11, 0x1, PT ;  /* 0x000000010b00780c */ /* 0x000fe20003f05070 */
[----:B------:R-:W-:-:S03]  /*0300*/  IMAD R11, R10, 0x5, RZ ;  /* 0x000000050a0b7824 */ /* 0x000fc600078e02ff */
[----:B------:R-:W-:Y:S01]  /*0310*/  R2P PR, R24, 0x7e ;  /* 0x0000007e18007804 */ /* 0x000fe20000000000 */
[----:B------:R-:W-:-:S08]  /*0320*/  IMAD.WIDE.U32 R10, R11, 0x4, R8 ;  /* 0x000000040b0a7825 */ /* 0x000fd000078e0008 */
[----:B------:R-:W2:Y:S04]  /*0330*/  @!P0 LDG.E R18, desc[UR4][R10.64] ;  /* 0x000000040a128981 */ /* 0x000ea8000c1e1900 */
[----:B------:R-:W3:Y:S04]  /*0340*/  @!P0 LDG.E R20, desc[UR4][R10.64+0x10] ;  /* 0x000010040a148981 */ /* 0x000ee8000c1e1900 */
[----:B------:R-:W4:Y:S04]  /*0350*/  @P1 LDG.E R22, desc[UR4][R10.64+0x14] ;  /* 0x000014040a161981 */ /* 0x000f28000c1e1900 */
[----:B------:R-:W4:Y:S04]  /*0360*/  @P2 LDG.E R26, desc[UR4][R10.64+0x28] ;  /* 0x000028040a1a2981 */ /* 0x000f28000c1e1900 */
[----:B------:R-:W4:Y:S04]  /*0370*/  @!P0 LDG.E R21, desc[UR4][R10.64+0x4] ;  /* 0x000004040a158981 */ /* 0x000f28000c1e1900 */
[----:B------:R-:W4:Y:S04]  /*0380*/  @!P0 LDG.E R23, desc[UR4][R10.64+0xc] ;  /* 0x00000c040a178981 */ /* 0x000f28000c1e1900 */
[----:B------:R-:W4:Y:S04]  /*0390*/  @P1 LDG.E R25, desc[UR4][R10.64+0x18] ;  /* 0x000018040a191981 */ /* 0x000f28000c1e1900 */
[----:B------:R-:W4:Y:S04]  /*03a0*/  @P3 LDG.E R28, desc[UR4][R10.64+0x3c] ;  /* 0x00003c040a1c3981 */ /* 0x000f28000c1e1900 */
[----:B------:R-:W4:Y:S01]  /*03b0*/  @P6 LDG.E R27, desc[UR4][R10.64+0x7c] ;  /* 0x00007c040a1b6981 */ /* 0x000f22000c1e1900 */
[----:B--2---:R-:W-:-:S03]  /*03c0*/  @!P0 LOP3.LUT R15, R15, R18, RZ, 0x3c, !PT ;  /* 0x000000120f0f8212 */ /* 0x004fc600078e3cff */
[----:B------:R-:W2:Y:S01]  /*03d0*/  @!P0 LDG.E R18, desc[UR4][R10.64+0x8] ;  /* 0x000008040a128981 */ /* 0x000ea2000c1e1900 */
[----:B---3--:R-:W-:-:S03]  /*03e0*/  @!P0 LOP3.LUT R3, R3, R20, RZ, 0x3c, !PT ;  /* 0x0000001403038212 */ /* 0x008fc600078e3cff */
[----:B------:R-:W3:Y:S01]  /*03f0*/  @P1 LDG.E R20, desc[UR4][R10.64+0x24] ;  /* 0x000024040a141981 */ /* 0x000ee2000c1e1900 */
[----:B----4-:R-:W-:-:S03]  /*0400*/  @P1 LOP3.LUT R15, R15, R22, RZ, 0x3c, !PT ;  /* 0x000000160f0f1212 */ /* 0x010fc600078e3cff */
[----:B------:R-:W4:Y:S01]  /*0410*/  @P2 LDG.E R22, desc[UR4][R10.64+0x38] ;  /* 0x000038040a162981 */ /* 0x000f22000c1e1900 */
[----:B------:R-:W-:-:S03]  /*0420*/  @P2 LOP3.LUT R15, R15, R26, RZ, 0x3c, !PT ;  /* 0x0000001a0f0f2212 */ /* 0x000fc600078e3cff */
[----:B------:R-:W4:Y:S01]  /*0430*/  @P4 LDG.E R26, desc[UR4][R10.64+0x50] ;  /* 0x000050040a1a4981 */ /* 0x000f22000c1e1900 */
[----:B------:R-:W-:-:S03]  /*0440*/  @!P0 LOP3.LUT R4, R4, R21, RZ, 0x3c, !PT ;  /* 0x0000001504048212 */ /* 0x000fc600078e3cff */
[----:B------:R-:W4:Y:S01]  /*0450*/  @P1 LDG.E R21, desc[UR4][R10.64+0x20] ;  /* 0x000020040a151981 */ /* 0x000f22000c1e1900 */
[----:B------:R-:W-:-:S03]  /*0460*/  @!P0 LOP3.LUT R2, R2, R23, RZ, 0x3c, !PT ;  /* 0x0000001702028212 */ /* 0x000fc600078e3cff */
[----:B------:R-:W4:Y:S01]  /*0470*/  @P2 LDG.E R23, desc[UR4][R10.64+0x2c] ;  /* 0x00002c040a172981 */ /* 0x000f22000c1e1900 */
[----:B------:R-:W-:-:S03]  /*0480*/  @P1 LOP3.LUT R4, R4, R25, RZ, 0x3c, !PT ;  /* 0x0000001904041212 */ /* 0x000fc600078e3cff */
[----:B------:R-:W4:Y:S01]  /*0490*/  @P2 LDG.E R25, desc[UR4][R10.64+0x34] ;  /* 0x000034040a192981 */ /* 0x000f22000c1e1900 */
[----:B--2---:R-:W-:-:S03]  /*04a0*/  @!P0 LOP3.LUT R5, R5, R18, RZ, 0x3c, !PT ;  /* 0x0000001205058212 */ /* 0x004fc600078e3cff */
[----:B------:R-:W2:Y:S01]  /*04b0*/  @P1 LDG.E R18, desc[UR4][R10.64+0x1c] ;  /* 0x00001c040a121981 */ /* 0x000ea2000c1e1900 */
[----:B---3--:R-:W-:-:S03]  /*04c0*/  @P1 LOP3.LUT R3, R3, R20, RZ, 0x3c, !PT ;  /* 0x0000001403031212 */ /* 0x008fc600078e3cff */
[----:B------:R-:W3:Y:S01]  /*04d0*/  @P2 LDG.E R20, desc[UR4][R10.64+0x30] ;  /* 0x000030040a142981 */ /* 0x000ee2000c1e1900 */
[----:B----4-:R-:W-:-:S03]  /*04e0*/  @P2 LOP3.LUT R3, R3, R22, RZ, 0x3c, !PT ;  /* 0x0000001603032212 */ /* 0x010fc600078e3cff */
[----:B------:R-:W4:Y:S01]  /*04f0*/  @P3 LDG.E R22, desc[UR4][R10.64+0x4c] ;  /* 0x00004c040a163981 */ /* 0x000f22000c1e1900 */
[----:B------:R-:W-:-:S04]  /*0500*/  @P3 LOP3.LUT R15, R15, R28, RZ, 0x3c, !PT ;  /* 0x0000001c0f0f3212 */ /* 0x000fc800078e3cff */
[----:B------:R-:W-:Y:S02]  /*0510*/  @P4 LOP3.LUT R15, R15, R26, RZ, 0x3c, !PT ;  /* 0x0000001a0f0f4212 */ /* 0x000fe400078e3cff */
[----:B------:R-:W-:Y:S01]  /*0520*/  @P1 LOP3.LUT R2, R2, R21, RZ, 0x3c, !PT ;  /* 0x0000001502021212 */ /* 0x000fe200078e3cff */
[----:B------:R-:W4:Y:S04]  /*0530*/  @P5 LDG.E R26, desc[UR4][R10.64+0x64] ;  /* 0x000064040a1a5981 */ /* 0x000f28000c1e1900 */
[----:B------:R-:W4:Y:S01]  /*0540*/  @P3 LDG.E R21, desc[UR4][R10.64+0x40] ;  /* 0x000040040a153981 */ /* 0x000f22000c1e1900 */
[----:B------:R-:W-:Y:S02]  /*0550*/  @P2 LOP3.LUT R4, R4, R23, RZ, 0x3c, !PT ;  /* 0x0000001704042212 */ /* 0x000fe400078e3cff */
[----:B------:R-:W-:Y:S01]  /*0560*/  @P2 LOP3.LUT R2, R2, R25, RZ, 0x3c, !PT ;  /* 0x0000001902022212 */ /* 0x000fe200078e3cff */
[----:B------:R-:W4:Y:S04]  /*0570*/  @P3 LDG.E R23, desc[UR4][R10.64+0x48] ;  /* 0x000048040a173981 */ /* 0x000f28000c1e1900 */
[----:B------:R-:W4:Y:S01]  /*0580*/  @P4 LDG.E R25, desc[UR4][R10.64+0x54] ;  /* 0x000054040a194981 */ /* 0x000f22000c1e1900 */
[----:B--2---:R-:W-:-:S03]  /*0590*/  @P1 LOP3.LUT R5, R5, R18, RZ, 0x3c, !PT ;  /* 0x0000001205051212 */ /* 0x004fc600078e3cff */
[----:B------:R-:W2:Y:S01]  /*05a0*/  @P3 LDG.E R18, desc[UR4][R10.64+0x44] ;  /* 0x000044040a123981 */ /* 0x000ea2000c1e1900 */
[----:B---3--:R-:W-:-:S03]  /*05b0*/  @P2 LOP3.LUT R5, R5, R20, RZ, 0x3c, !PT ;  /* 0x0000001405052212 */ /* 0x008fc600078e3cff */
[----:B------:R-:W3:Y:S01]  /*05c0*/  @P4 LDG.E R20, desc[UR4][R10.64+0x58] ;  /* 0x000058040a144981 */ /* 0x000ee2000c1e1900 */
[----:B----4-:R-:W-:-:S03]  /*05d0*/  @P3 LOP3.LUT R3, R3, R22, RZ, 0x3c, !PT ;  /* 0x0000001603033212 */ /* 0x010fc600078e3cff */
[----:B------:R-:W4:Y:S01]  /*05e0*/  @P4 LDG.E R22, desc[UR4][R10.64+0x60] ;  /* 0x000060040a164981 */ /* 0x000f22000c1e1900 */
[----:B------:R-:W-:Y:S02]  /*05f0*/  LOP3.LUT P0, RZ, R24, 0x80, RZ, 0xc0, !PT ;  /* 0x0000008018ff7812 */ /* 0x000fe4000780c0ff */
[----:B------:R-:W-:Y:S02]  /*0600*/  @P5 LOP3.LUT R15, R15, R26, RZ, 0x3c, !PT ;  /* 0x0000001a0f0f5212 */ /* 0x000fe400078e3cff */
[----:B------:R-:W4:Y:S01]  /*0610*/  @P6 LDG.E R26, desc[UR4][R10.64+0x78] ;  /* 0x000078040a1a6981 */ /* 0x000f22000c1e1900 */
[----:B------:R-:W-:-:S03]  /*0620*/  @P3 LOP3.LUT R4, R4, R21, RZ, 0x3c, !PT ;  /* 0x0000001504043212 */ /* 0x000fc600078e3cff */
[----:B------:R-:W4:Y:S01]  /*0630*/  @P4 LDG.E R21, desc[UR4][R10.64+0x5c] ;  /* 0x00005c040a154981 */ /* 0x000f22000c1e1900 */
[----:B------:R-:W-:-:S03]  /*0640*/  @P3 LOP3.LUT R2, R2, R23, RZ, 0x3c, !PT ;  /* 0x0000001702023212 */ /* 0x000fc600078e3cff */
[----:B------:R-:W4:Y:S01]  /*0650*/  @P5 LDG.E R23, desc[UR4][R10.64+0x68] ;  /* 0x000068040a175981 */ /* 0x000f22000c1e1900 */
[----:B------:R-:W-:-:S03]  /*0660*/  @P4 LOP3.LUT R4, R4, R25, RZ, 0x3c, !PT ;  /* 0x0000001904044212 */ /* 0x000fc600078e3cff */
[----:B------:R-:W4:Y:S01]  /*0670*/  @P5 LDG.E R25, desc[UR4][R10.64+0x70] ;  /* 0x000070040a195981 */ /* 0x000f22000c1e1900 */
[----:B--2---:R-:W-:-:S03]  /*0680*/  @P3 LOP3.LUT R5, R5, R18, RZ, 0x3c, !PT ;  /* 0x0000001205053212 */ /* 0x004fc600078e3cff */
[----:B------:R-:W2:Y:S01]  /*0690*/  @P5 LDG.E R18, desc[UR4][R10.64+0x6c] ;  /* 0x00006c040a125981 */ /* 0x000ea2000c1e1900 */
[----:B---3--:R-:W-:-:S03]  /*06a0*/  @P4 LOP3.LUT R5, R5, R20, RZ, 0x3c, !PT ;  /* 0x0000001405054212 */ /* 0x008fc600078e3cff */
[----:B------:R-:W3:Y:S01]  /*06b0*/  @P5 LDG.E R20, desc[UR4][R10.64+0x74] ;  /* 0x000074040a145981 */ /* 0x000ee2000c1e1900 */
[----:B----4-:R-:W-:-:S03]  /*06c0*/  @P4 LOP3.LUT R3, R3, R22, RZ, 0x3c, !PT ;  /* 0x0000001603034212 */ /* 0x010fc600078e3cff */
[----:B------:R-:W4:Y:S01]  /*06d0*/  @P0 LDG.E R22, desc[UR4][R10.64+0x8c] ;  /* 0x00008c040a160981 */ /* 0x000f22000c1e1900 */
[----:B------:R-:W-:-:S03]  /*06e0*/  @P6 LOP3.LUT R15, R15, R26, RZ, 0x3c, !PT ;  /* 0x0000001a0f0f6212 */ /* 0x000fc600078e3cff */
        /* <DEDUP_REMOVED lines=13> */
[----:B------:R-:W-:Y:S02]  /*07c0*/  @P6 LOP3.LUT R4, R4, R27, RZ, 0x3c, !PT ;  /* 0x0000001b04046212 */ /* 0x000fe400078e3cff */
[----:B------:R-:W-:Y:S02]  /*07d0*/  @P6 LOP3.LUT R2, R2, R21, RZ, 0x3c, !PT ;  /* 0x0000001502026212 */ /* 0x000fe400078e3cff */
[----:B------:R-:W-:Y:S02]  /*07e0*/  @P0 LOP3.LUT R4, R4, R23, RZ, 0x3c, !PT ;  /* 0x0000001704040212 */ /* 0x000fe400078e3cff */
[----:B------:R-:W-:Y:S02]  /*07f0*/  @P0 LOP3.LUT R2, R2, R25, RZ, 0x3c, !PT ;  /* 0x0000001902020212 */ /* 0x000fe400078e3cff */
[----:B--2---:R-:W-:Y:S02]  /*0800*/  @P6 LOP3.LUT R5, R5, R18, RZ, 0x3c, !PT ;  /* 0x0000001205056212 */ /* 0x004fe400078e3cff */
[----:B---3--:R-:W-:-:S02]  /*0810*/  @P6 LOP3.LUT R3, R3, R20, RZ, 0x3c, !PT ;  /* 0x0000001403036212 */ /* 0x008fc400078e3cff */
[----:B----4-:R-:W-:Y:S02]  /*0820*/  @P0 LOP3.LUT R5, R5, R22, RZ, 0x3c, !PT ;  /* 0x0000001605050212 */ /* 0x010fe400078e3cff */
[----:B------:R-:W-:Y:S02]  /*0830*/  @P0 LOP3.LUT R3, R3, R26, RZ, 0x3c, !PT ;  /* 0x0000001a03030212 */ /* 0x000fe400078e3cff */
[----:B------:R-:W-:-:S13]  /*0840*/  R2P PR, R24.B1, 0x7f ;  /* 0x0000007f18007804 */ /* 0x000fda0000001000 */
[----:B------:R-:W2:Y:S04]  /*0850*/  @P0 LDG.E R18, desc[UR4][R10.64+0xa0] ;  /* 0x0000a0040a120981 */ /* 0x000ea8000c1e1900 */
[----:B------:R-:W3:Y:S04]  /*0860*/  @P1 LDG.E R22, desc[UR4][R10.64+0xb4] ;  /* 0x0000b4040a161981 */ /* 0x000ee8000c1e1900 */
[----:B------:R-:W4:Y:S04]  /*0870*/  @P2 LDG.E R26, desc[UR4][R10.64+0xc8] ;  /* 0x0000c8040a1a2981 */ /* 0x000f28000c1e1900 */
[----:B------:R-:W4:Y:S04]  /*0880*/  @P3 LDG.E R28, desc[UR4][R10.64+0xdc] ;  /* 0x0000dc040a1c3981 */ /* 0x000f28000c1e1900 */
[----:B------:R-:W4:Y:S04]  /*0890*/  @P0 LDG.E R23, desc[UR4][R10.64+0xa4] ;  /* 0x0000a4040a170981 */ /* 0x000f28000c1e1900 */
[----:B------:R-:W4:Y:S04]  /*08a0*/  @P0 LDG.E R20, desc[UR4][R10.64+0xa8] ;  /* 0x0000a8040a140981 */ /* 0x000f28000c1e1900 */
[----:B------:R-:W4:Y:S04]  /*08b0*/  @P4 LDG.E R25, desc[UR4][R10.64+0xf0] ;  /* 0x0000f0040a194981 */ /* 0x000f28000c1e1900 */
        /* <DEDUP_REMOVED lines=21> */
[----:B------:R-:W-:Y:S02]  /*0a10*/  LOP3.LUT P0, RZ, R24, 0x8000, RZ, 0xc0, !PT ;  /* 0x0000800018ff7812 */ /* 0x000fe4000780c0ff */
[----:B----4-:R-:W-:Y:S01]  /*0a20*/  @P5 LOP3.LUT R15, R15, R26, RZ, 0x3c, !PT ;  /* 0x0000001a0f0f5212 */ /* 0x010fe200078e3cff */
[----:B------:R-:W4:Y:S04]  /*0a30*/  @P3 LDG.E R24, desc[UR4][R10.64+0xe4] ;  /* 0x0000e4040a183981 */ /* 0x000f28000c1e1900 */
[----:B------:R-:W2:Y:S01]  /*0a40*/  @P6 LDG.E R26, desc[UR4][R10.64+0x118] ;  /* 0x000118040a1a6981 */ /* 0x000ea2000c1e1900 */
        /* <DEDUP_REMOVED lines=8> */
[----:B---3--:R-:W-:-:S03]  /*0ad0*/  @P2 LOP3.LUT R3, R3, R22, RZ, 0x3c, !PT ;  /* 0x0000001603032212 */ /* 0x008fc600078e3cff */
[----:B------:R-:W3:Y:S01]  /*0ae0*/  @P4 LDG.E R22, desc[UR4][R10.64+0x100] ;  /* 0x000100040a164981 */ /* 0x000ee2000c1e1900 */
[----:B--2---:R-:W-:-:S03]  /*0af0*/  @P6 LOP3.LUT R15, R15, R26, RZ, 0x3c, !PT ;  /* 0x0000001a0f0f6212 */ /* 0x004fc600078e3cff */
[----:B------:R-:W2:Y:S01]  /*0b00*/  @P0 LDG.E R26, desc[UR4][R10.64+0x12c] ;  /* 0x00012c040a1a0981 */ /* 0x000ea2000c1e1900 */
[----:B----4-:R-:W-:-:S03]  /*0b10*/  @P2 LOP3.LUT R2, R2, R23, RZ, 0x3c, !PT ;  /* 0x0000001702022212 */ /* 0x010fc600078e3cff */
[----:B------:R-:W4:Y:S01]  /*0b20*/  @P4 LDG.E R23, desc[UR4][R10.64+0xfc] ;  /* 0x0000fc040a174981 */ /* 0x000f22000c1e1900 */
[----:B------:R-:W-:-:S03]  /*0b30*/  @P2 LOP3.LUT R5, R5, R20, RZ, 0x3c, !PT ;  /* 0x0000001405052212 */ /* 0x000fc600078e3cff */
[----:B------:R-:W4:Y:S01]  /*0b40*/  @P4 LDG.E R20, desc[UR4][R10.64+0xf8] ;  /* 0x0000f8040a144981 */ /* 0x000f22000c1e1900 */
[----:B------:R-:W-:Y:S02]  /*0b50*/  @P3 LOP3.LUT R2, R2, R27, RZ, 0x3c, !PT ;  /* 0x0000001b02023212 */ /* 0x000fe400078e3cff */
[----:B------:R-:W-:Y:S01]  /*0b60*/  @P3 LOP3.LUT R4, R4, R25, RZ, 0x3c, !PT ;  /* 0x0000001904043212 */ /* 0x000fe200078e3cff */
[----:B------:R-:W4:Y:S01]  /*0b70*/  @P5 LDG.E R27, desc[UR4][R10.64+0x110] ;  /* 0x000110040a1b5981 */ /* 0x000f22000c1e1900 */
[----:B------:R-:W-:-:S03]  /*0b80*/  @P3 LOP3.LUT R5, R5, R24, RZ, 0x3c, !PT ;  /* 0x0000001805053212 */ /* 0x000fc600078e3cff */
[----:B------:R-:W4:Y:S04]  /*0b90*/  @P5 LDG.E R25, desc[UR4][R10.64+0x108] ;  /* 0x000108040a195981 */ /* 0x000f28000c1e1900 */
        /* <DEDUP_REMOVED lines=19> */
[----:B------:R-:W-:-:S05]  /*0cd0*/  VIADD R19, R19, 0x10 ;  /* 0x0000001013137836 */ /* 0x000fca0000000000 */
[----:B------:R-:W-:Y:S02]  /*0ce0*/  ISETP.NE.AND P1, PT, R19, 0x20, PT ;  /* 0x000000201300780c */ /* 0x000fe40003f25270 */
[----:B------:R-:W-:Y:S02]  /*0cf0*/  @P5 LOP3.LUT R3, R3, R18, RZ, 0x3c, !PT ;  /* 0x0000001203035212 */ /* 0x000fe400078e3cff */
[----:B------:R-:W-:Y:S02]  /*0d00*/  @P6 LOP3.LUT R4, R4, R21, RZ, 0x3c, !PT ;  /* 0x0000001504046212 */ /* 0x000fe400078e3cff */
[----:B---3--:R-:W-:-:S04]  /*0d10*/  @P6 LOP3.LUT R3, R3, R22, RZ, 0x3c, !PT ;  /* 0x0000001603036212 */ /* 0x008fc800078e3cff */
[----:B--2---:R-:W-:Y:S02]  /*0d20*/  @P0 LOP3.LUT R3, R3, R26, RZ, 0x3c, !PT ;  /* 0x0000001a03030212 */ /* 0x004fe400078e3cff */
[----:B----4-:R-:W-:Y:S02]  /*0d30*/  @P6 LOP3.LUT R2, R2, R23, RZ, 0x3c, !PT ;  /* 0x0000001702026212 */ /* 0x010fe400078e3cff */
[----:B------:R-:W-:Y:S02]  /*0d40*/  @P6 LOP3.LUT R5, R5, R20, RZ, 0x3c, !PT ;  /* 0x0000001405056212 */ /* 0x000fe400078e3cff */
[----:B------:R-:W-:Y:S02]  /*0d50*/  @P0 LOP3.LUT R2, R2, R27, RZ, 0x3c, !PT ;  /* 0x0000001b02020212 */ /* 0x000fe400078e3cff */
[----:B------:R-:W-:Y:S02]  /*0d60*/  @P0 LOP3.LUT R4, R4, R25, RZ, 0x3c, !PT ;  /* 0x0000001904040212 */ /* 0x000fe400078e3cff */
[----:B------:R-:W-:Y:S01]  /*0d70*/  @P0 LOP3.LUT R5, R5, R24, RZ, 0x3c, !PT ;  /* 0x0000001805050212 */ /* 0x000fe200078e3cff */
[----:B------:R-:W-:Y:S06]  /*0d80*/  @P1 BRA `(.L_x_553) ;  /* 0xfffffff400481947 */ /* 0x000fec000383ffff */
[----:B------:R-:W-:-:S05]  /*0d90*/  VIADD R17, R17, 0x1 ;  /* 0x0000000111117836 */ /* 0x000fca0000000000 */
[----:B------:R-:W-:-:S13]  /*0da0*/  ISETP.NE.AND P0, PT, R17, 0x5, PT ;  /* 0x000000051100780c */ /* 0x000fda0003f05270 */
[----:B------:R-:W-:Y:S05]  /*0db0*/  @P0 BRA `(.L_x_554) ;  /* 0xfffffff400300947 */ /* 0x000fea000383ffff */
[----:B------:R1:W-:Y:S01]  /*0dc0*/  STG.E.64 desc[UR4][R6.64+0x8], R4 ;  /* 0x0000080406007986 */ /* 0x0003e2000c101b04 */
[----:B------:R-:W-:Y:S01]  /*0dd0*/  VIADD R14, R14, 0x1 ;  /* 0x000000010e0e7836 */ /* 0x000fe20000000000 */
[----:B------:R-:W-:Y:S02]  /*0de0*/  LOP3.LUT R11, R13, 0x3, RZ, 0xc0, !PT ;  /* 0x000000030d0b7812 */ /* 0x000fe400078ec0ff */
[----:B------:R1:W-:Y:S02]  /*0df0*/  STG.E.64 desc[UR4][R6.64+0x10], R2 ;  /* 0x0000100206007986 */ /* 0x0003e4000c101b04 */
[----:B------:R-:W-:Y:S02]  /*0e00*/  ISETP.GE.U32.AND P0, PT, R14, R11, PT ;  /* 0x0000000b0e00720c */ /* 0x000fe40003f06070 */
[----:B------:R1:W-:Y:S11]  /*0e10*/  STG.E desc[UR4][R6.64+0x4], R15 ;  /* 0x0000040f06007986 */ /* 0x0003f6000c101904 */
[----:B------:R-:W-:Y:S05]  /*0e20*/  @!P0 BRA `(.L_x_555) ;  /* 0xfffffff400048947 */ /* 0x000fea000383ffff */
.L_x_552:
[----:B------:R-:W-:Y:S05]  /*0e30*/  BSYNC.RECONVERGENT B1 ;  /* 0x0000000000017941 */ /* 0x000fea0003800200 */
.L_x_551:
[C---:B------:R-:W-:Y:S01]  /*0e40*/  ISETP.GT.U32.AND P0, PT, R13.reuse, 0x3, PT ;  /* 0x000000030d00780c */ /* 0x040fe20003f04070 */
[----:B------:R-:W-:Y:S01]  /*0e50*/  VIADD R12, R12, 0x1 ;  /* 0x000000010c0c7836 */ /* 0x000fe20000000000 */
[--C-:B------:R-:W-:Y:S02]  /*0e60*/  SHF.R.U64 R13, R13, 0x2, R0.reuse ;  /* 0x000000020d0d7819 */ /* 0x100fe40000001200 */
[----:B------:R-:W-:Y:S02]  /*0e70*/  ISETP.GT.U32.AND.EX P0, PT, R0, RZ, PT, P0 ;  /* 0x000000ff0000720c */ /* 0x000fe40003f04100 */
[----:B------:R-:W-:-:S11]  /*0e80*/  SHF.R.U32.HI R0, RZ, 0x2, R0 ;  /* 0x00000002ff007819 */ /* 0x000fd60000011600 */
[----:B------:R-:W-:Y:S05]  /*0e90*/  @P0 BRA `(.L_x_556) ;  /* 0xfffffff000c80947 */ /* 0x000fea000383ffff */
.L_x_550:
[----:B------:R-:W-:Y:S05]  /*0ea0*/  BSYNC.RECONVERGENT B0 ;  /* 0x0000000000007941 */ /* 0x000fea0003800200 */
.L_x_549:
[----:B------:R-:W-:Y:S04]  /*0eb0*/  STG.E.64 desc[UR4][R6.64+0x18], RZ ;  /* 0x000018ff06007986 */ /* 0x000fe8000c101b04 */
[----:B------:R-:W-:Y:S04]  /*0ec0*/  STG.E desc[UR4][R6.64+0x20], RZ ;  /* 0x000020ff06007986 */ /* 0x000fe8000c101904 */
[----:B------:R-:W-:Y:S01]  /*0ed0*/  STG.E.64 desc[UR4][R6.64+0x28], RZ ;  /* 0x000028ff06007986 */ /* 0x000fe2000c101b04 */
[----:B------:R-:W-:Y:S05]  /*0ee0*/  EXIT ;  /* 0x000000000000794d */ /* 0x000fea0003800000 */
.L_x_557:
        /* <DEDUP_REMOVED lines=9> */
.L_x_1039:


//--------------------- .text._Z4calmPdS_S_S_S_S_S_S_S_S_S_S_S_S_i --------------------------
	.section	.text._Z4calmPdS_S_S_S_S_S_S_S_S_S_S_S_S_i,"ax",@progbits
	.align	128
        .global         _Z4calmPdS_S_S_S_S_S_S_S_S_S_S_S_S_i
        .type           _Z4calmPdS_S_S_S_S_S_S_S_S_S_S_S_S_i,@function
        .size           _Z4calmPdS_S_S_S_S_S_S_S_S_S_S_S_S_i,(.L_x_1009 - _Z4calmPdS_S_S_S_S_S_S_S_S_S_S_S_S_i)
        .other          _Z4calmPdS_S_S_S_S_S_S_S_S_S_S_S_S_i,@"STO_CUDA_ENTRY STV_DEFAULT"
_Z4calmPdS_S_S_S_S_S_S_S_S_S_S_S_S_i:
.text._Z4calmPdS_S_S_S_S_S_S_S_S_S_S_S_S_i:
[----:B------:R-:W-:Y:S01]  /*0000*/  LDC R1, c[0x0][0x37c] ;  /* 0x0000df00ff017b82 */ /* 0x000fe20000000800 */
[----:B------:R-:W0:Y:S07]  /*0010*/  S2R R2, SR_TID.X ;  /* 0x0000000000027919 */ /* 0x000e2e0000002100 */
[----:B------:R-:W0:Y:S01]  /*0020*/  S2UR UR4, SR_CTAID.X ;  /* 0x00000000000479c3 */ /* 0x000e220000002500 */
[----:B------:R-:W1:Y:S07]  /*0030*/  LDCU UR5, c[0x0][0x3f0] ;  /* 0x00007e00ff0577ac */ /* 0x000e6e0008000800 */
[----:B------:R-:W0:Y:S02]  /*0040*/  LDC R3, c[0x0][0x360] ;  /* 0x0000d800ff037b82 */ /* 0x000e240000000800 */
[----:B0-----:R-:W-:-:S05]  /*0050*/  IMAD R2, R3, UR4, R2 ;  /* 0x0000000403027c24 */ /* 0x001fca000f8e0202 */
[----:B-1----:R-:W-:-:S13]  /*0060*/  ISETP.GE.AND P0, PT, R2, UR5, PT ;  /* 0x0000000502007c0c */ /* 0x002fda000bf06270 */
[----:B------:R-:W-:Y:S05]  /*0070*/  @P0 EXIT ;  /* 0x000000000000094d */ /* 0x000fea0003800000 */
[----:B------:R-:W0:Y:S01]  /*0080*/  LDC.64 R8, c[0x0][0x388] ;  /* 0x0000e200ff087b82 */ /* 0x000e220000000a00 */
[----:B------:R-:W1:Y:S07]  /*0090*/  LDCU.64 UR8, c[0x0][0x358] ;  /* 0x00006b00ff0877ac */ /* 0x000e6e0008000a00 */
[----:B------:R-:W2:Y:S08]  /*00a0*/  LDC.64 R6, c[0x0][0x3d0] ;  /* 0x0000f400ff067b82 */ /* 0x000eb00000000a00 */
[----:B------:R-:W3:Y:S08]  /*00b0*/  LDC.64 R4, c[0x0][0x3a0] ;  /* 0x0000e800ff047b82 */ /* 0x000ef00000000a00 */
[----:B------:R-:W4:Y:S01]  /*00c0*/  LDC.64 R10, c[0x0][0x380] ;  /* 0x0000e000ff0a7b82 */ /* 0x000f220000000a00 */
[----:B0-----:R-:W-:-:S06]  /*00d0*/  IMAD.WIDE R8, R2, 0x8, R8 ;  /* 0x0000000802087825 */ /* 0x001fcc00078e0208 */
[----:B-1----:R-:W5:Y:S01]  /*00e0*/  LDG.E.64 R8, desc[UR8][R8.64] ;  /* 0x0000000808087981 */ /* 0x002f62000c1e1b00 */
[----:B------:R-:W0:Y:S01]  /*00f0*/  LDC.64 R14, c[0x0][0x3c8] ;  /* 0x0000f200ff0e7b82 */ /* 0x000e220000000a00 */
[----:B--2---:R-:W-:-:S06]  /*0100*/  IMAD.WIDE R6, R2, 0x8, R6 ;  /* 0x0000000802067825 */ /* 0x004fcc00078e0206 */
[----:B------:R-:W5:Y:S01]  /*0110*/  LDG.E.64 R6, desc[UR8][R6.64] ;  /* 0x0000000806067981 */ /* 0x000f62000c1e1b00 */
[----:B------:R-:W1:Y:S01]  /*0120*/  LDC.64 R12, c[0x0][0x398] ;  /* 0x0000e600ff0c7b82 */ /* 0x000e620000000a00 */
[----:B---3--:R-:W-:-:S06]  /*0130*/  IMAD.WIDE R4, R2, 0x8, R4 ;  /* 0x0000000802047825 */ /* 0x008fcc00078e0204 */
[----:B------:R-:W2:Y:S01]  /*0140*/  LDG.E.64 R4, desc[UR8][R4.64] ;  /* 0x0000000804047981 */ /* 0x000ea2000c1e1b00 */
[----:B------:R-:W3:Y:S08]  /*0150*/  LDC.64 R20, c[0x0][0x390] ;  /* 0x0000e400ff147b82 */ /* 0x000ef00000000a00 */
[----:B------:R-:W3:Y:S08]  /*0160*/  LDC.64 R18, c[0x0][0x3d8] ;  /* 0x0000f600ff127b82 */ /* 0x000ef00000000a00 */
[----:B------:R-:W3:Y:S01]  /*0170*/  LDC.64 R16, c[0x0][0x3a8] ;  /* 0x0000ea00ff107b82 */ /* 0x000ee20000000a00 */
[----:B----4-:R-:W-:-:S04]  /*0180*/  IMAD.WIDE R10, R2, 0x8, R10 ;  /* 0x00000008020a7825 */ /* 0x010fc800078e020a */
[C---:B0-----:R-:W-:Y:S02]  /*0190*/  IMAD.WIDE R14, R2.reuse, 0x8, R14 ;  /* 0x00000008020e7825 */ /* 0x041fe400078e020e */
[----:B------:R-:W4:Y:S01]  /*01a0*/  LDG.E.64 R10, desc[UR8][R10.64] ;  /* 0x000000080a0a7981 */ /* 0x000f22000c1e1b00 */
[----:B------:R-:W0:Y:S01]  /*01b0*/  LDC.64 R22, c[0x0][0x3e0] ;  /* 0x0000f800ff167b82 */ /* 0x000e220000000a00 */
[C---:B-1----:R-:W-:Y:S02]  /*01c0*/  IMAD.WIDE R12, R2.reuse, 0x8, R12 ;  /* 0x00000008020c7825 */ /* 0x042fe400078e020c */
[----:B------:R-:W4:Y:S02]  /*01d0*/  LDG.E.64 R14, desc[UR8][R14.64] ;  /* 0x000000080e0e7981 */ /* 0x000f24000c1e1b00 */
[C---:B---3--:R-:W-:Y:S02]  /*01e0*/  IMAD.WIDE R26, R2.reuse, 0x8, R20 ;  /* 0x00000008021a7825 */ /* 0x048fe400078e0214 */
[----:B------:R-:W3:Y:S01]  /*01f0*/  LDG.E.64 R12, desc[UR8][R12.64] ;  /* 0x000000080c0c7981 */ /* 0x000ee2000c1e1b00 */
[----:B------:R-:W1:Y:S01]  /*0200*/  LDC.64 R20, c[0x0][0x3e8] ;  /* 0x0000fa00ff147b82 */ /* 0x000e620000000a00 */
[----:B------:R-:W-:-:S02]  /*0210*/  IMAD.WIDE R28, R2, 0x8, R18 ;  /* 0x00000008021c7825 */ /* 0x000fc400078e0212 */
[----:B------:R-:W3:Y:S02]  /*0220*/  LDG.E.64 R18, desc[UR8][R26.64] ;  /* 0x000000081a127981 */ /* 0x000ee4000c1e1b00 */
[----:B------:R-:W-:-:S03]  /*0230*/  IMAD.WIDE R30, R2, 0x8, R16 ;  /* 0x00000008021e7825 */ /* 0x000fc600078e0210 */
[----:B------:R-:W3:Y:S01]  /*0240*/  LDC.64 R24, c[0x0][0x3b0] ;  /* 0x0000ec00ff187b82 */ /* 0x000ee20000000a00 */
[----:B------:R-:W3:Y:S04]  /*0250*/  LDG.E.64 R16, desc[UR8][R28.64] ;  /* 0x000000081c107981 */ /* 0x000ee8000c1e1b00 */
[----:B------:R-:W3:Y:S01]  /*0260*/  LDG.E.64 R30, desc[UR8][R30.64] ;  /* 0x000000081e1e7981 */ /* 0x000ee2000c1e1b00 */
[----:B0-----:R-:W-:-:S04]  /*0270*/  IMAD.WIDE R22, R2, 0x8, R22 ;  /* 0x0000000802167825 */ /* 0x001fc800078e0216 */
[----:B-1----:R-:W-:Y:S01]  /*0280*/  IMAD.WIDE R20, R2, 0x8, R20 ;  /* 0x0000000802147825 */ /* 0x002fe200078e0214 */
[----:B-----5:R-:W-:Y:S02]  /*0290*/  DMUL R8, R8, R6 ;  /* 0x0000000608087228 */ /* 0x020fe40000000000 */
[----:B--2---:R-:W-:-:S06]  /*02a0*/  DMUL R4, R6, R4 ;  /* 0x0000000406047228 */ /* 0x004fcc0000000000 */
[----:B----4-:R-:W-:Y:S02]  /*02b0*/  DFMA R8, R10, R14, R8 ;  /* 0x0000000e0a08722b */ /* 0x010fe40000000008 */
[----:B---3--:R-:W-:-:S06]  /*02c0*/  DFMA R4, R14, R12, R4 ;  /* 0x0000000c0e04722b */ /* 0x008fcc0000000004 */
[----:B------:R-:W-:Y:S01]  /*02d0*/  DFMA R12, R18, R16, R8 ;  /* 0x00000010120c722b */ /* 0x000fe20000000008 */
[----:B------:R-:W-:Y:S01]  /*02e0*/  IMAD.WIDE R8, R2, 0x8, R24 ;  /* 0x0000000802087825 */ /* 0x000fe200078e0218 */
[----:B------:R-:W-:-:S05]  /*02f0*/  DFMA R4, R16, R30, R4 ;  /* 0x0000001e1004722b */ /* 0x000fca0000000004 */
[----:B------:R0:W-:Y:S04]  /*0300*/  STG.E.64 desc[UR8][R20.64], R12 ;  /* 0x0000000c14007986 */ /* 0x0001e8000c101b08 */
[----:B------:R0:W-:Y:S04]  /*0310*/  STG.E.64 desc[UR8][R22.64], R4 ;  /* 0x0000000416007986 */ /* 0x0001e8000c101b08 */
[----:B------:R-:W2:Y:S04]  /*0320*/  LDG.E.64 R6, desc[UR8][R20.64] ;  /* 0x0000000814067981 */ /* 0x000ea8000c1e1b00 */
[----:B------:R-:W2:Y:S01]  /*0330*/  LDG.E.64 R8, desc[UR8][R8.64] ;  /* 0x0000000808087981 */ /* 0x000ea2000c1e1b00 */
[----:B------:R-:W-:Y:S01]  /*0340*/  BSSY.RECONVERGENT B0, `(.L_x_558) ;  /* 0x0000008000007945 */ /* 0x000fe20003800200 */
[----:B------:R-:W-:Y:S01]  /*0350*/  MOV R34, 0x3c0 ;  /* 0x000003c000227802 */ /* 0x000fe20000000f00 */
[----:B------:R-:W-:Y:S01]  /*0360*/  UMOV UR4, URZ ;  /* 0x000000ff00047c82 */ /* 0x000fe20008000000 */
[----:B------:R-:W-:Y:S01]  /*0370*/  UMOV UR5, 0x40000000 ;  /* 0x4000000000057882 */ /* 0x000fe20000000000 */
[----:B--2---:R-:W-:-:S08]  /*0380*/  DADD R10, R8, -R6 ;  /* 0x00000000080a7229 */ /* 0x004fd00000000806 */
[----:B------:R-:W-:-:S10]  /*0390*/  DADD R18, -RZ, |R10| ;  /* 0x00000000ff127229 */ /* 0x000fd4000000050a */
[----:B0-----:R-:W-:-:S07]  /*03a0*/  IMAD.MOV.U32 R3, RZ, RZ, R19 ;  /* 0x000000ffff037224 */ /* 0x001fce00078e0013 */
[----:B------:R-:W-:Y:S05]  /*03b0*/  CALL.REL.NOINC `($_Z4calmPdS_S_S_S_S_S_S_S_S_S_S_S_S_i$__internal_accurate_pow) ;  /* 0x0000001000507944 */ /* 0x000fea0003c00000 */
[----:B------:R-:W-:Y:S05]  /*03c0*/  BSYNC.RECONVERGENT B0 ;  /* 0x0000000000007941 */ /* 0x000fea0003800200 */
.L_x_558:
[C---:B------:R-:W-:Y:S01]  /*03d0*/  DADD R12, R10.reuse, 2 ;  /* 0x400000000a0c7429 */ /* 0x040fe20000000000 */
[----:B------:R-:W-:Y:S01]  /*03e0*/  BSSY.RECONVERGENT B0, `(.L_x_559) ;  /* 0x000000f000007945 */ /* 0x000fe20003800200 */
[C---:B------:R-:W-:Y:S02]  /*03f0*/  DSETP.NEU.AND P0, PT, R10.reuse, RZ, PT ;  /* 0x000000ff0a00722a */ /* 0x040fe40003f0d000 */
[----:B------:R-:W-:Y:S02]  /*0400*/  DADD R18, -RZ, |R8| ;  /* 0x00000000ff127229 */ /* 0x000fe40000000508 */
[----:B------:R-:W-:-:S04]  /*0410*/  DSETP.NEU.AND P2, PT, R10, 1, PT ;  /* 0x3ff000000a00742a */ /* 0x000fc80003f4d000 */
[----:B------:R-:W-:-:S04]  /*0420*/  LOP3.LUT R12, R13, 0x7ff00000, RZ, 0xc0, !PT ;  /* 0x7ff000000d0c7812 */ /* 0x000fc800078ec0ff */
[----:B------:R-:W-:Y:S01]  /*0430*/  ISETP.NE.AND P1, PT, R12, 0x7ff00000, PT ;  /* 0x7ff000000c00780c */ /* 0x000fe20003f25270 */
[----:B------:R-:W-:Y:S01]  /*0440*/  IMAD.MOV.U32 R3, RZ, RZ, R19 ;  /* 0x000000ffff037224 */ /* 0x000fe200078e0013 */
[----:B------:R-:W-:-:S11]  /*0450*/  @!P0 CS2R R16, SRZ ;  /* 0x0000000000108805 */ /* 0x000fd6000001ff00 */
[----:B------:R-:W-:Y:S05]  /*0460*/  @P1 BRA `(.L_x_560) ;  /* 0x0000000000181947 */ /* 0x000fea0003800000 */
[----:B------:R-:W-:-:S14]  /*0470*/  DSETP.NAN.AND P0, PT, R10, R10, PT ;  /* 0x0000000a0a00722a */ /* 0x000fdc0003f08000 */
[----:B------:R-:W-:Y:S01]  /*0480*/  @P0 DADD R16, R10, 2 ;  /* 0x400000000a100429 */ /* 0x000fe20000000000 */
[----:B------:R-:W-:Y:S10]  /*0490*/  @P0 BRA `(.L_x_560) ;  /* 0x00000000000c0947 */ /* 0x000ff40003800000 */
[----:B------:R-:W-:-:S14]  /*04a0*/  DSETP.NEU.AND P0, PT, |R10|, +INF , PT ;  /* 0x7ff000000a00742a */ /* 0x000fdc0003f0d200 */
[----:B------:R-:W-:Y:S02]  /*04b0*/  @!P0 IMAD.MOV.U32 R16, RZ, RZ, 0x0 ;  /* 0x00000000ff108424 */ /* 0x000fe400078e00ff */
[----:B------:R-:W-:-:S07]  /*04c0*/  @!P0 IMAD.MOV.U32 R17, RZ, RZ, 0x7ff00000 ;  /* 0x7ff00000ff118424 */ /* 0x000fce00078e00ff */
.L_x_560:
[----:B------:R-:W-:Y:S05]  /*04d0*/  BSYNC.RECONVERGENT B0 ;  /* 0x0000000000007941 */ /* 0x000fea0003800200 */
.L_x_559:
[----:B------:R-:W-:Y:S01]  /*04e0*/  BSSY.RECONVERGENT B0, `(.L_x_561) ;  /* 0x0000005000007945 */ /* 0x000fe20003800200 */
[----:B------:R-:W-:Y:S02]  /*04f0*/  FSEL R10, R16, RZ, P2 ;  /* 0x000000ff100a7208 */ /* 0x000fe40001000000 */
[----:B------:R-:W-:Y:S02]  /*0500*/  FSEL R11, R17, 1.875, P2 ;  /* 0x3ff00000110b7808 */ /* 0x000fe40001000000 */
[----:B------:R-:W-:-:S07]  /*0510*/  MOV R34, 0x530 ;  /* 0x0000053000227802 */ /* 0x000fce0000000f00 */
[----:B------:R-:W-:Y:S05]  /*0520*/  CALL.REL.NOINC `($_Z4calmPdS_S_S_S_S_S_S_S_S_S_S_S_S_i$__internal_accurate_pow) ;  /* 0x0000000c00f47944 */ /* 0x000fea0003c00000 */
[----:B------:R-:W-:Y:S05]  /*0530*/  BSYNC.RECONVERGENT B0 ;  /* 0x0000000000007941 */ /* 0x000fea0003800200 */
.L_x_561:
[C---:B------:R-:W-:Y:S01]  /*0540*/  DADD R12, R8.reuse, 2 ;  /* 0x40000000080c7429 */ /* 0x040fe20000000000 */
[----:B------:R-:W-:Y:S01]  /*0550*/  BSSY.RECONVERGENT B0, `(.L_x_562) ;  /* 0x0000011000007945 */ /* 0x000fe20003800200 */
[----:B------:R-:W-:Y:S02]  /*0560*/  DSETP.NEU.AND P0, PT, R8, RZ, PT ;  /* 0x000000ff0800722a */ /* 0x000fe40003f0d000 */
[----:B------:R-:W-:Y:S02]  /*0570*/  DADD R18, -RZ, |R6| ;  /* 0x00000000ff127229 */ /* 0x000fe40000000506 */
[----:B------:R-:W-:-:S04]  /*0580*/  IMAD.MOV.U32 R12, RZ, RZ, R16 ;  /* 0x000000ffff0c7224 */ /* 0x000fc800078e0010 */
[----:B------:R-:W-:Y:S01]  /*0590*/  LOP3.LUT R0, R13, 0x7ff00000, RZ, 0xc0, !PT ;  /* 0x7ff000000d007812 */ /* 0x000fe200078ec0ff */
[----:B------:R-:W-:Y:S02]  /*05a0*/  IMAD.MOV.U32 R13, RZ, RZ, R17 ;  /* 0x000000ffff0d7224 */ /* 0x000fe400078e0011 */
[----:B------:R-:W-:Y:S01]  /*05b0*/  IMAD.MOV.U32 R14, RZ, RZ, R12 ;  /* 0x000000ffff0e7224 */ /* 0x000fe200078e000c */
        /* <DEDUP_REMOVED lines=10> */
.L_x_563:
[----:B------:R-:W-:Y:S05]  /*0660*/  BSYNC.RECONVERGENT B0 ;  /* 0x0000000000007941 */ /* 0x000fea0003800200 */
.L_x_562:
[----:B------:R-:W-:Y:S01]  /*0670*/  BSSY.RECONVERGENT B0, `(.L_x_564) ;  /* 0x0000004000007945 */ /* 0x000fe20003800200 */
[----:B------:R-:W-:Y:S01]  /*0680*/  IMAD.MOV.U32 R3, RZ, RZ, R19 ;  /* 0x000000ffff037224 */ /* 0x000fe200078e0013 */
[----:B------:R-:W-:-:S07]  /*0690*/  MOV R34, 0x6b0 ;  /* 0x000006b000227802 */ /* 0x000fce0000000f00 */
[----:B------:R-:W-:Y:S05]  /*06a0*/  CALL.REL.NOINC `($_Z4calmPdS_S_S_S_S_S_S_S_S_S_S_S_S_i$__internal_accurate_pow) ;  /* 0x0000000c00947944 */ /* 0x000fea0003c00000 */
[----:B------:R-:W-:Y:S05]  /*06b0*/  BSYNC.RECONVERGENT B0 ;  /* 0x0000000000007941 */ /* 0x000fea0003800200 */
.L_x_564:
[C---:B------:R-:W-:Y:S01]  /*06c0*/  DADD R18, R6.reuse, 2 ;  /* 0x4000000006127429 */ /* 0x040fe20000000000 */
[----:B------:R-:W-:Y:S01]  /*06d0*/  BSSY.RECONVERGENT B0, `(.L_x_565) ;  /* 0x0000010000007945 */ /* 0x000fe20003800200 */
[----:B------:R-:W-:Y:S02]  /*06e0*/  DSETP.NEU.AND P0, PT, R6, RZ, PT ;  /* 0x000000ff0600722a */ /* 0x000fe40003f0d000 */
[----:B------:R-:W-:Y:S02]  /*06f0*/  DSETP.NEU.AND P3, PT, R8, 1, PT ;  /* 0x3ff000000800742a */ /* 0x000fe40003f6d000 */
[----:B------:R-:W-:-:S04]  /*0700*/  DSETP.NEU.AND P2, PT, R6, 1, PT ;  /* 0x3ff000000600742a */ /* 0x000fc80003f4d000 */
[----:B------:R-:W-:Y:S02]  /*0710*/  LOP3.LUT R18, R19, 0x7ff00000, RZ, 0xc0, !PT ;  /* 0x7ff0000013127812 */ /* 0x000fe400078ec0ff */
[----:B------:R-:W-:Y:S02]  /*0720*/  FSEL R14, R14, RZ, P3 ;  /* 0x000000ff0e0e7208 */ /* 0x000fe40001800000 */
[----:B------:R-:W-:Y:S02]  /*0730*/  ISETP.NE.AND P1, PT, R18, 0x7ff00000, PT ;  /* 0x7ff000001200780c */ /* 0x000fe40003f25270 */
[----:B------:R-:W-:Y:S02]  /*0740*/  FSEL R15, R15, 1.875, P3 ;  /* 0x3ff000000f0f7808 */ /* 0x000fe40001800000 */
[----:B------:R-:W-:-:S09]  /*0750*/  @!P0 CS2R R16, SRZ ;  /* 0x0000000000108805 */ /* 0x000fd2000001ff00 */
[----:B------:R-:W-:Y:S05]  /*0760*/  @P1 BRA `(.L_x_566) ;  /* 0x0000000000181947 */ /* 0x000fea0003800000 */
[----:B------:R-:W-:-:S14]  /*0770*/  DSETP.NAN.AND P0, PT, R6, R6, PT ;  /* 0x000000060600722a */ /* 0x000fdc0003f08000 */
[----:B------:R-:W-:Y:S01]  /*0780*/  @P0 DADD R16, R6, 2 ;  /* 0x4000000006100429 */ /* 0x000fe20000000000 */
[----:B------:R-:W-:Y:S10]  /*0790*/  @P0 BRA `(.L_x_566) ;  /* 0x00000000000c0947 */ /* 0x000ff40003800000 */
[----:B------:R-:W-:-:S14]  /*07a0*/  DSETP.NEU.AND P0, PT, |R6|, +INF , PT ;  /* 0x7ff000000600742a */ /* 0x000fdc0003f0d200 */
[----:B------:R-:W-:Y:S02]  /*07b0*/  @!P0 IMAD.MOV.U32 R16, RZ, RZ, 0x0 ;  /* 0x00000000ff108424 */ /* 0x000fe400078e00ff */
[----:B------:R-:W-:-:S07]  /*07c0*/  @!P0 IMAD.MOV.U32 R17, RZ, RZ, 0x7ff00000 ;  /* 0x7ff00000ff118424 */ /* 0x000fce00078e00ff */
.L_x_566:
[----:B------:R-:W-:Y:S05]  /*07d0*/  BSYNC.RECONVERGENT B0 ;  /* 0x0000000000007941 */ /* 0x000fea0003800200 */
.L_x_565:
[----:B------:R-:W-:Y:S01]  /*07e0*/  FSEL R6, R16, RZ, P2 ;  /* 0x000000ff10067208 */ /* 0x000fe20001000000 */
[----:B------:R-:W-:Y:S01]  /*07f0*/  BSSY.RECONVERGENT B0, `(.L_x_567) ;  /* 0x0000017000007945 */ /* 0x000fe20003800200 */
[----:B------:R-:W-:Y:S02]  /*0800*/  FSEL R7, R17, 1.875, P2 ;  /* 0x3ff0000011077808 */ /* 0x000fe40001000000 */
[----:B------:R-:W-:-:S04]  /*0810*/  FSETP.GEU.AND P1, PT, |R11|, 6.5827683646048100446e-37, PT ;  /* 0x036000000b00780b */ /* 0x000fc80003f2e200 */
[----:B------:R-:W-:Y:S01]  /*0820*/  DADD R18, R14, R6 ;  /* 0x000000000e127229 */ /* 0x000fe20000000006 */
        /* <DEDUP_REMOVED lines=16> */
[----:B------:R-:W-:Y:S05]  /*0930*/  CALL.REL.NOINC `($__internal_8_$__cuda_sm20_div_rn_f64_full) ;  /* 0x00000004007c7944 */ /* 0x000fea0003c00000 */
[----:B------:R-:W-:Y:S02]  /*0940*/  IMAD.MOV.U32 R6, RZ, RZ, R24 ;  /* 0x000000ffff067224 */ /* 0x000fe400078e0018 */
[----:B------:R-:W-:-:S07]  /*0950*/  IMAD.MOV.U32 R7, RZ, RZ, R25 ;  /* 0x000000ffff077224 */ /* 0x000fce00078e0019 */
.L_x_568:
[----:B------:R-:W-:Y:S05]  /*0960*/  BSYNC.RECONVERGENT B0 ;  /* 0x0000000000007941 */ /* 0x000fea0003800200 */
.L_x_567:
[----:B------:R-:W-:Y:S01]  /*0970*/  DADD R10, -R4, R8 ;  /* 0x00000000040a7229 */ /* 0x000fe20000000108 */
[----:B------:R-:W-:Y:S01]  /*0980*/  BSSY.RECONVERGENT B0, `(.L_x_569) ;  /* 0x0000005000007945 */ /* 0x000fe20003800200 */
[----:B------:R-:W-:-:S06]  /*0990*/  MOV R34, 0x9d0 ;  /* 0x000009d000227802 */ /* 0x000fcc0000000f00 */
[----:B------:R-:W-:-:S10]  /*09a0*/  DADD R18, -RZ, |R10| ;  /* 0x00000000ff127229 */ /* 0x000fd4000000050a */
[----:B------:R-:W-:-:S07]  /*09b0*/  IMAD.MOV.U32 R3, RZ, RZ, R19 ;  /* 0x000000ffff037224 */ /* 0x000fce00078e0013 */
[----:B------:R-:W-:Y:S05]  /*09c0*/  CALL.REL.NOINC `($_Z4calmPdS_S_S_S_S_S_S_S_S_S_S_S_S_i$__internal_accurate_pow) ;  /* 0x0000000800cc7944 */ /* 0x000fea0003c00000 */
[----:B------:R-:W-:Y:S05]  /*09d0*/  BSYNC.RECONVERGENT B0 ;  /* 0x0000000000007941 */ /* 0x000fea0003800200 */
.L_x_569:
[C---:B------:R-:W-:Y:S01]  /*09e0*/  DADD R14, R10.reuse, 2 ;  /* 0x400000000a0e7429 */ /* 0x040fe20000000000 */
[----:B------:R-:W-:Y:S01]  /*09f0*/  BSSY.RECONVERGENT B0, `(.L_x_570) ;  /* 0x0000012000007945 */ /* 0x000fe20003800200 */
[----:B------:R-:W-:Y:S01]  /*0a00*/  DSETP.NEU.AND P4, PT, R10, RZ, PT ;  /* 0x000000ff0a00722a */ /* 0x000fe20003f8d000 */
[----:B------:R-:W-:Y:S01]  /*0a10*/  ISETP.NE.AND P3, PT, R0, 0x7ff00000, PT ;  /* 0x7ff000000000780c */ /* 0x000fe20003f65270 */
[----:B------:R-:W-:Y:S02]  /*0a20*/  DADD R18, -RZ, |R4| ;  /* 0x00000000ff127229 */ /* 0x000fe40000000504 */
[----:B------:R-:W-:Y:S02]  /*0a30*/  DSETP.NEU.AND P0, PT, R8, RZ, PT ;  /* 0x000000ff0800722a */ /* 0x000fe40003f0d000 */
[----:B------:R-:W-:Y:S02]  /*0a40*/  DSETP.NEU.AND P1, PT, R10, 1, PT ;  /* 0x3ff000000a00742a */ /* 0x000fe40003f2d000 */
[----:B------:R-:W-:Y:S01]  /*0a50*/  LOP3.LUT R14, R15, 0x7ff00000, RZ, 0xc0, !PT ;  /* 0x7ff000000f0e7812 */ /* 0x000fe200078ec0ff */
[----:B------:R-:W-:-:S03]  /*0a60*/  DSETP.NEU.AND P2, PT, R8, 1, PT ;  /* 0x3ff000000800742a */ /* 0x000fc60003f4d000 */
        /* <DEDUP_REMOVED lines=10> */
.L_x_571:
[----:B------:R-:W-:Y:S05]  /*0b10*/  BSYNC.RECONVERGENT B0 ;  /* 0x0000000000007941 */ /* 0x000fea0003800200 */
.L_x_570:
[----:B------:R-:W-:Y:S01]  /*0b20*/  BSSY.RECONVERGENT B0, `(.L_x_572) ;  /* 0x000000b000007945 */ /* 0x000fe20003800200 */
[----:B------:R-:W-:Y:S02]  /*0b30*/  FSEL R10, R16, RZ, P1 ;  /* 0x000000ff100a7208 */ /* 0x000fe40000800000 */
[----:B------:R-:W-:Y:S02]  /*0b40*/  @!P0 CS2R R12, SRZ ;  /* 0x00000000000c8805 */ /* 0x000fe4000001ff00 */
[----:B------:R-:W-:Y:S01]  /*0b50*/  FSEL R11, R17, 1.875, P1 ;  /* 0x3ff00000110b7808 */ /* 0x000fe20000800000 */
[----:B------:R-:W-:Y:S06]  /*0b60*/  @P3 BRA `(.L_x_573) ;  /* 0x0000000000183947 */ /* 0x000fec0003800000 */
[----:B------:R-:W-:-:S14]  /*0b70*/  DSETP.NAN.AND P0, PT, R8, R8, PT ;  /* 0x000000080800722a */ /* 0x000fdc0003f08000 */
[----:B------:R-:W-:Y:S01]  /*0b80*/  @P0 DADD R12, R8, 2 ;  /* 0x40000000080c0429 */ /* 0x000fe20000000000 */
[----:B------:R-:W-:Y:S10]  /*0b90*/  @P0 BRA `(.L_x_573) ;  /* 0x00000000000c0947 */ /* 0x000ff40003800000 */
[----:B------:R-:W-:-:S14]  /*0ba0*/  DSETP.NEU.AND P0, PT, |R8|, +INF , PT ;  /* 0x7ff000000800742a */ /* 0x000fdc0003f0d200 */
[----:B------:R-:W-:Y:S02]  /*0bb0*/  @!P0 IMAD.MOV.U32 R12, RZ, RZ, 0x0 ;  /* 0x00000000ff0c8424 */ /* 0x000fe400078e00ff */
[----:B------:R-:W-:-:S07]  /*0bc0*/  @!P0 IMAD.MOV.U32 R13, RZ, RZ, 0x7ff00000 ;  /* 0x7ff00000ff0d8424 */ /* 0x000fce00078e00ff */
.L_x_573:
[----:B------:R-:W-:Y:S05]  /*0bd0*/  BSYNC.RECONVERGENT B0 ;  /* 0x0000000000007941 */ /* 0x000fea0003800200 */
.L_x_572:
[----:B------:R-:W-:Y:S01]  /*0be0*/  BSSY.RECONVERGENT B0, `(.L_x_574) ;  /* 0x0000005000007945 */ /* 0x000fe20003800200 */
[----:B------:R-:W-:Y:S02]  /*0bf0*/  FSEL R8, R12, RZ, P2 ;  /* 0x000000ff0c087208 */ /* 0x000fe40001000000 */
[----:B------:R-:W-:Y:S02]  /*0c00*/  FSEL R9, R13, 1.875, P2 ;  /* 0x3ff000000d097808 */ /* 0x000fe40001000000 */
[----:B------:R-:W-:-:S07]  /*0c10*/  MOV R34, 0xc30 ;  /* 0x00000c3000227802 */ /* 0x000fce0000000f00 */
[----:B------:R-:W-:Y:S05]  /*0c20*/  CALL.REL.NOINC `($_Z4calmPdS_S_S_S_S_S_S_S_S_S_S_S_S_i$__internal_accurate_pow) ;  /* 0x0000000800347944 */ /* 0x000fea0003c00000 */
[----:B------:R-:W-:Y:S05]  /*0c30*/  BSYNC.RECONVERGENT B0 ;  /* 0x0000000000007941 */ /* 0x000fea0003800200 */
.L_x_574:
[C---:B------:R-:W-:Y:S01]  /*0c40*/  DADD R12, R4.reuse, 2 ;  /* 0x40000000040c7429 */ /* 0x040fe20000000000 */
[----:B------:R-:W-:Y:S01]  /*0c50*/  BSSY.RECONVERGENT B0, `(.L_x_575) ;  /* 0x000000d000007945 */ /* 0x000fe20003800200 */
[C---:B------:R-:W-:Y:S02]  /*0c60*/  DSETP.NEU.AND P0, PT, R4.reuse, RZ, PT ;  /* 0x000000ff0400722a */ /* 0x040fe40003f0d000 */
[----:B------:R-:W-:-:S06]  /*0c70*/  DSETP.NEU.AND P2, PT, R4, 1, PT ;  /* 0x3ff000000400742a */ /* 0x000fcc0003f4d000 */
[----:B------:R-:W-:-:S04]  /*0c80*/  LOP3.LUT R12, R13, 0x7ff00000, RZ, 0xc0, !PT ;  /* 0x7ff000000d0c7812 */ /* 0x000fc800078ec0ff */
[----:B------:R-:W-:Y:S02]  /*0c90*/  ISETP.NE.AND P1, PT, R12, 0x7ff00000, PT ;  /* 0x7ff000000c00780c */ /* 0x000fe40003f25270 */
        /* <DEDUP_REMOVED lines=8> */
.L_x_576:
[----:B------:R-:W-:Y:S05]  /*0d20*/  BSYNC.RECONVERGENT B0 ;  /* 0x0000000000007941 */ /* 0x000fea0003800200 */
.L_x_575:
        /* <DEDUP_REMOVED lines=24> */
.L_x_578:
[----:B------:R-:W-:Y:S05]  /*0eb0*/  BSYNC.RECONVERGENT B0 ;  /* 0x0000000000007941 */ /* 0x000fea0003800200 */
.L_x_577:
[----:B------:R-:W0:Y:S08]  /*0ec0*/  LDC.64 R8, c[0x0][0x3c0] ;  /* 0x0000f000ff087b82 */ /* 0x000e300000000a00 */
[----:B------:R-:W1:Y:S01]  /*0ed0*/  LDC.64 R10, c[0x0][0x3b8] ;  /* 0x0000ee00ff0a7b82 */ /* 0x000e620000000a00 */
[----:B0-----:R-:W-:-:S05]  /*0ee0*/  IMAD.WIDE R8, R2, 0x8, R8 ;  /* 0x0000000802087825 */ /* 0x001fca00078e0208 */
[----:B------:R-:W-:Y:S01]  /*0ef0*/  STG.E.64 desc[UR8][R8.64], R6 ;  /* 0x0000000608007986 */ /* 0x000fe2000c101b08 */
[----:B-1----:R-:W-:-:S05]  /*0f00*/  IMAD.WIDE R2, R2, 0x8, R10 ;  /* 0x0000000802027825 */ /* 0x002fca00078e020a */
[----:B------:R-:W-:Y:S01]  /*0f10*/  STG.E.64 desc[UR8][R2.64], R4 ;  /* 0x0000000402007986 */ /* 0x000fe2000c101b08 */
[----:B------:R-:W-:Y:S05]  /*0f20*/  EXIT ;  /* 0x000000000000794d */ /* 0x000fea0003800000 */
        .weak           $__internal_8_$__cuda_sm20_div_rn_f64_full
        .type           $__internal_8_$__cuda_sm20_div_rn_f64_full,@function
        .size           $__internal_8_$__cuda_sm20_div_rn_f64_full,($_Z4calmPdS_S_S_S_S_S_S_S_S_S_S_S_S_i$__internal_accurate_pow - $__internal_8_$__cuda_sm20_div_rn_f64_full)
$__internal_8_$__cuda_sm20_div_rn_f64_full:
        /* <DEDUP_REMOVED lines=9> */
[----:B------:R-:W-:Y:S01]  /*0fc0*/  IMAD.MOV.U32 R21, RZ, RZ, 0x1ca00000 ;  /* 0x1ca00000ff157424 */ /* 0x000fe200078e00ff */
[----:B------:R-:W-:Y:S01]  /*0fd0*/  LOP3.LUT R3, R19, 0x7ff00000, RZ, 0xc0, !PT ;  /* 0x7ff0000013037812 */ /* 0x000fe200078ec0ff */
[----:B------:R-:W-:Y:S02]  /*0fe0*/  BSSY.RECONVERGENT B1, `(.L_x_579) ;  /* 0x000004f000017945 */ /* 0x000fe40003800200 */
[----:B------:R-:W-:Y:S01]  /*0ff0*/  @!P0 DMUL R14, R16, 8.98846567431157953865e+307 ;  /* 0x7fe00000100e8828 */ /* 0x000fe20000000000 */
[----:B------:R-:W-:-:S05]  /*1000*/  ISETP.GE.U32.AND P1, PT, R3, R22, PT ;  /* 0x000000160300720c */ /* 0x000fca0003f26070 */
[----:B------:R-:W0:Y:S02]  /*1010*/  MUFU.RCP64H R25, R15 ;  /* 0x0000000f00197308 */ /* 0x000e240000001800 */
[----:B------:R-:W-:-:S04]  /*1020*/  @!P2 LOP3.LUT R26, R17, 0x7ff00000, RZ, 0xc0, !PT ;  /* 0x7ff00000111aa812 */ /* 0x000fc800078ec0ff */
[----:B------:R-:W-:Y:S01]  /*1030*/  @!P2 ISETP.GE.U32.AND P3, PT, R3, R26, PT ;  /* 0x0000001a0300a20c */ /* 0x000fe20003f66070 */
[----:B------:R-:W-:-:S03]  /*1040*/  @!P2 IMAD.MOV.U32 R26, RZ, RZ, RZ ;  /* 0x000000ffff1aa224 */ /* 0x000fc600078e00ff */
[----:B------:R-:W-:-:S04]  /*1050*/  @!P2 SEL R23, R21, 0x63400000, !P3 ;  /* 0x634000001517a807 */ /* 0x000fc80005800000 */
[----:B------:R-:W-:Y:S01]  /*1060*/  @!P2 LOP3.LUT R23, R23, 0x80000000, R19, 0xf8, !PT ;  /* 0x800000001717a812 */ /* 0x000fe200078ef813 */
[----:B0-----:R-:W-:-:S03]  /*1070*/  DFMA R10, R24, -R14, 1 ;  /* 0x3ff00000180a742b */ /* 0x001fc6000000080e */
[----:B------:R-:W-:-:S05]  /*1080*/  @!P2 LOP3.LUT R27, R23, 0x100000, RZ, 0xfc, !PT ;  /* 0x00100000171ba812 */ /* 0x000fca00078efcff */
[----:B------:R-:W-:-:S08]  /*1090*/  DFMA R10, R10, R10, R10 ;  /* 0x0000000a0a0a722b */ /* 0x000fd0000000000a */
[----:B------:R-:W-:Y:S01]  /*10a0*/  DFMA R24, R24, R10, R24 ;  /* 0x0000000a1818722b */ /* 0x000fe20000000018 */
[----:B------:R-:W-:Y:S01]  /*10b0*/  SEL R11, R21, 0x63400000, !P1 ;  /* 0x63400000150b7807 */ /* 0x000fe20004800000 */
[----:B------:R-:W-:-:S03]  /*10c0*/  IMAD.MOV.U32 R10, RZ, RZ, R18 ;  /* 0x000000ffff0a7224 */ /* 0x000fc600078e0012 */
        /* <DEDUP_REMOVED lines=9> */
[----:B------:R-:W-:Y:S01]  /*1160*/  VIADD R31, R28, 0xffffffff ;  /* 0xffffffff1c1f7836 */ /* 0x000fe20000000000 */
[----:B------:R-:W-:-:S04]  /*1170*/  IADD3 R30, PT, PT, R29, -0x1, RZ ;  /* 0xffffffff1d1e7810 */ /* 0x000fc80007ffe0ff */
[----:B------:R-:W-:Y:S02]  /*1180*/  ISETP.GT.U32.AND P0, PT, R30, 0x7feffffe, PT ;  /* 0x7feffffe1e00780c */ /* 0x000fe40003f04070 */
[----:B------:R-:W-:Y:S02]  /*1190*/  DFMA R22, R26, -R14, R10 ;  /* 0x8000000e1a16722b */ /* 0x000fe4000000000a */
[----:B------:R-:W-:-:S06]  /*11a0*/  ISETP.GT.U32.OR P0, PT, R31, 0x7feffffe, P0 ;  /* 0x7feffffe1f00780c */ /* 0x000fcc0000704470 */
[----:B------:R-:W-:-:S07]  /*11b0*/  DFMA R22, R24, R22, R26 ;  /* 0x000000161816722b */ /* 0x000fce000000001a */
        /* <DEDUP_REMOVED lines=19> */
[----:B------:R-:W-:Y:S01]  /*12f0*/  DMUL.RP R18, R22, R18 ;  /* 0x0000001216127228 */ /* 0x000fe20000008000 */
[----:B------:R-:W-:Y:S01]  /*1300*/  IMAD.MOV.U32 R10, RZ, RZ, RZ ;  /* 0x000000ffff0a7224 */ /* 0x000fe200078e00ff */
[----:B------:R-:W-:-:S05]  /*1310*/  IADD3 R3, PT, PT, -R3, -0x43300000, RZ ;  /* 0xbcd0000003037810 */ /* 0x000fca0007ffe1ff */
[----:B------:R-:W-:-:S03]  /*1320*/  DFMA R10, R24, -R10, R22 ;  /* 0x8000000a180a722b */ /* 0x000fc60000000016 */
[----:B------:R-:W-:-:S07]  /*1330*/  LOP3.LUT R17, R19, R17, RZ, 0x3c, !PT ;  /* 0x0000001113117212 */ /* 0x000fce00078e3cff */
[----:B------:R-:W-:-:S04]  /*1340*/  FSETP.NEU.AND P0, PT, |R11|, R3, PT ;  /* 0x000000030b00720b */ /* 0x000fc80003f0d200 */
[----:B------:R-:W-:Y:S02]  /*1350*/  FSEL R24, R18, R24, !P0 ;  /* 0x0000001812187208 */ /* 0x000fe40004000000 */
[----:B------:R-:W-:Y:S01]  /*1360*/  FSEL R25, R17, R25, !P0 ;  /* 0x0000001911197208 */ /* 0x000fe20004000000 */
[----:B------:R-:W-:Y:S06]  /*1370*/  BRA `(.L_x_581) ;  /* 0x0000000000547947 */ /* 0x000fec0003800000 */
.L_x_580:
        /* <DEDUP_REMOVED lines=16> */
.L_x_583:
[----:B------:R-:W-:Y:S01]  /*1480*/  LOP3.LUT R25, R17, 0x80000, RZ, 0xfc, !PT ;  /* 0x0008000011197812 */ /* 0x000fe200078efcff */
[----:B------:R-:W-:Y:S01]  /*1490*/  IMAD.MOV.U32 R24, RZ, RZ, R16 ;  /* 0x000000ffff187224 */ /* 0x000fe200078e0010 */
[----:B------:R-:W-:Y:S06]  /*14a0*/  BRA `(.L_x_581) ;  /* 0x0000000000087947 */ /* 0x000fec0003800000 */
.L_x_582:
[----:B------:R-:W-:Y:S01]  /*14b0*/  LOP3.LUT R25, R19, 0x80000, RZ, 0xfc, !PT ;  /* 0x0008000013197812 */ /* 0x000fe200078efcff */
[----:B------:R-:W-:-:S07]  /*14c0*/  IMAD.MOV.U32 R24, RZ, RZ, R18 ;  /* 0x000000ffff187224 */ /* 0x000fce00078e0012 */
.L_x_581:
[----:B------:R-:W-:Y:S05]  /*14d0*/  BSYNC.RECONVERGENT B1 ;  /* 0x0000000000017941 */ /* 0x000fea0003800200 */
.L_x_579:
[----:B------:R-:W-:-:S04]  /*14e0*/  IMAD.MOV.U32 R21, RZ, RZ, 0x0 ;  /* 0x00000000ff157424 */ /* 0x000fc800078e00ff */
[----:B------:R-:W-:Y:S05]  /*14f0*/  RET.REL.NODEC R20 `(_Z4calmPdS_S_S_S_S_S_S_S_S_S_S_S_S_i) ;  /* 0xffffffe814c07950 */ /* 0x000fea0003c3ffff */
        .type           $_Z4calmPdS_S_S_S_S_S_S_S_S_S_S_S_S_i$__internal_accurate_pow,@function
        .size           $_Z4calmPdS_S_S_S_S_S_S_S_S_S_S_S_S_i$__internal_accurate_pow,(.L_x_1009 - $_Z4calmPdS_S_S_S_S_S_S_S_S_S_S_S_S_i$__internal_accurate_pow)
$_Z4calmPdS_S_S_S_S_S_S_S_S_S_S_S_S_i$__internal_accurate_pow:
[----:B------:R-:W-:Y:S01]  /*1500*/  ISETP.GT.U32.AND P0, PT, R3, 0xfffff, PT ;  /* 0x000fffff0300780c */ /* 0x000fe20003f04070 */
[--C-:B------:R-:W-:Y:S01]  /*1510*/  IMAD.MOV.U32 R19, RZ, RZ, R3.reuse ;  /* 0x000000ffff137224 */ /* 0x100fe200078e0003 */
[----:B------:R-:W-:Y:S01]  /*1520*/  UMOV UR6, 0x7d2cafe2 ;  /* 0x7d2cafe200067882 */ /* 0x000fe20000000000 */
[----:B------:R-:W-:Y:S01]  /*1530*/  IMAD.MOV.U32 R22, RZ, RZ, 0x41ad3b5a ;  /* 0x41ad3b5aff167424 */ /* 0x000fe200078e00ff */
[----:B------:R-:W-:Y:S01]  /*1540*/  UMOV UR7, 0x3eb0f5ff ;  /* 0x3eb0f5ff00077882 */ /* 0x000fe20000000000 */
[----:B------:R-:W-:Y:S01]  /*1550*/  IMAD.MOV.U32 R23, RZ, RZ, 0x3ed0f5d2 ;  /* 0x3ed0f5d2ff177424 */ /* 0x000fe200078e00ff */
[----:B------:R-:W-:Y:S01]  /*1560*/  SHF.R.U32.HI R3, RZ, 0x14, R3 ;  /* 0x00000014ff037819 */ /* 0x000fe20000011603 */
[----:B------:R-:W-:Y:S01]  /*1570*/  UMOV UR10, 0xfefa39ef ;  /* 0xfefa39ef000a7882 */ /* 0x000fe20000000000 */
[----:B------:R-:W-:-:S05]  /*1580*/  UMOV UR11, 0x3fe62e42 ;  /* 0x3fe62e42000b7882 */ /* 0x000fca0000000000 */
[----:B------:R-:W-:-:S10]  /*1590*/  @!P0 DMUL R16, R18, 1.80143985094819840000e+16 ;  /* 0x4350000012108828 */ /* 0x000fd40000000000 */
[----:B------:R-:W-:Y:S01]  /*15a0*/  @!P0 IMAD.MOV.U32 R19, RZ, RZ, R17 ;  /* 0x000000ffff138224 */ /* 0x000fe200078e0011 */
[----:B------:R-:W-:Y:S01]  /*15b0*/  @!P0 LEA.HI R3, R17, 0xffffffca, RZ, 0xc ;  /* 0xffffffca11038811 */ /* 0x000fe200078f60ff */
[----:B------:R-:W-:Y:S02]  /*15c0*/  @!P0 IMAD.MOV.U32 R18, RZ, RZ, R16 ;  /* 0x000000ffff128224 */ /* 0x000fe400078e0010 */
[----:B------:R-:W-:Y:S01]  /*15d0*/  IMAD.MOV.U32 R17, RZ, RZ, 0x43300000 ;  /* 0x43300000ff117424 */ /* 0x000fe200078e00ff */
[----:B------:R-:W-:Y:S01]  /*15e0*/  LOP3.LUT R19, R19, 0x800fffff, RZ, 0xc0, !PT ;  /* 0x800fffff13137812 */ /* 0x000fe200078ec0ff */
[----:B------:R-:W-:Y:S02]  /*15f0*/  IMAD.MOV.U32 R20, RZ, RZ, R18 ;  /* 0x000000ffff147224 */ /* 0x000fe400078e0012 */
[----:B------:R-:W-:Y:S01]  /*1600*/  IMAD.MOV.U32 R18, RZ, RZ, RZ ;  /* 0x000000ffff127224 */ /* 0x000fe200078e00ff */
[----:B------:R-:W-:Y:S01]  /*1610*/  LOP3.LUT R21, R19, 0x3ff00000, RZ, 0xfc, !PT ;  /* 0x3ff0000013157812 */ /* 0x000fe200078efcff */
[----:B------:R-:W-:-:S03]  /*1620*/  VIADD R16, R3, 0xfffffc01 ;  /* 0xfffffc0103107836 */ /* 0x000fc60000000000 */
[----:B------:R-:W-:-:S13]  /*1630*/  ISETP.GE.U32.AND P1, PT, R21, 0x3ff6a09f, PT ;  /* 0x3ff6a09f1500780c */ /* 0x000fda0003f26070 */
[----:B------:R-:W-:Y:S02]  /*1640*/  @P1 VIADD R19, R21, 0xfff00000 ;  /* 0xfff0000015131836 */ /* 0x000fe40000000000 */
[----:B------:R-:W-:-:S03]  /*1650*/  @P1 VIADD R16, R3, 0xfffffc02 ;  /* 0xfffffc0203101836 */ /* 0x000fc60000000000 */
[----:B------:R-:W-:Y:S02]  /*1660*/  @P1 MOV R21, R19 ;  /* 0x0000001300151202 */ /* 0x000fe40000000f00 */
[----:B------:R-:W-:-:S04]  /*1670*/  LOP3.LUT R16, R16, 0x80000000, RZ, 0x3c, !PT ;  /* 0x8000000010107812 */ /* 0x000fc800078e3cff */
        /* <DEDUP_REMOVED lines=32> */
[----:B------:R-:W-:-:S03]  /*1880*/  DMUL R32, R18, R24 ;  /* 0x0000001812207228 */ /* 0x000fc60000000000 */
[----:B------:R-:W-:-:S08]  /*1890*/  DFMA R20, R30, R28, UR6 ;  /* 0x000000061e147e2b */ /* 0x000fd0000800001c */
[----:B------:R-:W-:Y:S01]  /*18a0*/  DADD R26, -R20, UR6 ;  /* 0x00000006141a7e29 */ /* 0x000fe20008000100 */
[----:B------:R-:W-:Y:S01]  /*18b0*/  UMOV UR6, 0xb9e7b0 ;  /* 0x00b9e7b000067882 */ /* 0x000fe20000000000 */
[----:B------:R-:W-:-:S06]  /*18c0*/  UMOV UR7, 0x3c46a4cb ;  /* 0x3c46a4cb00077882 */ /* 0x000fcc0000000000 */
[----:B------:R-:W-:Y:S02]  /*18d0*/  DFMA R26, R30, R28, R26 ;  /* 0x0000001c1e1a722b */ /* 0x000fe4000000001a */
[----:B------:R-:W-:Y:S01]  /*18e0*/  DFMA R28, R18, R18, -R24 ;  /* 0x00000012121c722b */ /* 0x000fe20000000818 */
[----:B------:R-:W-:Y:S02]  /*18f0*/  VIADD R31, R23, 0x100000 ;  /* 0x00100000171f7836 */ /* 0x000fe40000000000 */
[----:B------:R-:W-:-:S06]  /*1900*/  IMAD.MOV.U32 R30, RZ, RZ, R22 ;  /* 0x000000ffff1e7224 */ /* 0x000fcc00078e0016 */
[----:B------:R-:W-:Y:S02]  /*1910*/  DFMA R28, R18, R30, R28 ;  /* 0x0000001e121c722b */ /* 0x000fe4000000001c */
[----:B------:R-:W-:Y:S01]  /*1920*/  DADD R30, R26, -UR6 ;  /* 0x800000061a1e7e29 */ /* 0x000fe20008000000 */
[----:B------:R-:W-:Y:S01]  /*1930*/  UMOV UR6, 0x80000000 ;  /* 0x8000000000067882 */ /* 0x000fe20000000000 */
[----:B------:R-:W-:Y:S01]  /*1940*/  DFMA R26, R18, R24, -R32 ;  /* 0x00000018121a722b */ /* 0x000fe20000000820 */
[----:B------:R-:W-:Y:S02]  /*1950*/  UMOV UR7, 0x43300000 ;  /* 0x4330000000077882 */ /* 0x000fe40000000000 */
[----:B------:R-:W-:Y:S01]  /*1960*/  DADD R16, R16, -UR6 ;  /* 0x8000000610107e29 */ /* 0x000fe20008000000 */
[----:B------:R-:W-:Y:S01]  /*1970*/  UMOV UR6, 0xfefa39ef ;  /* 0xfefa39ef00067882 */ /* 0x000fe20000000000 */
[----:B------:R-:W-:-:S03]  /*1980*/  UMOV UR7, 0x3fe62e42 ;  /* 0x3fe62e4200077882 */ /* 0x000fc60000000000 */
        /* <DEDUP_REMOVED lines=18> */
[--C-:B------:R-:W-:Y:S01]  /*1ab0*/  DFMA R20, R16, UR6, R18.reuse ;  /* 0x0000000610147c2b */ /* 0x100fe20008000012 */
[----:B------:R-:W-:Y:S01]  /*1ac0*/  UMOV UR6, 0x3b39803f ;  /* 0x3b39803f00067882 */ /* 0x000fe20000000000 */
[----:B------:R-:W-:Y:S01]  /*1ad0*/  DADD R26, R24, -R18 ;  /* 0x00000000181a7229 */ /* 0x000fe20000000812 */
[----:B------:R-:W-:-:S05]  /*1ae0*/  UMOV UR7, 0x3c7abc9e ;  /* 0x3c7abc9e00077882 */ /* 0x000fca0000000000 */
[----:B------:R-:W-:Y:S02]  /*1af0*/  DFMA R24, R16, -UR10, R20 ;  /* 0x8000000a10187c2b */ /* 0x000fe40008000014 */
[----:B------:R-:W-:-:S06]  /*1b00*/  DADD R26, R22, R26 ;  /* 0x00000000161a7229 */ /* 0x000fcc000000001a */
[----:B------:R-:W-:-:S08]  /*1b10*/  DADD R24, -R18, R24 ;  /* 0x0000000012187229 */ /* 0x000fd00000000118 */
[----:B------:R-:W-:-:S08]  /*1b20*/  DADD R18, R26, -R24 ;  /* 0x000000001a127229 */ /* 0x000fd00000000818 */
[----:B------:R-:W-:Y:S01]  /*1b30*/  DFMA R18, R16, UR6, R18 ;  /* 0x0000000610127c2b */ /* 0x000fe20008000012 */
[----:B------:R-:W-:Y:S02]  /*1b40*/  USHF.L.U32 UR7, UR5, 0x1, URZ ;  /* 0x0000000105077899 */ /* 0x000fe400080006ff */
[----:B------:R-:W-:Y:S02]  /*1b50*/  ULOP3.LUT UR6, UR5, 0xff0fffff, URZ, 0xc0, !UPT ;  /* 0xff0fffff05067892 */ /* 0x000fe4000f8ec0ff */
[----:B------:R-:W-:-:S03]  /*1b60*/  UISETP.GT.U32.AND UP0, UPT, UR7, -0x2000001, UPT ;  /* 0xfdffffff0700788c */ /* 0x000fc6000bf04070 */
[----:B------:R-:W-:Y:S01]  /*1b70*/  DADD R16, R20, R18 ;  /* 0x0000000014107229 */ /* 0x000fe20000000012 */
[----:B------:R-:W-:-:S03]  /*1b80*/  USEL UR7, UR6, UR5, UP0 ;  /* 0x0000000506077287 */ /* 0x000fc60008000000 */
[----:B------:R-:W-:-:S04]  /*1b90*/  UMOV UR6, UR4 ;  /* 0x0000000400067c82 */ /* 0x000fc80008000000 */
[----:B------:R-:W-:Y:S02]  /*1ba0*/  DADD R20, R20, -R16 ;  /* 0x0000000014147229 */ /* 0x000fe40000000810 */
[----:B------:R-:W-:-:S06]  /*1bb0*/  DMUL R26, R16, UR6 ;  /* 0x00000006101a7c28 */ /* 0x000fcc0008000000 */
[----:B------:R-:W-:Y:S02]  /*1bc0*/  DADD R20, R18, R20 ;  /* 0x0000000012147229 */ /* 0x000fe40000000014 */
[----:B------:R-:W-:Y:S01]  /*1bd0*/  DFMA R24, R16, UR6, -R26 ;  /* 0x0000000610187c2b */ /* 0x000fe2000800081a */
[----:B------:R-:W-:Y:S02]  /*1be0*/  IMAD.MOV.U32 R16, RZ, RZ, 0x652b82fe ;  /* 0x652b82feff107424 */ /* 0x000fe400078e00ff */
[----:B------:R-:W-:-:S05]  /*1bf0*/  IMAD.MOV.U32 R17, RZ, RZ, 0x3ff71547 ;  /* 0x3ff71547ff117424 */ /* 0x000fca00078e00ff */
[----:B------:R-:W-:Y:S01]  /*1c00*/  DFMA R24, R20, UR6, R24 ;  /* 0x0000000614187c2b */ /* 0x000fe20008000018 */
[----:B------:R-:W-:Y:S01]  /*1c10*/  UMOV UR6, 0x3b39803f ;  /* 0x3b39803f00067882 */ /* 0x000fe20000000000 */
[----:B------:R-:W-:-:S06]  /*1c20*/  UMOV UR7, 0x3c7abc9e ;  /* 0x3c7abc9e00077882 */ /* 0x000fcc0000000000 */
[----:B------:R-:W-:-:S08]  /*1c30*/  DADD R18, R26, R24 ;  /* 0x000000001a127229 */ /* 0x000fd00000000018 */
[----:B------:R-:W-:Y:S02]  /*1c40*/  DFMA R16, R18, R16, 6.75539944105574400000e+15 ;  /* 0x433800001210742b */ /* 0x000fe40000000010 */
[----:B------:R-:W-:Y:S01]  /*1c50*/  FSETP.GEU.AND P0, PT, |R19|, 4.1917929649353027344, PT ;  /* 0x4086232b1300780b */ /* 0x000fe20003f0e200 */
[----:B------:R-:W-:-:S05]  /*1c60*/  DADD R26, R26, -R18 ;  /* 0x000000001a1a7229 */ /* 0x000fca0000000812 */
[----:B------:R-:W-:-:S03]  /*1c70*/  DADD R22, R16, -6.75539944105574400000e+15 ;  /* 0xc338000010167429 */ /* 0x000fc60000000000 */
[----:B------:R-:W-:-:S05]  /*1c80*/  DADD R24, R24, R26 ;  /* 0x0000000018187229 */ /* 0x000fca000000001a */
[----:B------:R-:W-:-:S08]  /*1c90*/  DFMA R20, R22, -UR10, R18 ;  /* 0x8000000a16147c2b */ /* 0x000fd00008000012 */
        /* <DEDUP_REMOVED lines=47> */
.L_x_584:
[----:B------:R-:W-:Y:S01]  /*1f90*/  DFMA R24, R24, R20, R20 ;  /* 0x000000141818722b */ /* 0x000fe20000000014 */
[----:B------:R-:W-:Y:S01]  /*1fa0*/  IMAD.MOV.U32 R35, RZ, RZ, 0x0 ;  /* 0x00000000ff237424 */ /* 0x000fe200078e00ff */
[----:B------:R-:W-:-:S08]  /*1fb0*/  DSETP.NEU.AND P0, PT, |R20|, +INF , PT ;  /* 0x7ff000001400742a */ /* 0x000fd00003f0d200 */
[----:B------:R-:W-:Y:S02]  /*1fc0*/  FSEL R16, R20, R24, !P0 ;  /* 0x0000001814107208 */ /* 0x000fe40004000000 */
[----:B------:R-:W-:Y:S01]  /*1fd0*/  FSEL R17, R21, R25, !P0 ;  /* 0x0000001915117208 */ /* 0x000fe20004000000 */
[----:B------:R-:W-:Y:S06]  /*1fe0*/  RET.REL.NODEC R34 `(_Z4calmPdS_S_S_S_S_S_S_S_S_S_S_S_S_i) ;  /* 0xffffffe022047950 */ /* 0x000fec0003c3ffff */
.L_x_585:
        /* <DEDUP_REMOVED lines=9> */
.L_x_1009:


//--------------------- .text._Z8calalphaPdS_S_S_S_S_S_ddddiS_S_S_S_S_S_ --------------------------
	.section	.text._Z8calalphaPdS_S_S_S_S_S_ddddiS_S_S_S_S_S_,"ax",@progbits
	.align	128
        .global         _Z8calalphaPdS_S_S_S_S_S_ddddiS_S_S_S_S_S_
        .type           _Z8calalphaPdS_S_S_S_S_S_ddddiS_S_S_S_S_S_,@function
        .size           _Z8calalphaPdS_S_S_S_S_S_ddddiS_S_S_S_S_S_,(.L_x_1011 - _Z8calalphaPdS_S_S_S_S_S_ddddiS_S_S_S_S_S_)
        .other          _Z8calalphaPdS_S_S_S_S_S_ddddiS_S_S_S_S_S_,@"STO_CUDA_ENTRY STV_DEFAULT"
_Z8calalphaPdS_S_S_S_S_S_ddddiS_S_S_S_S_S_:
.text._Z8calalphaPdS_S_S_S_S_S_ddddiS_S_S_S_S_S_:
        /* <DEDUP_REMOVED lines=9> */
[----:B------:R-:W1:Y:S01]  /*0090*/  LDCU.64 UR8, c[0x0][0x358] ;  /* 0x00006b00ff0877ac */ /* 0x000e620008000a00 */
[----:B0-----:R-:W-:-:S06]  /*00a0*/  IMAD.WIDE R16, R4, 0x8, R16 ;  /* 0x0000000804107825 */ /* 0x001fcc00078e0210 */
[----:B-1----:R-:W2:Y:S01]  /*00b0*/  LDG.E.64 R16, desc[UR8][R16.64] ;  /* 0x0000000810107981 */ /* 0x002ea2000c1e1b00 */
[----:B------:R-:W-:Y:S01]  /*00c0*/  BSSY.RECONVERGENT B0, `(.L_x_586) ;  /* 0x0000007000007945 */ /* 0x000fe20003800200 */
[----:B------:R-:W-:Y:S01]  /*00d0*/  IMAD.MOV.U32 R6, RZ, RZ, RZ ;  /* 0x000000ffff067224 */ /* 0x000fe200078e00ff */
[----:B------:R-:W-:Y:S01]  /*00e0*/  MOV R0, 0x130 ;  /* 0x0000013000007802 */ /* 0x000fe20000000f00 */
[----:B------:R-:W-:Y:S01]  /*00f0*/  IMAD.MOV.U32 R7, RZ, RZ, 0x40000000 ;  /* 0x40000000ff077424 */ /* 0x000fe200078e00ff */
[----:B--2---:R-:W-:-:S10]  /*0100*/  DADD R8, -RZ, |R16| ;  /* 0x00000000ff087229 */ /* 0x004fd40000000510 */
[----:B------:R-:W-:-:S07]  /*0110*/  IMAD.MOV.U32 R5, RZ, RZ, R9 ;  /* 0x000000ffff057224 */ /* 0x000fce00078e0009 */
[----:B------:R-:W-:Y:S05]  /*0120*/  CALL.REL.NOINC `($_Z8calalphaPdS_S_S_S_S_S_ddddiS_S_S_S_S_S_$__internal_accurate_pow) ;  /* 0x0000003c00107944 */ /* 0x000fea0003c00000 */
[----:B------:R-:W-:Y:S05]  /*0130*/  BSYNC.RECONVERGENT B0 ;  /* 0x0000000000007941 */ /* 0x000fea0003800200 */
.L_x_586:
[----:B------:R-:W0:Y:S02]  /*0140*/  LDC.64 R14, c[0x0][0x3a0] ;  /* 0x0000e800ff0e7b82 */ /* 0x000e240000000a00 */
[----:B0-----:R-:W-:-:S05]  /*0150*/  IMAD.WIDE R14, R4, 0x8, R14 ;  /* 0x00000008040e7825 */ /* 0x001fca00078e020e */
[----:B------:R-:W2:Y:S01]  /*0160*/  LDG.E.64 R10, desc[UR8][R14.64] ;  /* 0x000000080e0a7981 */ /* 0x000ea2000c1e1b00 */
[C---:B------:R-:W-:Y:S01]  /*0170*/  DADD R2, R16.reuse, 2 ;  /* 0x4000000010027429 */ /* 0x040fe20000000000 */
[----:B------:R-:W-:Y:S01]  /*0180*/  BSSY.RECONVERGENT B0, `(.L_x_587) ;  /* 0x0000010000007945 */ /* 0x000fe20003800200 */
[----:B------:R-:W-:-:S08]  /*0190*/  DSETP.NEU.AND P0, PT, R16, RZ, PT ;  /* 0x000000ff1000722a */ /* 0x000fd00003f0d000 */
[----:B------:R-:W-:Y:S01]  /*01a0*/  LOP3.LUT R2, R3, 0x7ff00000, RZ, 0xc0, !PT ;  /* 0x7ff0000003027812 */ /* 0x000fe200078ec0ff */
[----:B------:R-:W-:-:S03]  /*01b0*/  IMAD.MOV.U32 R3, RZ, RZ, R7 ;  /* 0x000000ffff037224 */ /* 0x000fc600078e0007 */
[----:B------:R-:W-:Y:S01]  /*01c0*/  ISETP.NE.AND P1, PT, R2, 0x7ff00000, PT ;  /* 0x7ff000000200780c */ /* 0x000fe20003f25270 */
[----:B------:R-:W-:Y:S01]  /*01d0*/  IMAD.MOV.U32 R2, RZ, RZ, R6 ;  /* 0x000000ffff027224 */ /* 0x000fe200078e0006 */
[----:B------:R-:W-:Y:S01]  /*01e0*/  @!P0 CS2R R2, SRZ ;  /* 0x0000000000028805 */ /* 0x000fe2000001ff00 */
[----:B--2---:R-:W-:-:S10]  /*01f0*/  DADD R8, -RZ, |R10| ;  /* 0x00000000ff087229 */ /* 0x004fd4000000050a */
[----:B------:R-:W-:Y:S01]  /*0200*/  IMAD.MOV.U32 R5, RZ, RZ, R9 ;  /* 0x000000ffff057224 */ /* 0x000fe200078e0009 */
[----:B------:R-:W-:Y:S06]  /*0210*/  @P1 BRA `(.L_x_588) ;  /* 0x0000000000181947 */ /* 0x000fec0003800000 */
[----:B------:R-:W-:-:S14]  /*0220*/  DSETP.NAN.AND P0, PT, R16, R16, PT ;  /* 0x000000101000722a */ /* 0x000fdc0003f08000 */
[----:B------:R-:W-:Y:S01]  /*0230*/  @P0 DADD R2, R16, 2 ;  /* 0x4000000010020429 */ /* 0x000fe20000000000 */
[----:B------:R-:W-:Y:S10]  /*0240*/  @P0 BRA `(.L_x_588) ;  /* 0x00000000000c0947 */ /* 0x000ff40003800000 */
[----:B------:R-:W-:-:S14]  /*0250*/  DSETP.NEU.AND P0, PT, |R16|, +INF , PT ;  /* 0x7ff000001000742a */ /* 0x000fdc0003f0d200 */
[----:B------:R-:W-:Y:S02]  /*0260*/  @!P0 IMAD.MOV.U32 R2, RZ, RZ, 0x0 ;  /* 0x00000000ff028424 */ /* 0x000fe400078e00ff */
[----:B------:R-:W-:-:S07]  /*0270*/  @!P0 IMAD.MOV.U32 R3, RZ, RZ, 0x7ff00000 ;  /* 0x7ff00000ff038424 */ /* 0x000fce00078e00ff */
.L_x_588:
[----:B------:R-:W-:Y:S05]  /*0280*/  BSYNC.RECONVERGENT B0 ;  /* 0x0000000000007941 */ /* 0x000fea0003800200 */
.L_x_587:
[----:B------:R-:W-:Y:S01]  /*0290*/  BSSY.RECONVERGENT B0, `(.L_x_589) ;  /* 0x0000005000007945 */ /* 0x000fe20003800200 */
[----:B------:R-:W-:Y:S01]  /*02a0*/  IMAD.MOV.U32 R6, RZ, RZ, RZ ;  /* 0x000000ffff067224 */ /* 0x000fe200078e00ff */
[----:B------:R-:W-:Y:S01]  /*02b0*/  MOV R0, 0x2e0 ;  /* 0x000002e000007802 */ /* 0x000fe20000000f00 */
[----:B------:R-:W-:-:S07]  /*02c0*/  IMAD.MOV.U32 R7, RZ, RZ, 0x40000000 ;  /* 0x40000000ff077424 */ /* 0x000fce00078e00ff */
[----:B------:R-:W-:Y:S05]  /*02d0*/  CALL.REL.NOINC `($_Z8calalphaPdS_S_S_S_S_S_ddddiS_S_S_S_S_S_$__internal_accurate_pow) ;  /* 0x0000003800a47944 */ /* 0x000fea0003c00000 */
[----:B------:R-:W-:Y:S05]  /*02e0*/  BSYNC.RECONVERGENT B0 ;  /* 0x0000000000007941 */ /* 0x000fea0003800200 */
.L_x_589:
        /* <DEDUP_REMOVED lines=17> */
.L_x_591:
[----:B------:R-:W-:Y:S05]  /*0400*/  BSYNC.RECONVERGENT B0 ;  /* 0x0000000000007941 */ /* 0x000fea0003800200 */
.L_x_590:
[----:B------:R-:W-:Y:S01]  /*0410*/  FSEL R6, R6, RZ, P2 ;  /* 0x000000ff06067208 */ /* 0x000fe20001000000 */
[----:B------:R-:W-:Y:S01]  /*0420*/  BSSY.RECONVERGENT B0, `(.L_x_592) ;  /* 0x000000f000007945 */ /* 0x000fe20003800200 */
[----:B------:R-:W-:-:S06]  /*0430*/  FSEL R7, R7, 1.875, P2 ;  /* 0x3ff0000007077808 */ /* 0x000fcc0001000000 */
[----:B------:R-:W-:-:S08]  /*0440*/  DADD R2, R2, R6 ;  /* 0x0000000002027229 */ /* 0x000fd00000000006 */
[----:B------:R-:W-:-:S14]  /*0450*/  DSETP.NEU.AND P0, PT, R2, RZ, PT ;  /* 0x000000ff0200722a */ /* 0x000fdc0003f0d000 */
[----:B------:R-:W-:Y:S01]  /*0460*/  @!P0 CS2R R6, SRZ ;  /* 0x0000000000068805 */ /* 0x000fe2000001ff00 */
[----:B------:R-:W-:Y:S06]  /*0470*/  @!P0 BRA `(.L_x_593) ;  /* 0x0000000000248947 */ /* 0x000fec0003800000 */
[----:B------:R-:W-:Y:S01]  /*0480*/  DADD R8, -RZ, |R2| ;  /* 0x00000000ff087229 */ /* 0x000fe20000000502 */
[----:B------:R-:W-:Y:S01]  /*0490*/  ISETP.GE.AND P0, PT, R3, RZ, PT ;  /* 0x000000ff0300720c */ /* 0x000fe20003f06270 */
[----:B------:R-:W-:Y:S01]  /*04a0*/  IMAD.MOV.U32 R6, RZ, RZ, RZ ;  /* 0x000000ffff067224 */ /* 0x000fe200078e00ff */
[----:B------:R-:W-:Y:S01]  /*04b0*/  MOV R0, 0x4f0 ;  /* 0x000004f000007802 */ /* 0x000fe20000000f00 */
[----:B------:R-:W-:-:S06]  /*04c0*/  IMAD.MOV.U32 R7, RZ, RZ, 0x3ff80000 ;  /* 0x3ff80000ff077424 */ /* 0x000fcc00078e00ff */
[----:B------:R-:W-:-:S07]  /*04d0*/  IMAD.MOV.U32 R5, RZ, RZ, R9 ;  /* 0x000000ffff057224 */ /* 0x000fce00078e0009 */
[----:B------:R-:W-:Y:S05]  /*04e0*/  CALL.REL.NOINC `($_Z8calalphaPdS_S_S_S_S_S_ddddiS_S_S_S_S_S_$__internal_accurate_pow) ;  /* 0x0000003800207944 */ /* 0x000fea0003c00000 */
[----:B------:R-:W-:Y:S02]  /*04f0*/  FSEL R6, R6, RZ, P0 ;  /* 0x000000ff06067208 */ /* 0x000fe40000000000 */
[----:B------:R-:W-:-:S07]  /*0500*/  FSEL R7, R7, -QNAN , P0 ;  /* 0xfff8000007077808 */ /* 0x000fce0000000000 */
.L_x_593:
[----:B------:R-:W-:Y:S05]  /*0510*/  BSYNC.RECONVERGENT B0 ;  /* 0x0000000000007941 */ /* 0x000fea0003800200 */
.L_x_592:
[C---:B------:R-:W-:Y:S01]  /*0520*/  DADD R8, R2.reuse, 1.5 ;  /* 0x3ff8000002087429 */ /* 0x040fe20000000000 */
[----:B------:R-:W-:Y:S01]  /*0530*/  BSSY.RECONVERGENT B0, `(.L_x_594) ;  /* 0x000000b000007945 */ /* 0x000fe20003800200 */
[----:B------:R-:W-:-:S08]  /*0540*/  DSETP.NEU.AND P1, PT, R2, 1, PT ;  /* 0x3ff000000200742a */ /* 0x000fd00003f2d000 */
[----:B------:R-:W-:-:S04]  /*0550*/  LOP3.LUT R8, R9, 0x7ff00000, RZ, 0xc0, !PT ;  /* 0x7ff0000009087812 */ /* 0x000fc800078ec0ff */
[----:B------:R-:W-:-:S13]  /*0560*/  ISETP.NE.AND P0, PT, R8, 0x7ff00000, PT ;  /* 0x7ff000000800780c */ /* 0x000fda0003f05270 */
[----:B------:R-:W-:Y:S05]  /*0570*/  @P0 BRA `(.L_x_595) ;  /* 0x0000000000180947 */ /* 0x000fea0003800000 */
[----:B------:R-:W-:-:S14]  /*0580*/  DSETP.NAN.AND P0, PT, R2, R2, PT ;  /* 0x000000020200722a */ /* 0x000fdc0003f08000 */
[----:B------:R-:W-:Y:S01]  /*0590*/  @P0 DADD R6, R2, 1.5 ;  /* 0x3ff8000002060429 */ /* 0x000fe20000000000 */
[----:B------:R-:W-:Y:S10]  /*05a0*/  @P0 BRA `(.L_x_595) ;  /* 0x00000000000c0947 */ /* 0x000ff40003800000 */
[----:B------:R-:W-:-:S14]  /*05b0*/  DSETP.NEU.AND P0, PT, |R2|, +INF , PT ;  /* 0x7ff000000200742a */ /* 0x000fdc0003f0d200 */
[----:B------:R-:W-:Y:S02]  /*05c0*/  @!P0 IMAD.MOV.U32 R6, RZ, RZ, 0x0 ;  /* 0x00000000ff068424 */ /* 0x000fe400078e00ff */
[----:B------:R-:W-:-:S07]  /*05d0*/  @!P0 IMAD.MOV.U32 R7, RZ, RZ, 0x7ff00000 ;  /* 0x7ff00000ff078424 */ /* 0x000fce00078e00ff */
.L_x_595:
[----:B------:R-:W-:Y:S05]  /*05e0*/  BSYNC.RECONVERGENT B0 ;  /* 0x0000000000007941 */ /* 0x000fea0003800200 */
.L_x_594:
[----:B------:R-:W-:Y:S01]  /*05f0*/  FSEL R3, R7, 1.875, P1 ;  /* 0x3ff0000007037808 */ /* 0x000fe20000800000 */
[C---:B------:R-:W-:Y:S01]  /*0600*/  DADD R10, R16.reuse, R10 ;  /* 0x00000000100a7229 */ /* 0x040fe2000000000a */
[----:B------:R-:W-:Y:S01]  /*0610*/  FSEL R2, R6, RZ, P1 ;  /* 0x000000ff06027208 */ /* 0x000fe20000800000 */
[----:B------:R-:W-:Y:S01]  /*0620*/  IMAD.MOV.U32 R6, RZ, RZ, 0x1 ;  /* 0x00000001ff067424 */ /* 0x000fe200078e00ff */
[----:B------:R-:W0:Y:S01]  /*0630*/  MUFU.RCP64H R7, R3 ;  /* 0x0000000300077308 */ /* 0x000e220000001800 */
[----:B------:R-:W-:Y:S04]  /*0640*/  BSSY.RECONVERGENT B0, `(.L_x_596) ;  /* 0x0000013000007945 */ /* 0x000fe80003800200 */
[----:B------:R-:W-:-:S10]  /*0650*/  DMUL R10, R16, R10 ;  /* 0x0000000a100a7228 */ /* 0x000fd40000000000 */
[----:B------:R-:W-:Y:S01]  /*0660*/  FSETP.GEU.AND P1, PT, |R11|, 6.5827683646048100446e-37, PT ;  /* 0x036000000b00780b */ /* 0x000fe20003f2e200 */
        /* <DEDUP_REMOVED lines=14> */
[----:B------:R-:W-:-:S07]  /*0750*/  IMAD.MOV.U32 R9, RZ, RZ, R3 ;  /* 0x000000ffff097224 */ /* 0x000fce00078e0003 */
[----:B------:R-:W-:Y:S05]  /*0760*/  CALL.REL.NOINC `($__internal_9_$__cuda_sm20_div_rn_f64_full) ;  /* 0x0000003000047944 */ /* 0x000fea0003c00000 */
.L_x_597:
[----:B------:R-:W-:Y:S05]  /*0770*/  BSYNC.RECONVERGENT B0 ;  /* 0x0000000000007941 */ /* 0x000fea0003800200 */
.L_x_596:
[----:B------:R-:W0:Y:S08]  /*0780*/  LDC.64 R8, c[0x0][0x3b0] ;  /* 0x0000ec00ff087b82 */ /* 0x000e300000000a00 */
[----:B------:R-:W1:Y:S08]  /*0790*/  LDC.64 R16, c[0x0][0x380] ;  /* 0x0000e000ff107b82 */ /* 0x000e700000000a00 */
[----:B------:R-:W2:Y:S01]  /*07a0*/  LDC.64 R10, c[0x0][0x3d0] ;  /* 0x0000f400ff0a7b82 */ /* 0x000ea20000000a00 */
[----:B0-----:R-:W-:-:S04]  /*07b0*/  IMAD.WIDE R8, R4, 0x8, R8 ;  /* 0x0000000804087825 */ /* 0x001fc800078e0208 */
[----:B------:R-:W-:Y:S01]  /*07c0*/  IMAD.MOV.U32 R6, RZ, RZ, 0x652b82fe ;  /* 0x652b82feff067424 */ /* 0x000fe200078e00ff */
[----:B------:R-:W3:Y:S01]  /*07d0*/  LDG.E.64 R2, desc[UR8][R8.64] ;  /* 0x0000000808027981 */ /* 0x000ee2000c1e1b00 */
[----:B------:R-:W-:Y:S01]  /*07e0*/  IMAD.MOV.U32 R7, RZ, RZ, 0x3ff71547 ;  /* 0x3ff71547ff077424 */ /* 0x000fe200078e00ff */
[----:B------:R-:W-:Y:S01]  /*07f0*/  UMOV UR4, 0xfefa39ef ;  /* 0xfefa39ef00047882 */ /* 0x000fe20000000000 */
[----:B-1----:R-:W-:Y:S01]  /*0800*/  IMAD.WIDE R16, R4, 0x8, R16 ;  /* 0x0000000804107825 */ /* 0x002fe200078e0210 */
[----:B------:R-:W-:Y:S01]  /*0810*/  UMOV UR5, 0x3fe62e42 ;  /* 0x3fe62e4200057882 */ /* 0x000fe20000000000 */
[----:B------:R-:W0:Y:S04]  /*0820*/  LDC.64 R20, c[0x0][0x3b8] ;  /* 0x0000ee00ff147b82 */ /* 0x000e280000000a00 */
[----:B------:R-:W5:Y:S01]  /*0830*/  LDG.E.64 R16, desc[UR8][R16.64] ;  /* 0x0000000810107981 */ /* 0x000f62000c1e1b00 */
[----:B------:R-:W-:Y:S01]  /*0840*/  BSSY.RECONVERGENT B0, `(.L_x_598) ;  /* 0x000003b000007945 */ /* 0x000fe20003800200 */
[----:B--2---:R-:W-:-:S02]  /*0850*/  DMUL R10, R10, -0.5 ;  /* 0xbfe000000a0a7828 */ /* 0x004fc40000000000 */
[----:B0-----:R-:W-:-:S10]  /*0860*/  DADD R20, R20, -1 ;  /* 0xbff0000014147429 */ /* 0x001fd40000000000 */
[----:B------:R-:W-:Y:S02]  /*0870*/  R2UR UR10, R20 ;  /* 0x00000000140a72ca */ /* 0x000fe400000e0000 */
[----:B------:R-:W-:Y:S01]  /*0880*/  R2UR UR11, R21 ;  /* 0x00000000150b72ca */ /* 0x000fe200000e0000 */
[----:B---3--:R-:W-:-:S08]  /*0890*/  DMUL R2, R10, R2 ;  /* 0x000000020a027228 */ /* 0x008fd00000000000 */
[----:B------:R-:W-:Y:S02]  /*08a0*/  DFMA R6, R2, R6, 6.75539944105574400000e+15 ;  /* 0x433800000206742b */ /* 0x000fe40000000006 */
[----:B------:R-:W-:-:S06]  /*08b0*/  FSETP.GEU.AND P0, PT, |R3|, 4.1917929649353027344, PT ;  /* 0x4086232b0300780b */ /* 0x000fcc0003f0e200 */
[----:B------:R-:W-:-:S08]  /*08c0*/  DADD R12, R6, -6.75539944105574400000e+15 ;  /* 0xc3380000060c7429 */ /* 0x000fd00000000000 */
        /* <DEDUP_REMOVED lines=50> */
.L_x_599:
[----:B------:R-:W-:Y:S05]  /*0bf0*/  BSYNC.RECONVERGENT B0 ;  /* 0x0000000000007941 */ /* 0x000fea0003800200 */
.L_x_598:
[----:B------:R-:W-:Y:S01]  /*0c00*/  USHF.R.U32.HI UR4, URZ, 0x14, UR11 ;  /* 0x00000014ff047899 */ /* 0x000fe2000801160b */
[----:B-----5:R-:W-:Y:S01]  /*0c10*/  DSETP.NEU.AND P2, PT, R16, RZ, PT ;  /* 0x000000ff1000722a */ /* 0x020fe20003f4d000 */
[----:B------:R-:W-:Y:S01]  /*0c20*/  IMAD.U32 R2, RZ, RZ, UR10 ;  /* 0x0000000aff027e24 */ /* 0x000fe2000f8e00ff */
[----:B------:R-:W-:Y:S01]  /*0c30*/  BSSY.RECONVERGENT B0, `(.L_x_600) ;  /* 0x0000028000007945 */ /* 0x000fe20003800200 */
[----:B------:R-:W-:Y:S01]  /*0c40*/  ULOP3.LUT UR4, UR4, 0x7ff, URZ, 0xc0, !UPT ;  /* 0x000007ff04047892 */ /* 0x000fe2000f8ec0ff */
[----:B------:R-:W-:Y:S01]  /*0c50*/  IMAD.U32 R3, RZ, RZ, UR11 ;  /* 0x0000000bff037e24 */ /* 0x000fe2000f8e00ff */
[----:B------:R-:W-:Y:S01]  /*0c60*/  DMUL R18, R8, R18 ;  /* 0x0000001208127228 */ /* 0x000fe20000000000 */
[----:B------:R-:W-:Y:S01]  /*0c70*/  ISETP.LE.OR P3, PT, RZ, UR11, P2 ;  /* 0x0000000bff007c0c */ /* 0x000fe20009763670 */
[----:B------:R-:W-:-:S04]  /*0c80*/  UIADD3 UR4, UPT, UPT, UR4, -0x3f4, URZ ;  /* 0xfffffc0c04047890 */ /* 0x000fc8000fffe0ff */
[----:B------:R-:W-:Y:S02]  /*0c90*/  USHF.L.U32 UR7, UR10, UR4, URZ ;  /* 0x000000040a077299 */ /* 0x000fe400080006ff */
[----:B------:R-:W-:Y:S01]  /*0ca0*/  USHF.L.U64.HI UR4, UR10, UR4, UR11 ;  /* 0x000000040a047299 */ /* 0x000fe2000801020b */
[----:B------:R-:W-:Y:S01]  /*0cb0*/  @!P2 IMAD.MOV.U32 R6, RZ, RZ, RZ ;  /* 0x000000ffff06a224 */ /* 0x000fe200078e00ff */
[----:B------:R-:W-:-:S04]  /*0cc0*/  UISETP.NE.U32.AND UP0, UPT, UR7, URZ, UPT ;  /* 0x000000ff0700728c */ /* 0x000fc8000bf05070 */
[----:B------:R-:W-:-:S06]  /*0cd0*/  UISETP.NE.AND.EX UP0, UPT, UR4, -0x80000000, UPT, UP0 ;  /* 0x800000000400788c */ /* 0x000fcc000bf05300 */
[----:B------:R-:W-:Y:S02]  /*0ce0*/  PLOP3.LUT P1, PT, PT, PT, UP0, 0x80, 0x8 ;  /* 0x000000000008781c */ /* 0x000fe40003f2f008 */
[----:B------:R-:W-:-:S04]  /*0cf0*/  PLOP3.LUT P0, PT, PT, PT, UP0, 0x80, 0x8 ;  /* 0x000000000008781c */ /* 0x000fc80003f0f008 */
[----:B------:R-:W-:-:S07]  /*0d00*/  PLOP3.LUT P0, PT, P0, PT, PT, 0x8, 0x80 ;  /* 0x000000000080781c */ /* 0x000fce000070e170 */
[----:B------:R-:W-:-:S06]  /*0d10*/  @!P2 DSETP.NEU.AND P1, PT, |R2|, 0.5, !P1 ;  /* 0x3fe000000200a42a */ /* 0x000fcc0004f2d200 */
[----:B------:R-:W-:-:S04]  /*0d20*/  @!P2 SEL R7, R17, RZ, P1 ;  /* 0x000000ff1107a207 */ /* 0x000fc80000800000 */
[----:B------:R-:W-:Y:S01]  /*0d30*/  @!P3 LOP3.LUT R7, R7, 0x7ff00000, RZ, 0xfc, !PT ;  /* 0x7ff000000707b812 */ /* 0x000fe200078efcff */
[----:B------:R-:W-:Y:S06]  /*0d40*/  @!P2 BRA `(.L_x_601) ;  /* 0x000000000058a947 */ /* 0x000fec0003800000 */
[----:B------:R-:W-:Y:S01]  /*0d50*/  DADD R8, -RZ, |R16| ;  /* 0x00000000ff087229 */ /* 0x000fe20000000510 */
[----:B------:R-:W-:Y:S01]  /*0d60*/  IMAD.U32 R3, RZ, RZ, UR11 ;  /* 0x0000000bff037e24 */ /* 0x000fe2000f8e00ff */
[----:B------:R-:W-:Y:S01]  /*0d70*/  BSSY.RECONVERGENT B1, `(.L_x_602) ;  /* 0x0000008000017945 */ /* 0x000fe20003800200 */
[----:B------:R-:W-:Y:S01]  /*0d80*/  IMAD.U32 R7, RZ, RZ, UR11 ;  /* 0x0000000bff077e24 */ /* 0x000fe2000f8e00ff */
[----:B------:R-:W-:Y:S01]  /*0d90*/  MOV R0, 0xdf0 ;  /* 0x00000df000007802 */ /* 0x000fe20000000f00 */
[----:B------:R-:W-:Y:S02]  /*0da0*/  IMAD.U32 R6, RZ, RZ, UR10 ;  /* 0x0000000aff067e24 */ /* 0x000fe4000f8e00ff */
[----:B------:R-:W-:Y:S02]  /*0db0*/  IMAD.U32 R2, RZ, RZ, UR10 ;  /* 0x0000000aff027e24 */ /* 0x000fe4000f8e00ff */
[----:B------:R-:W-:Y:S02]  /*0dc0*/  IMAD.MOV.U32 R7, RZ, RZ, R3 ;  /* 0x000000ffff077224 */ /* 0x000fe400078e0003 */
[----:B------:R-:W-:-:S07]  /*0dd0*/  IMAD.MOV.U32 R5, RZ, RZ, R9 ;  /* 0x000000ffff057224 */ /* 0x000fce00078e0009 */
[----:B------:R-:W-:Y:S05]  /*0de0*/  CALL.REL.NOINC `($_Z8calalphaPdS_S_S_S_S_S_ddddiS_S_S_S_S_S_$__internal_accurate_pow) ;  /* 0x0000002c00e07944 */ /* 0x000fea0003c00000 */
[----:B------:R-:W-:Y:S05]  /*0df0*/  BSYNC.RECONVERGENT B1 ;  /* 0x0000000000017941 */ /* 0x000fea0003800200 */
.L_x_602:
[----:B------:R-:W0:Y:S01]  /*0e00*/  FRND.F64.TRUNC R8, UR10 ;  /* 0x0000000a00087d13 */ /* 0x000e22000830d800 */
[----:B------:R-:W-:Y:S01]  /*0e10*/  DADD R2, -RZ, -R6 ;  /* 0x00000000ff027229 */ /* 0x000fe20000000906 */
[----:B------:R-:W-:Y:S02]  /*0e20*/  ISETP.GE.AND P3, PT, R17, RZ, PT ;  /* 0x000000ff1100720c */ /* 0x000fe40003f66270 */
[----:B------:R-:W-:-:S07]  /*0e30*/  PLOP3.LUT P1, PT, P0, PT, PT, 0x80, 0x8 ;  /* 0x000000000008781c */ /* 0x000fce000072f070 */
[-C--:B------:R-:W-:Y:S02]  /*0e40*/  FSEL R5, R2, R6.reuse, P0 ;  /* 0x0000000602057208 */ /* 0x080fe40000000000 */
[-C--:B------:R-:W-:Y:S01]  /*0e50*/  FSEL R2, R3, R7.reuse, P0 ;  /* 0x0000000703027208 */ /* 0x080fe20000000000 */
[----:B0-----:R-:W-:Y:S01]  /*0e60*/  DSETP.NEU.AND P2, PT, R8, UR10, PT ;  /* 0x0000000a08007e2a */ /* 0x001fe2000bf4d000 */
[----:B------:R-:W-:Y:S02]  /*0e70*/  FSEL R6, R5, R6, !P3 ;  /* 0x0000000605067208 */ /* 0x000fe40005800000 */
[----:B------:R-:W-:-:S11]  /*0e80*/  FSEL R7, R2, R7, !P3 ;  /* 0x0000000702077208 */ /* 0x000fd60005800000 */
[----:B------:R-:W-:Y:S02]  /*0e90*/  @P2 FSEL R6, R6, RZ, P3 ;  /* 0x000000ff06062208 */ /* 0x000fe40001800000 */
[----:B------:R-:W-:-:S07]  /*0ea0*/  @P2 FSEL R7, R7, -QNAN , P3 ;  /* 0xfff8000007072808 */ /* 0x000fce0001800000 */
.L_x_601:
[----:B------:R-:W-:Y:S05]  /*0eb0*/  BSYNC.RECONVERGENT B0 ;  /* 0x0000000000007941 */ /* 0x000fea0003800200 */
.L_x_600:
[----:B------:R-:W-:Y:S01]  /*0ec0*/  DADD R2, R16, UR10 ;  /* 0x0000000a10027e29 */ /* 0x000fe20008000000 */
[----:B------:R-:W-:Y:S09]  /*0ed0*/  BSSY.RECONVERGENT B0, `(.L_x_603) ;  /* 0x000001f000007945 */ /* 0x000ff20003800200 */
[----:B------:R-:W-:-:S04]  /*0ee0*/  LOP3.LUT R2, R3, 0x7ff00000, RZ, 0xc0, !PT ;  /* 0x7ff0000003027812 */ /* 0x000fc800078ec0ff */
[----:B------:R-:W-:-:S13]  /*0ef0*/  ISETP.NE.AND P2, PT, R2, 0x7ff00000, PT ;  /* 0x7ff000000200780c */ /* 0x000fda0003f45270 */
[----:B------:R-:W-:Y:S05]  /*0f00*/  @P2 BRA `(.L_x_604) ;  /* 0x00000000006c2947 */ /* 0x000fea0003800000 */
[----:B------:R-:W-:-:S14]  /*0f10*/  DSETP.NAN.AND P2, PT, R16, UR10, PT ;  /* 0x0000000a10007e2a */ /* 0x000fdc000bf48000 */
[----:B------:R-:W-:Y:S01]  /*0f20*/  @P2 DADD R6, R16, UR10 ;  /* 0x0000000a10062e29 */ /* 0x000fe20008000000 */
[----:B------:R-:W-:Y:S10]  /*0f30*/  @P2 BRA `(.L_x_604) ;  /* 0x0000000000602947 */ /* 0x000ff40003800000 */
[----:B------:R-:W-:Y:S02]  /*0f40*/  IMAD.U32 R2, RZ, RZ, UR10 ;  /* 0x0000000aff027e24 */ /* 0x000fe4000f8e00ff */
[----:B------:R-:W-:-:S06]  /*0f50*/  IMAD.U32 R3, RZ, RZ, UR11 ;  /* 0x0000000bff037e24 */ /* 0x000fcc000f8e00ff */
[----:B------:R-:W-:-:S14]  /*0f60*/  DSETP.NEU.AND P2, PT, |R2|, +INF , PT ;  /* 0x7ff000000200742a */ /* 0x000fdc0003f4d200 */
[----:B------:R-:W-:Y:S05]  /*0f70*/  @P2 BRA `(.L_x_605) ;  /* 0x0000000000202947 */ /* 0x000fea0003800000 */
[----:B------:R-:W-:Y:S01]  /*0f80*/  ISETP.LE.AND P2, PT, RZ, UR11, PT ;  /* 0x0000000bff007c0c */ /* 0x000fe2000bf43270 */
[----:B------:R-:W-:-:S06]  /*0f90*/  DSETP.GT.AND P1, PT, |R16|, 1, PT ;  /* 0x3ff000001000742a */ /* 0x000fcc0003f24200 */
[----:B------:R-:W-:Y:S01]  /*0fa0*/  SEL R6, RZ, 0x7ff00000, !P1 ;  /* 0x7ff00000ff067807 */ /* 0x000fe20004800000 */
[----:B------:R-:W-:-:S05]  /*0fb0*/  DSETP.NEU.AND P1, PT, R16, -1, PT ;  /* 0xbff000001000742a */ /* 0x000fca0003f2d000 */
[----:B------:R-:W-:-:S04]  /*0fc0*/  @!P2 LOP3.LUT R6, R6, 0x7ff00000, RZ, 0x3c, !PT ;  /* 0x7ff000000606a812 */ /* 0x000fc800078e3cff */
[----:B------:R-:W-:Y:S01]  /*0fd0*/  SEL R7, R6, 0x3ff00000, P1 ;  /* 0x3ff0000006077807 */ /* 0x000fe20000800000 */
[----:B------:R-:W-:Y:S01]  /*0fe0*/  IMAD.MOV.U32 R6, RZ, RZ, RZ ;  /* 0x000000ffff067224 */ /* 0x000fe200078e00ff */
[----:B------:R-:W-:Y:S06]  /*0ff0*/  BRA `(.L_x_604) ;  /* 0x0000000000307947 */ /* 0x000fec0003800000 */
.L_x_605:
[----:B------:R-:W-:-:S14]  /*1000*/  DSETP.NEU.AND P2, PT, |R16|, +INF , PT ;  /* 0x7ff000001000742a */ /* 0x000fdc0003f4d200 */
[----:B------:R-:W-:Y:S05]  /*1010*/  @P2 BRA `(.L_x_604) ;  /* 0x0000000000282947 */ /* 0x000fea0003800000 */
[----:B------:R-:W-:Y:S02]  /*1020*/  ULOP3.LUT UR5, UR11, 0x7fffffff, URZ, 0xc0, !UPT ;  /* 0x7fffffff0b057892 */ /* 0x000fe4000f8ec0ff */
[----:B------:R-:W-:Y:S01]  /*1030*/  ISETP.LE.AND P3, PT, RZ, UR11, PT ;  /* 0x0000000bff007c0c */ /* 0x000fe2000bf63270 */
[----:B------:R-:W-:Y:S01]  /*1040*/  IMAD.MOV.U32 R6, RZ, RZ, RZ ;  /* 0x000000ffff067224 */ /* 0x000fe200078e00ff */
[----:B------:R-:W-:Y:S01]  /*1050*/  ISETP.GE.AND P2, PT, R17, RZ, PT ;  /* 0x000000ff1100720c */ /* 0x000fe20003f46270 */
[----:B------:R-:W-:Y:S01]  /*1060*/  UISETP.NE.AND UP0, UPT, UR5, 0x3fe00000, UPT ;  /* 0x3fe000000500788c */ /* 0x000fe2000bf05270 */
[----:B------:R-:W-:-:S05]  /*1070*/  SEL R7, RZ, 0x7ff00000, !P3 ;  /* 0x7ff00000ff077807 */ /* 0x000fca0005800000 */
[----:B------:R-:W-:Y:S01]  /*1080*/  VIADD R0, R7, 0x80000000 ;  /* 0x8000000007007836 */ /* 0x000fe20000000000 */
[----:B------:R-:W-:-:S04]  /*1090*/  PLOP3.LUT P3, PT, PT, PT, UP0, 0x80, 0x8 ;  /* 0x000000000008781c */ /* 0x000fc80003f6f008 */
[----:B------:R-:W-:-:S04]  /*10a0*/  SEL R0, R0, R7, P3 ;  /* 0x0000000700007207 */ /* 0x000fc80001800000 */
[----:B------:R-:W-:-:S07]  /*10b0*/  @!P2 SEL R7, R0, R7, P1 ;  /* 0x000000070007a207 */ /* 0x000fce0000800000 */
.L_x_604:
[----:B------:R-:W-:Y:S05]  /*10c0*/  BSYNC.RECONVERGENT B0 ;  /* 0x0000000000007941 */ /* 0x000fea0003800200 */
.L_x_603:
[----:B------:R-:W0:Y:S08]  /*10d0*/  LDC.64 R2, c[0x0][0x388] ;  /* 0x0000e200ff027b82 */ /* 0x000e300000000a00 */
[----:B------:R-:W1:Y:S01]  /*10e0*/  LDC.64 R8, c[0x0][0x3c0] ;  /* 0x0000f000ff087b82 */ /* 0x000e620000000a00 */
[----:B0-----:R-:W-:-:S06]  /*10f0*/  IMAD.WIDE R2, R4, 0x8, R2 ;  /* 0x0000000804027825 */ /* 0x001fcc00078e0202 */
[----:B------:R-:W2:Y:S01]  /*1100*/  LDG.E.64 R2, desc[UR8][R2.64] ;  /* 0x0000000802027981 */ /* 0x000ea2000c1e1b00 */
[----:B------:R-:W-:Y:S01]  /*1110*/  DSETP.NEU.AND P1, PT, R16, 1, PT ;  /* 0x3ff000001000742a */ /* 0x000fe20003f2d000 */
[----:B------:R-:W-:Y:S01]  /*1120*/  BSSY.RECONVERGENT B0, `(.L_x_606) ;  /* 0x0000034000007945 */ /* 0x000fe20003800200 */
[----:B-1----:R-:W-:Y:S02]  /*1130*/  DADD R8, R8, -1 ;  /* 0xbff0000008087429 */ /* 0x002fe40000000000 */
[----:B------:R-:W-:Y:S02]  /*1140*/  DSETP.NEU.AND P5, PT, RZ, UR10, PT ;  /* 0x0000000aff007e2a */ /* 0x000fe4000bfad000 */
[----:B------:R-:W-:Y:S02]  /*1150*/  FSEL R6, R6, RZ, P1 ;  /* 0x000000ff06067208 */ /* 0x000fe40000800000 */
[----:B------:R-:W-:Y:S02]  /*1160*/  FSEL R7, R7, 1.875, P1 ;  /* 0x3ff0000007077808 */ /* 0x000fe40000800000 */
[----:B------:R-:W-:-:S02]  /*1170*/  FSEL R6, R6, RZ, P5 ;  /* 0x000000ff06067208 */ /* 0x000fc40002800000 */
[----:B------:R-:W-:Y:S02]  /*1180*/  R2UR UR13, R9 ;  /* 0x00000000090d72ca */ /* 0x000fe400000e0000 */
[----:B------:R-:W-:Y:S02]  /*1190*/  R2UR UR12, R8 ;  /* 0x00000000080c72ca */ /* 0x000fe400000e0000 */
[----:B------:R-:W-:-:S06]  /*11a0*/  FSEL R7, R7, 1.875, P5 ;  /* 0x3ff0000007077808 */ /* 0x000fcc0002800000 */
[----:B------:R-:W-:-:S03]  /*11b0*/  DMUL R18, R18, R6 ;  /* 0x0000000612127228 */ /* 0x000fc60000000000 */
[----:B------:R-:W-:Y:S02]  /*11c0*/  USHF.R.U32.HI UR5, URZ, 0x14, UR13 ;  /* 0x00000014ff057899 */ /* 0x000fe4000801160d */
[----:B------:R-:W-:Y:S02]  /*11d0*/  IMAD.U32 R9, RZ, RZ, UR13 ;  /* 0x0000000dff097e24 */ /* 0x000fe4000f8e00ff */
[----:B------:R-:W-:Y:S01]  /*11e0*/  IMAD.U32 R8, RZ, RZ, UR12 ;  /* 0x0000000cff087e24 */ /* 0x000fe2000f8e00ff */
[----:B------:R-:W-:-:S04]  /*11f0*/  ULOP3.LUT UR5, UR5, 0x7ff, URZ, 0xc0, !UPT ;  /* 0x000007ff05057892 */ /* 0x000fc8000f8ec0ff */
[----:B------:R-:W-:-:S04]  /*1200*/  UIADD3 UR5, UPT, UPT, UR5, -0x3f4, URZ ;  /* 0xfffffc0c05057890 */ /* 0x000fc8000fffe0ff */
[----:B------:R-:W-:Y:S02]  /*1210*/  USHF.L.U32 UR16, UR12, UR5, URZ ;  /* 0x000000050c107299 */ /* 0x000fe400080006ff */
[----:B------:R-:W-:Y:S02]  /*1220*/  USHF.L.U64.HI UR5, UR12, UR5, UR13 ;  /* 0x000000050c057299 */ /* 0x000fe4000801020d */
[----:B------:R-:W-:-:S04]  /*1230*/  UISETP.NE.U32.AND UP0, UPT, UR16, URZ, UPT ;  /* 0x000000ff1000728c */ /* 0x000fc8000bf05070 */
[----:B------:R-:W-:-:S06]  /*1240*/  UISETP.NE.AND.EX UP0, UPT, UR5, -0x80000000, UPT, UP0 ;  /* 0x800000000500788c */ /* 0x000fcc000bf05300 */
[----:B------:R-:W-:Y:S02]  /*1250*/  PLOP3.LUT P2, PT, PT, PT, UP0, 0x80, 0x8 ;  /* 0x000000000008781c */ /* 0x000fe40003f4f008 */
[----:B------:R-:W-:-:S04]  /*1260*/  PLOP3.LUT P1, PT, PT, PT, UP0, 0x80, 0x8 ;  /* 0x000000000008781c */ /* 0x000fc80003f2f008 */
[----:B------:R-:W-:Y:S01]  /*1270*/  PLOP3.LUT P1, PT, P1, PT, PT, 0x8, 0x80 ;  /* 0x000000000080781c */ /* 0x000fe20000f2e170 */
[----:B--2---:R-:W-:-:S06]  /*1280*/  DSETP.NEU.AND P3, PT, R2, RZ, PT ;  /* 0x000000ff0200722a */ /* 0x004fcc0003f6d000 */
[----:B------:R-:W-:-:S08]  /*1290*/  ISETP.LE.OR P4, PT, RZ, UR13, P3 ;  /* 0x0000000dff007c0c */ /* 0x000fd00009f83670 */
[----:B------:R-:W-:Y:S01]  /*12a0*/  @!P3 DSETP.NEU.AND P2, PT, |R8|, 0.5, !P2 ;  /* 0x3fe000000800b42a */ /* 0x000fe2000574d200 */
[----:B------:R-:W-:-:S05]  /*12b0*/  @!P3 IMAD.MOV.U32 R6, RZ, RZ, RZ ;  /* 0x000000ffff06b224 */ /* 0x000fca00078e00ff */
[----:B------:R-:W-:-:S04]  /*12c0*/  @!P3 SEL R0, R3, RZ, P2 ;  /* 0x000000ff0300b207 */ /* 0x000fc80001000000 */
[----:B------:R-:W-:-:S05]  /*12d0*/  @!P4 LOP3.LUT R0, R0, 0x7ff00000, RZ, 0xfc, !PT ;  /* 0x7ff000000000c812 */ /* 0x000fca00078efcff */
[----:B------:R-:W-:Y:S01]  /*12e0*/  @!P3 IMAD.MOV.U32 R7, RZ, RZ, R0 ;  /* 0x000000ffff07b224 */ /* 0x000fe200078e0000 */
        /* <DEDUP_REMOVED lines=12> */
.L_x_608:
        /* <DEDUP_REMOVED lines=11> */
.L_x_607:
[----:B------:R-:W-:Y:S05]  /*1460*/  BSYNC.RECONVERGENT B0 ;  /* 0x0000000000007941 */ /* 0x000fea0003800200 */
.L_x_606:
        /* <DEDUP_REMOVED lines=20> */
.L_x_611:
        /* <DEDUP_REMOVED lines=12> */
.L_x_610:
[----:B------:R-:W-:Y:S05]  /*1670*/  BSYNC.RECONVERGENT B0 ;  /* 0x0000000000007941 */ /* 0x000fea0003800200 */
.L_x_609:
        /* <DEDUP_REMOVED lines=46> */
.L_x_614:
        /* <DEDUP_REMOVED lines=11> */
.L_x_613:
[----:B------:R-:W-:Y:S05]  /*1a10*/  BSYNC.RECONVERGENT B0 ;  /* 0x0000000000007941 */ /* 0x000fea0003800200 */
.L_x_612:
        /* <DEDUP_REMOVED lines=20> */
.L_x_617:
        /* <DEDUP_REMOVED lines=12> */
.L_x_616:
[----:B------:R-:W-:Y:S05]  /*1c20*/  BSYNC.RECONVERGENT B0 ;  /* 0x0000000000007941 */ /* 0x000fea0003800200 */
.L_x_615:
[----:B------:R-:W0:Y:S01]  /*1c30*/  LDC.64 R12, c[0x0][0x3a8] ;  /* 0x0000ea00ff0c7b82 */ /* 0x000e220000000a00 */
[----:B------:R-:W-:Y:S02]  /*1c40*/  DSETP.NEU.AND P3, PT, R16, 1, PT ;  /* 0x3ff000001000742a */ /* 0x000fe40003f6d000 */
[----:B------:R-:W-:-:S04]  /*1c50*/  DSETP.NEU.AND P4, PT, RZ, UR14, PT ;  /* 0x0000000eff007e2a */ /* 0x000fc8000bf8d000 */
[----:B------:R-:W-:Y:S01]  /*1c60*/  FSEL R2, R2, RZ, P3 ;  /* 0x000000ff02027208 */ /* 0x000fe20001800000 */
[----:B------:R-:W1:Y:S01]  /*1c70*/  LDC.64 R6, c[0x0][0x3f8] ;  /* 0x0000fe00ff067b82 */ /* 0x000e620000000a00 */
[----:B------:R-:W-:Y:S02]  /*1c80*/  FSEL R3, R3, 1.875, P3 ;  /* 0x3ff0000003037808 */ /* 0x000fe40001800000 */
[----:B------:R-:W-:Y:S02]  /*1c90*/  FSEL R2, R2, RZ, P4 ;  /* 0x000000ff02027208 */ /* 0x000fe40002000000 */
[----:B------:R-:W-:-:S06]  /*1ca0*/  FSEL R3, R3, 1.875, P4 ;  /* 0x3ff0000003037808 */ /* 0x000fcc0002000000 */
[----:B------:R-:W-:Y:S01]  /*1cb0*/  DMUL R18, R18, R2 ;  /* 0x0000000212127228 */ /* 0x000fe20000000000 */
[----:B0-----:R-:W-:-:S06]  /*1cc0*/  IMAD.WIDE R12, R4, 0x8, R12 ;  /* 0x00000008040c7825 */ /* 0x001fcc00078e020c */
[----:B------:R0:W-:Y:S01]  /*1cd0*/  STG.E.64 desc[UR8][R12.64], R18 ;  /* 0x000000120c007986 */ /* 0x0001e2000c101b08 */
[----:B-1----:R-:W-:-:S06]  /*1ce0*/  IMAD.WIDE R2, R4, 0x8, R6 ;  /* 0x0000000804027825 */ /* 0x002fcc00078e0206 */
[----:B------:R-:W2:Y:S01]  /*1cf0*/  LDG.E.64 R2, desc[UR8][R2.64] ;  /* 0x0000000802027981 */ /* 0x000ea2000c1e1b00 */
[----:B------:R-:W-:Y:S01]  /*1d00*/  BSSY.RECONVERGENT B0, `(.L_x_618) ;  /* 0x0000007000007945 */ /* 0x000fe20003800200 */
[----:B------:R-:W-:Y:S01]  /*1d10*/  IMAD.MOV.U32 R6, RZ, RZ, RZ ;  /* 0x000000ffff067224 */ /* 0x000fe200078e00ff */
[----:B------:R-:W-:Y:S01]  /*1d20*/  MOV R0, 0x1d70 ;  /* 0x00001d7000007802 */ /* 0x000fe20000000f00 */
[----:B------:R-:W-:Y:S01]  /*1d30*/  IMAD.MOV.U32 R7, RZ, RZ, 0x40000000 ;  /* 0x40000000ff077424 */ /* 0x000fe200078e00ff */
[----:B--2---:R-:W-:-:S10]  /*1d40*/  DADD R8, -RZ, |R2| ;  /* 0x00000000ff087229 */ /* 0x004fd40000000502 */
[----:B0-----:R-:W-:-:S07]  /*1d50*/  IMAD.MOV.U32 R5, RZ, RZ, R9 ;  /* 0x000000ffff057224 */ /* 0x001fce00078e0009 */
[----:B------:R-:W-:Y:S05]  /*1d60*/  CALL.REL.NOINC `($_Z8calalphaPdS_S_S_S_S_S_ddddiS_S_S_S_S_S_$__internal_accurate_pow) ;  /* 0x0000002000007944 */ /* 0x000fea0003c00000 */
[----:B------:R-:W-:Y:S05]  /*1d70*/  BSYNC.RECONVERGENT B0 ;  /* 0x0000000000007941 */ /* 0x000fea0003800200 */
.L_x_618:
[----:B------:R-:W2:Y:S01]  /*1d80*/  LDG.E.64 R16, desc[UR8][R14.64] ;  /* 0x000000080e107981 */ /* 0x000ea2000c1e1b00 */
[C---:B------:R-:W-:Y:S01]  /*1d90*/  DADD R8, R2.reuse, 2 ;  /* 0x4000000002087429 */ /* 0x040fe20000000000 */
[----:B------:R-:W-:Y:S01]  /*1da0*/  BSSY.RECONVERGENT B0, `(.L_x_619) ;  /* 0x0000011000007945 */ /* 0x000fe20003800200 */
[----:B------:R-:W-:Y:S01]  /*1db0*/  DSETP.NEU.AND P3, PT, R2, RZ, PT ;  /* 0x000000ff0200722a */ /* 0x000fe20003f6d000 */
[----:B------:R-:W-:Y:S02]  /*1dc0*/  IMAD.MOV.U32 R18, RZ, RZ, R6 ;  /* 0x000000ffff127224 */ /* 0x000fe400078e0006 */
[----:B------:R-:W-:-:S05]  /*1dd0*/  IMAD.MOV.U32 R19, RZ, RZ, R7 ;  /* 0x000000ffff137224 */ /* 0x000fca00078e0007 */
[----:B------:R-:W-:-:S04]  /*1de0*/  LOP3.LUT R8, R9, 0x7ff00000, RZ, 0xc0, !PT ;  /* 0x7ff0000009087812 */ /* 0x000fc800078ec0ff */
[----:B------:R-:W-:Y:S02]  /*1df0*/  ISETP.NE.AND P4, PT, R8, 0x7ff00000, PT ;  /* 0x7ff000000800780c */ /* 0x000fe40003f85270 */
[----:B------:R-:W-:Y:S01]  /*1e00*/  @!P3 CS2R R18, SRZ ;  /* 0x000000000012b805 */ /* 0x000fe2000001ff00 */
[----:B--2---:R-:W-:-:S10]  /*1e10*/  DADD R12, -RZ, |R16| ;  /* 0x00000000ff0c7229 */ /* 0x004fd40000000510 */
[----:B------:R-:W-:Y:S02]  /*1e20*/  IMAD.MOV.U32 R8, RZ, RZ, R12 ;  /* 0x000000ffff087224 */ /* 0x000fe400078e000c */
        /* <DEDUP_REMOVED lines=8> */
.L_x_620:
[----:B------:R-:W-:Y:S05]  /*1eb0*/  BSYNC.RECONVERGENT B0 ;  /* 0x0000000000007941 */ /* 0x000fea0003800200 */
.L_x_619:
[----:B------:R-:W-:Y:S01]  /*1ec0*/  BSSY.RECONVERGENT B0, `(.L_x_621) ;  /* 0x0000005000007945 */ /* 0x000fe20003800200 */
[----:B------:R-:W-:Y:S01]  /*1ed0*/  IMAD.MOV.U32 R6, RZ, RZ, RZ ;  /* 0x000000ffff067224 */ /* 0x000fe200078e00ff */
[----:B------:R-:W-:Y:S01]  /*1ee0*/  MOV R0, 0x1f10 ;  /* 0x00001f1000007802 */ /* 0x000fe20000000f00 */
[----:B------:R-:W-:-:S07]  /*1ef0*/  IMAD.MOV.U32 R7, RZ, RZ, 0x40000000 ;  /* 0x40000000ff077424 */ /* 0x000fce00078e00ff */
[----:B------:R-:W-:Y:S05]  /*1f00*/  CALL.REL.NOINC `($_Z8calalphaPdS_S_S_S_S_S_ddddiS_S_S_S_S_S_$__internal_accurate_pow) ;  /* 0x0000001c00987944 */ /* 0x000fea0003c00000 */
[----:B------:R-:W-:Y:S05]  /*1f10*/  BSYNC.RECONVERGENT B0 ;  /* 0x0000000000007941 */ /* 0x000fea0003800200 */
.L_x_621:
        /* <DEDUP_REMOVED lines=17> */
.L_x_623:
[----:B------:R-:W-:Y:S05]  /*2030*/  BSYNC.RECONVERGENT B0 ;  /* 0x0000000000007941 */ /* 0x000fea0003800200 */
.L_x_622:
        /* <DEDUP_REMOVED lines=16> */
.L_x_625:
[----:B------:R-:W-:Y:S05]  /*2140*/  BSYNC.RECONVERGENT B0 ;  /* 0x0000000000007941 */ /* 0x000fea0003800200 */
.L_x_624:
        /* <DEDUP_REMOVED lines=12> */
.L_x_627:
[----:B------:R-:W-:Y:S05]  /*2210*/  BSYNC.RECONVERGENT B0 ;  /* 0x0000000000007941 */ /* 0x000fea0003800200 */
.L_x_626:
[----:B------:R-:W-:Y:S01]  /*2220*/  FSEL R7, R7, 1.875, P4 ;  /* 0x3ff0000007077808 */ /* 0x000fe20002000000 */
[----:B------:R-:W-:Y:S01]  /*2230*/  IMAD.MOV.U32 R8, RZ, RZ, 0x1 ;  /* 0x00000001ff087424 */ /* 0x000fe200078e00ff */
[----:B------:R-:W-:Y:S01]  /*2240*/  FSEL R6, R6, RZ, P4 ;  /* 0x000000ff06067208 */ /* 0x000fe20002000000 */
[C---:B------:R-:W-:Y:S01]  /*2250*/  DADD R16, R2.reuse, R16 ;  /* 0x0000000002107229 */ /* 0x040fe20000000010 */
[----:B------:R-:W0:Y:S01]  /*2260*/  MUFU.RCP64H R9, R7 ;  /* 0x0000000700097308 */ /* 0x000e220000001800 */
[----:B------:R-:W-:Y:S06]  /*2270*/  BSSY.RECONVERGENT B0, `(.L_x_628) ;  /* 0x0000016000007945 */ /* 0x000fec0003800200 */
[----:B------:R-:W-:-:S02]  /*2280*/  DMUL R16, R2, R16 ;  /* 0x0000001002107228 */ /* 0x000fc40000000000 */
[----:B0-----:R-:W-:-:S08]  /*2290*/  DFMA R12, -R6, R8, 1 ;  /* 0x3ff00000060c742b */ /* 0x001fd00000000108 */
[----:B------:R-:W-:Y:S01]  /*22a0*/  FSETP.GEU.AND P4, PT, |R17|, 6.5827683646048100446e-37, PT ;  /* 0x036000001100780b */ /* 0x000fe20003f8e200 */
        /* <DEDUP_REMOVED lines=15> */
[----:B------:R-:W-:Y:S05]  /*23a0*/  CALL.REL.NOINC `($__internal_9_$__cuda_sm20_div_rn_f64_full) ;  /* 0x0000001000f47944 */ /* 0x000fea0003c00000 */
[----:B------:R-:W-:Y:S02]  /*23b0*/  IMAD.MOV.U32 R2, RZ, RZ, R18 ;  /* 0x000000ffff027224 */ /* 0x000fe400078e0012 */
[----:B------:R-:W-:-:S07]  /*23c0*/  IMAD.MOV.U32 R3, RZ, RZ, R19 ;  /* 0x000000ffff037224 */ /* 0x000fce00078e0013 */
.L_x_629:
[----:B------:R-:W-:Y:S05]  /*23d0*/  BSYNC.RECONVERGENT B0 ;  /* 0x0000000000007941 */ /* 0x000fea0003800200 */
.L_x_628:
[----:B------:R-:W0:Y:S08]  /*23e0*/  LDC.64 R8, c[0x0][0x408] ;  /* 0x00010200ff087b82 */ /* 0x000e300000000a00 */
[----:B------:R-:W1:Y:S01]  /*23f0*/  LDC.64 R14, c[0x0][0x3e0] ;  /* 0x0000f800ff0e7b82 */ /* 0x000e620000000a00 */
[----:B0-----:R-:W-:-:S06]  /*2400*/  IMAD.WIDE R8, R4, 0x8, R8 ;  /* 0x0000000804087825 */ /* 0x001fcc00078e0208 */
[----:B------:R-:W2:Y:S01]  /*2410*/  LDG.E.64 R8, desc[UR8][R8.64] ;  /* 0x0000000808087981 */ /* 0x000ea2000c1e1b00 */
[----:B-1----:R-:W-:-:S06]  /*2420*/  IMAD.WIDE R14, R4, 0x8, R14 ;  /* 0x00000008040e7825 */ /* 0x002fcc00078e020e */
[----:B------:R-:W3:Y:S01]  /*2430*/  LDG.E.64 R14, desc[UR8][R14.64] ;  /* 0x000000080e0e7981 */ /* 0x000ee2000c1e1b00 */
[----:B------:R-:W-:Y:S01]  /*2440*/  IMAD.MOV.U32 R6, RZ, RZ, 0x652b82fe ;  /* 0x652b82feff067424 */ /* 0x000fe200078e00ff */
[----:B------:R-:W-:Y:S01]  /*2450*/  UMOV UR18, 0xfefa39ef ;  /* 0xfefa39ef00127882 */ /* 0x000fe20000000000 */
[----:B------:R-:W-:Y:S01]  /*2460*/  IMAD.MOV.U32 R7, RZ, RZ, 0x3ff71547 ;  /* 0x3ff71547ff077424 */ /* 0x000fe200078e00ff */
[----:B------:R-:W-:Y:S01]  /*2470*/  UMOV UR19, 0x3fe62e42 ;  /* 0x3fe62e4200137882 */ /* 0x000fe20000000000 */
[----:B------:R-:W-:Y:S01]  /*2480*/  BSSY.RECONVERGENT B0, `(.L_x_630) ;  /* 0x0000038000007945 */ /* 0x000fe20003800200 */
[----:B--2---:R-:W-:-:S08]  /*2490*/  DMUL R10, R10, R8 ;  /* 0x000000080a0a7228 */ /* 0x004fd00000000000 */
[----:B------:R-:W-:Y:S02]  /*24a0*/  DFMA R6, R10, R6, 6.75539944105574400000e+15 ;  /* 0x433800000a06742b */ /* 0x000fe40000000006 */
[----:B------:R-:W-:Y:S01]  /*24b0*/  FSETP.GEU.AND P3, PT, |R11|, 4.1917929649353027344, PT ;  /* 0x4086232b0b00780b */ /* 0x000fe20003f6e200 */
[----:B---3--:R-:W-:-:S05]  /*24c0*/  DSETP.NEU.AND P5, PT, R14, RZ, PT ;  /* 0x000000ff0e00722a */ /* 0x008fca0003fad000 */
        /* <DEDUP_REMOVED lines=51> */
.L_x_631:
[----:B------:R-:W-:Y:S05]  /*2800*/  BSYNC.RECONVERGENT B0 ;  /* 0x0000000000007941 */ /* 0x000fea0003800200 */
.L_x_630:
[----:B------:R-:W-:Y:S04]  /*2810*/  BSSY.RECONVERGENT B0, `(.L_x_632) ;  /* 0x0000025000007945 */ /* 0x000fe80003800200 */
[----:B------:R-:W-:Y:S05]  /*2820*/  @P5 BRA `(.L_x_633) ;  /* 0x00000000002c5947 */ /* 0x000fea0003800000 */
[----:B------:R-:W-:Y:S01]  /*2830*/  UISETP.NE.U32.AND UP0, UPT, UR7, URZ, UPT ;  /* 0x000000ff0700728c */ /* 0x000fe2000bf05070 */
[----:B------:R-:W-:Y:S01]  /*2840*/  IMAD.U32 R6, RZ, RZ, UR10 ;  /* 0x0000000aff067e24 */ /* 0x000fe2000f8e00ff */
[----:B------:R-:W-:Y:S01]  /*2850*/  ISETP.LE.AND P3, PT, RZ, UR11, PT ;  /* 0x0000000bff007c0c */ /* 0x000fe2000bf63270 */
[----:B------:R-:W-:Y:S01]  /*2860*/  IMAD.U32 R7, RZ, RZ, UR11 ;  /* 0x0000000bff077e24 */ /* 0x000fe2000f8e00ff */
[----:B------:R-:W-:-:S06]  /*2870*/  UISETP.NE.AND.EX UP0, UPT, UR4, -0x80000000, UPT, UP0 ;  /* 0x800000000400788c */ /* 0x000fcc000bf05300 */
[----:B------:R-:W-:-:S13]  /*2880*/  PLOP3.LUT P0, PT, PT, PT, UP0, 0x80, 0x8 ;  /* 0x000000000008781c */ /* 0x000fda0003f0f008 */
[----:B------:R-:W-:Y:S01]  /*2890*/  DSETP.NEU.AND P0, PT, |R6|, 0.5, !P0 ;  /* 0x3fe000000600742a */ /* 0x000fe2000470d200 */
[----:B------:R-:W-:-:S05]  /*28a0*/  IMAD.MOV.U32 R6, RZ, RZ, RZ ;  /* 0x000000ffff067224 */ /* 0x000fca00078e00ff */
[----:B------:R-:W-:-:S04]  /*28b0*/  SEL R7, R15, RZ, P0 ;  /* 0x000000ff0f077207 */ /* 0x000fc80000000000 */
[----:B------:R-:W-:Y:S01]  /*28c0*/  @!P3 LOP3.LUT R7, R7, 0x7ff00000, RZ, 0xfc, !PT ;  /* 0x7ff000000707b812 */ /* 0x000fe200078efcff */
[----:B------:R-:W-:Y:S06]  /*28d0*/  BRA `(.L_x_634) ;  /* 0x0000000000607947 */ /* 0x000fec0003800000 */
.L_x_633:
        /* <DEDUP_REMOVED lines=11> */
.L_x_635:
[----:B------:R-:W0:Y:S01]  /*2990*/  FRND.F64.TRUNC R10, UR10 ;  /* 0x0000000a000a7d13 */ /* 0x000e22000830d800 */
[----:B------:R-:W-:Y:S01]  /*29a0*/  UISETP.NE.U32.AND UP0, UPT, UR7, URZ, UPT ;  /* 0x000000ff0700728c */ /* 0x000fe2000bf05070 */
[----:B------:R-:W-:Y:S01]  /*29b0*/  DADD R8, -RZ, -R6 ;  /* 0x00000000ff087229 */ /* 0x000fe20000000906 */
[----:B------:R-:W-:Y:S02]  /*29c0*/  ISETP.GE.AND P3, PT, R15, RZ, PT ;  /* 0x000000ff0f00720c */ /* 0x000fe40003f66270 */
[----:B------:R-:W-:-:S06]  /*29d0*/  UISETP.NE.AND.EX UP0, UPT, UR4, -0x80000000, UPT, UP0 ;  /* 0x800000000400788c */ /* 0x000fcc000bf05300 */
[----:B------:R-:W-:Y:S01]  /*29e0*/  PLOP3.LUT P5, PT, PT, PT, UP0, 0x80, 0x8 ;  /* 0x000000000008781c */ /* 0x000fe20003faf008 */
[----:B0-----:R-:W-:-:S03]  /*29f0*/  DSETP.NEU.AND P4, PT, R10, UR10, PT ;  /* 0x0000000a0a007e2a */ /* 0x001fc6000bf8d000 */
[-C--:B------:R-:W-:Y:S02]  /*2a00*/  FSEL R5, R8, R6.reuse, !P5 ;  /* 0x0000000608057208 */ /* 0x080fe40006800000 */
[-C--:B------:R-:W-:Y:S02]  /*2a10*/  FSEL R8, R9, R7.reuse, !P5 ;  /* 0x0000000709087208 */ /* 0x080fe40006800000 */
[----:B------:R-:W-:Y:S02]  /*2a20*/  FSEL R6, R5, R6, !P3 ;  /* 0x0000000605067208 */ /* 0x000fe40005800000 */
[----:B------:R-:W-:-:S05]  /*2a30*/  FSEL R7, R8, R7, !P3 ;  /* 0x0000000708077208 */ /* 0x000fca0005800000 */
[----:B------:R-:W-:Y:S02]  /*2a40*/  @P4 FSEL R6, R6, RZ, P3 ;  /* 0x000000ff06064208 */ /* 0x000fe40001800000 */
[----:B------:R-:W-:-:S07]  /*2a50*/  @P4 FSEL R7, R7, -QNAN , P3 ;  /* 0xfff8000007074808 */ /* 0x000fce0001800000 */
.L_x_634:
[----:B------:R-:W-:Y:S05]  /*2a60*/  BSYNC.RECONVERGENT B0 ;  /* 0x0000000000007941 */ /* 0x000fea0003800200 */
.L_x_632:
        /* <DEDUP_REMOVED lines=20> */
.L_x_638:
        /* <DEDUP_REMOVED lines=12> */
.L_x_637:
[----:B------:R-:W-:Y:S05]  /*2c70*/  BSYNC.RECONVERGENT B0 ;  /* 0x0000000000007941 */ /* 0x000fea0003800200 */
.L_x_636:
[----:B------:R-:W0:Y:S02]  /*2c80*/  LDC.64 R10, c[0x0][0x3e8] ;  /* 0x0000fa00ff0a7b82 */ /* 0x000e240000000a00 */
[----:B0-----:R-:W-:-:S06]  /*2c90*/  IMAD.WIDE R10, R4, 0x8, R10 ;  /* 0x00000008040a7825 */ /* 0x001fcc00078e020a */
[----:B------:R-:W2:Y:S01]  /*2ca0*/  LDG.E.64 R10, desc[UR8][R10.64] ;  /* 0x000000080a0a7981 */ /* 0x000ea2000c1e1b00 */
[----:B------:R-:W-:Y:S01]  /*2cb0*/  DSETP.NEU.AND P0, PT, R14, 1, PT ;  /* 0x3ff000000e00742a */ /* 0x000fe20003f0d000 */
[----:B------:R-:W-:Y:S01]  /*2cc0*/  IMAD.U32 R12, RZ, RZ, UR12 ;  /* 0x0000000cff0c7e24 */ /* 0x000fe2000f8e00ff */
[----:B------:R-:W-:Y:S01]  /*2cd0*/  DSETP.NEU.AND P3, PT, RZ, UR10, PT ;  /* 0x0000000aff007e2a */ /* 0x000fe2000bf6d000 */
[----:B------:R-:W-:Y:S01]  /*2ce0*/  IMAD.U32 R15, RZ, RZ, UR13 ;  /* 0x0000000dff0f7e24 */ /* 0x000fe2000f8e00ff */
[----:B------:R-:W-:Y:S01]  /*2cf0*/  DMUL R2, R16, R2 ;  /* 0x0000000210027228 */ /* 0x000fe20000000000 */
[----:B------:R-:W-:Y:S01]  /*2d00*/  BSSY.RECONVERGENT B0, `(.L_x_639) ;  /* 0x0000010000007945 */ /* 0x000fe20003800200 */
[----:B------:R-:W-:Y:S01]  /*2d10*/  FSEL R6, R6, RZ, P0 ;  /* 0x000000ff06067208 */ /* 0x000fe20000000000 */
[----:B------:R-:W-:Y:S01]  /*2d20*/  UISETP.NE.U32.AND UP0, UPT, UR16, URZ, UPT ;  /* 0x000000ff1000728c */ /* 0x000fe2000bf05070 */
[----:B------:R-:W-:Y:S01]  /*2d30*/  FSEL R7, R7, 1.875, P0 ;  /* 0x3ff0000007077808 */ /* 0x000fe20000000000 */
[----:B------:R-:W-:Y:S01]  /*2d40*/  IMAD.U32 R13, RZ, RZ, UR13 ;  /* 0x0000000dff0d7e24 */ /* 0x000fe2000f8e00ff */
[----:B------:R-:W-:Y:S01]  /*2d50*/  FSEL R6, R6, RZ, P3 ;  /* 0x000000ff06067208 */ /* 0x000fe20001800000 */
[----:B------:R-:W-:Y:S01]  /*2d60*/  IMAD.U32 R14, RZ, RZ, UR12 ;  /* 0x0000000cff0e7e24 */ /* 0x000fe2000f8e00ff */
[----:B------:R-:W-:Y:S01]  /*2d70*/  FSEL R7, R7, 1.875, P3 ;  /* 0x3ff0000007077808 */ /* 0x000fe20001800000 */
[----:B------:R-:W-:Y:S01]  /*2d80*/  UISETP.NE.AND.EX UP0, UPT, UR5, -0x80000000, UPT, UP0 ;  /* 0x800000000500788c */ /* 0x000fe2000bf05300 */
[----:B------:R-:W-:-:S04]  /*2d90*/  MOV R0, 0x2e00 ;  /* 0x00002e0000007802 */ /* 0x000fc80000000f00 */
[----:B------:R-:W-:Y:S01]  /*2da0*/  DMUL R2, R2, R6 ;  /* 0x0000000602027228 */ /* 0x000fe20000000000 */
[----:B------:R-:W-:Y:S02]  /*2db0*/  IMAD.MOV.U32 R6, RZ, RZ, R12 ;  /* 0x000000ffff067224 */ /* 0x000fe400078e000c */
[----:B------:R-:W-:Y:S01]  /*2dc0*/  IMAD.MOV.U32 R7, RZ, RZ, R15 ;  /* 0x000000ffff077224 */ /* 0x000fe200078e000f */
[----:B--2---:R-:W-:-:S10]  /*2dd0*/  DADD R8, -RZ, |R10| ;  /* 0x00000000ff087229 */ /* 0x004fd4000000050a */
[----:B------:R-:W-:-:S07]  /*2de0*/  IMAD.MOV.U32 R5, RZ, RZ, R9 ;  /* 0x000000ffff057224 */ /* 0x000fce00078e0009 */
[----:B------:R-:W-:Y:S05]  /*2df0*/  CALL.REL.NOINC `($_Z8calalphaPdS_S_S_S_S_S_ddddiS_S_S_S_S_S_$__internal_accurate_pow) ;  /* 0x0000000c00dc7944 */ /* 0x000fea0003c00000 */
[----:B------:R-:W-:Y:S05]  /*2e00*/  BSYNC.RECONVERGENT B0 ;  /* 0x0000000000007941 */ /* 0x000fea0003800200 */
.L_x_639:
[----:B------:R-:W-:Y:S01]  /*2e10*/  DSETP.NEU.AND P3, PT, R10, RZ, PT ;  /* 0x000000ff0a00722a */ /* 0x000fe20003f6d000 */
[----:B------:R-:W-:Y:S01]  /*2e20*/  PLOP3.LUT P4, PT, PT, PT, UP0, 0x80, 0x8 ;  /* 0x000000000008781c */ /* 0x000fe20003f8f008 */
[----:B------:R-:W-:Y:S01]  /*2e30*/  DADD R8, -RZ, -R6 ;  /* 0x00000000ff087229 */ /* 0x000fe20000000906 */
[----:B------:R-:W-:Y:S01]  /*2e40*/  ISETP.GE.AND P0, PT, R11, RZ, PT ;  /* 0x000000ff0b00720c */ /* 0x000fe20003f06270 */
[----:B------:R-:W-:Y:S08]  /*2e50*/  BSSY.RECONVERGENT B0, `(.L_x_640) ;  /* 0x0000015000007945 */ /* 0x000ff00003800200 */
[----:B------:R-:W-:-:S02]  /*2e60*/  FSEL R5, R8, R6, !P4 ;  /* 0x0000000608057208 */ /* 0x000fc40006000000 */
[-C--:B------:R-:W-:Y:S02]  /*2e70*/  FSEL R8, R9, R7.reuse, !P4 ;  /* 0x0000000709087208 */ /* 0x080fe40006000000 */
[----:B------:R-:W-:Y:S02]  /*2e80*/  FSEL R6, R5, R6, !P0 ;  /* 0x0000000605067208 */ /* 0x000fe40004000000 */
[----:B------:R-:W-:Y:S01]  /*2e90*/  FSEL R7, R8, R7, !P0 ;  /* 0x0000000708077208 */ /* 0x000fe20004000000 */
[----:B------:R-:W-:Y:S06]  /*2ea0*/  @P3 BRA `(.L_x_641) ;  /* 0x00000000002c3947 */ /* 0x000fec0003800000 */
        /* <DEDUP_REMOVED lines=11> */
.L_x_641:
[----:B------:R-:W0:Y:S02]  /*2f60*/  FRND.F64.TRUNC R8, UR12 ;  /* 0x0000000c00087d13 */ /* 0x000e24000830d800 */
[----:B0-----:R-:W-:-:S14]  /*2f70*/  DSETP.NEU.AND P3, PT, R8, UR12, PT ;  /* 0x0000000c08007e2a */ /* 0x001fdc000bf6d000 */
[----:B------:R-:W-:Y:S02]  /*2f80*/  @P3 FSEL R6, R6, RZ, P0 ;  /* 0x000000ff06063208 */ /* 0x000fe40000000000 */
[----:B------:R-:W-:-:S07]  /*2f90*/  @P3 FSEL R7, R7, -QNAN , P0 ;  /* 0xfff8000007073808 */ /* 0x000fce0000000000 */
.L_x_642:
[----:B------:R-:W-:Y:S05]  /*2fa0*/  BSYNC.RECONVERGENT B0 ;  /* 0x0000000000007941 */ /* 0x000fea0003800200 */
.L_x_640:
        /* <DEDUP_REMOVED lines=20> */
.L_x_645:
[----:B------:R-:W-:-:S14]  /*30f0*/  DSETP.NEU.AND P3, PT, |R10|, +INF , PT ;  /* 0x7ff000000a00742a */ /* 0x000fdc0003f6d200 */
[----:B------:R-:W-:Y:S05]  /*3100*/  @P3 BRA `(.L_x_644) ;  /* 0x0000000000243947 */ /* 0x000fea0003800000 */
[----:B------:R-:W-:Y:S02]  /*3110*/  ULOP3.LUT UR4, UR13, 0x7fffffff, URZ, 0xc0, !UPT ;  /* 0x7fffffff0d047892 */ /* 0x000fe4000f8ec0ff */
[----:B------:R-:W-:Y:S01]  /*3120*/  ISETP.LE.AND P3, PT, RZ, UR13, PT ;  /* 0x0000000dff007c0c */ /* 0x000fe2000bf63270 */
[----:B------:R-:W-:Y:S01]  /*3130*/  IMAD.MOV.U32 R6, RZ, RZ, RZ ;  /* 0x000000ffff067224 */ /* 0x000fe200078e00ff */
[----:B------:R-:W-:Y:S02]  /*3140*/  UISETP.NE.AND UP0, UPT, UR4, 0x3fe00000, UPT ;  /* 0x3fe000000400788c */ /* 0x000fe4000bf05270 */
[----:B------:R-:W-:-:S05]  /*3150*/  SEL R7, RZ, 0x7ff00000, !P3 ;  /* 0x7ff00000ff077807 */ /* 0x000fca0005800000 */
[----:B------:R-:W-:Y:S01]  /*3160*/  VIADD R0, R7, 0x80000000 ;  /* 0x8000000007007836 */ /* 0x000fe20000000000 */
[----:B------:R-:W-:-:S04]  /*3170*/  PLOP3.LUT P3, PT, PT, PT, UP0, 0x80, 0x8 ;  /* 0x000000000008781c */ /* 0x000fc80003f6f008 */
[----:B------:R-:W-:-:S04]  /*3180*/  SEL R0, R0, R7, P3 ;  /* 0x0000000700007207 */ /* 0x000fc80001800000 */
[----:B------:R-:W-:-:S07]  /*3190*/  @!P0 SEL R7, R0, R7, P1 ;  /* 0x0000000700078207 */ /* 0x000fce0000800000 */
.L_x_644:
[----:B------:R-:W-:Y:S05]  /*31a0*/  BSYNC.RECONVERGENT B0 ;  /* 0x0000000000007941 */ /* 0x000fea0003800200 */
.L_x_643:
[----:B------:R-:W0:Y:S02]  /*31b0*/  LDC.64 R14, c[0x0][0x3f0] ;  /* 0x0000fc00ff0e7b82 */ /* 0x000e240000000a00 */
[----:B0-----:R-:W-:-:S06]  /*31c0*/  IMAD.WIDE R14, R4, 0x8, R14 ;  /* 0x00000008040e7825 */ /* 0x001fcc00078e020e */
[----:B------:R-:W2:Y:S01]  /*31d0*/  LDG.E.64 R14, desc[UR8][R14.64] ;  /* 0x000000080e0e7981 */ /* 0x000ea2000c1e1b00 */
[----:B------:R-:W-:Y:S01]  /*31e0*/  DSETP.NEU.AND P0, PT, R10, 1, PT ;  /* 0x3ff000000a00742a */ /* 0x000fe20003f0d000 */
[----:B------:R-:W-:Y:S01]  /*31f0*/  IMAD.U32 R13, RZ, RZ, UR15 ;  /* 0x0000000fff0d7e24 */ /* 0x000fe2000f8e00ff */
[----:B------:R-:W-:Y:S01]  /*3200*/  DSETP.NEU.AND P1, PT, RZ, UR12, PT ;  /* 0x0000000cff007e2a */ /* 0x000fe2000bf2d000 */
[----:B------:R-:W-:Y:S01]  /*3210*/  IMAD.U32 R10, RZ, RZ, UR14 ;  /* 0x0000000eff0a7e24 */ /* 0x000fe2000f8e00ff */
[----:B------:R-:W-:Y:S01]  /*3220*/  BSSY.RECONVERGENT B0, `(.L_x_646) ;  /* 0x0000010000007945 */ /* 0x000fe20003800200 */
[----:B------:R-:W-:Y:S01]  /*3230*/  UISETP.NE.U32.AND UP0, UPT, UR17, URZ, UPT ;  /* 0x000000ff1100728c */ /* 0x000fe2000bf05070 */
[----:B------:R-:W-:Y:S01]  /*3240*/  FSEL R6, R6, RZ, P0 ;  /* 0x000000ff06067208 */ /* 0x000fe20000000000 */
[----:B------:R-:W-:Y:S01]  /*3250*/  IMAD.U32 R11, RZ, RZ, UR15 ;  /* 0x0000000fff0b7e24 */ /* 0x000fe2000f8e00ff */
[----:B------:R-:W-:Y:S01]  /*3260*/  FSEL R7, R7, 1.875, P0 ;  /* 0x3ff0000007077808 */ /* 0x000fe20000000000 */
[----:B------:R-:W-:Y:S01]  /*3270*/  IMAD.U32 R12, RZ, RZ, UR14 ;  /* 0x0000000eff0c7e24 */ /* 0x000fe2000f8e00ff */
[----:B------:R-:W-:Y:S01]  /*3280*/  FSEL R6, R6, RZ, P1 ;  /* 0x000000ff06067208 */ /* 0x000fe20000800000 */
[----:B------:R-:W-:Y:S01]  /*3290*/  UISETP.NE.AND.EX UP0, UPT, UR6, -0x80000000, UPT, UP0 ;  /* 0x800000000600788c */ /* 0x000fe2000bf05300 */
[----:B------:R-:W-:-:S02]  /*32a0*/  FSEL R7, R7, 1.875, P1 ;  /* 0x3ff0000007077808 */ /* 0x000fc40000800000 */
        /* <DEDUP_REMOVED lines=8> */
.L_x_646:
        /* <DEDUP_REMOVED lines=21> */
.L_x_648:
[----:B------:R-:W0:Y:S02]  /*3480*/  FRND.F64.TRUNC R8, UR14 ;  /* 0x0000000e00087d13 */ /* 0x000e24000830d800 */
[----:B0-----:R-:W-:-:S14]  /*3490*/  DSETP.NEU.AND P1, PT, R8, UR14, PT ;  /* 0x0000000e08007e2a */ /* 0x001fdc000bf2d000 */
[----:B------:R-:W-:Y:S02]  /*34a0*/  @P1 FSEL R6, R6, RZ, P0 ;  /* 0x000000ff06061208 */ /* 0x000fe40000000000 */
[----:B------:R-:W-:-:S07]  /*34b0*/  @P1 FSEL R7, R7, -QNAN , P0 ;  /* 0xfff8000007071808 */ /* 0x000fce0000000000 */
.L_x_649:
[----:B------:R-:W-:Y:S05]  /*34c0*/  BSYNC.RECONVERGENT B0 ;  /* 0x0000000000007941 */ /* 0x000fea0003800200 */
.L_x_647:
        /* <DEDUP_REMOVED lines=20> */
.L_x_652:
        /* <DEDUP_REMOVED lines=11> */
.L_x_651:
[----:B------:R-:W-:Y:S05]  /*36c0*/  BSYNC.RECONVERGENT B0 ;  /* 0x0000000000007941 */ /* 0x000fea0003800200 */
.L_x_650:
[----:B------:R-:W0:Y:S01]  /*36d0*/  LDC.64 R8, c[0x0][0x400] ;  /* 0x00010000ff087b82 */ /* 0x000e220000000a00 */
[----:B------:R-:W-:Y:S02]  /*36e0*/  DSETP.NEU.AND P0, PT, R14, 1, PT ;  /* 0x3ff000000e00742a */ /* 0x000fe40003f0d000 */
[----:B------:R-:W-:-:S04]  /*36f0*/  DSETP.NEU.AND P1, PT, RZ, UR14, PT ;  /* 0x0000000eff007e2a */ /* 0x000fc8000bf2d000 */
[----:B------:R-:W-:Y:S02]  /*3700*/  FSEL R6, R6, RZ, P0 ;  /* 0x000000ff06067208 */ /* 0x000fe40000000000 */
[----:B------:R-:W-:Y:S02]  /*3710*/  FSEL R7, R7, 1.875, P0 ;  /* 0x3ff0000007077808 */ /* 0x000fe40000000000 */
[----:B------:R-:W-:Y:S02]  /*3720*/  FSEL R6, R6, RZ, P1 ;  /* 0x000000ff06067208 */ /* 0x000fe40000800000 */
[----:B------:R-:W-:-:S06]  /*3730*/  FSEL R7, R7, 1.875, P1 ;  /* 0x3ff0000007077808 */ /* 0x000fcc0000800000 */
[----:B------:R-:W-:Y:S01]  /*3740*/  DMUL R2, R2, R6 ;  /* 0x0000000602027228 */ /* 0x000fe20000000000 */
[----:B0-----:R-:W-:-:S06]  /*3750*/  IMAD.WIDE R4, R4, 0x8, R8 ;  /* 0x0000000804047825 */ /* 0x001fcc00078e0208 */
[----:B------:R-:W-:Y:S01]  /*3760*/  STG.E.64 desc[UR8][R4.64], R2 ;  /* 0x0000000204007986 */ /* 0x000fe2000c101b08 */
[----:B------:R-:W-:Y:S05]  /*3770*/  EXIT ;  /* 0x000000000000794d */ /* 0x000fea0003800000 */
        .weak           $__internal_9_$__cuda_sm20_div_rn_f64_full
        .type           $__internal_9_$__cuda_sm20_div_rn_f64_full,@function
        .size           $__internal_9_$__cuda_sm20_div_rn_f64_full,($_Z8calalphaPdS_S_S_S_S_S_ddddiS_S_S_S_S_S_$__internal_accurate_pow - $__internal_9_$__cuda_sm20_div_rn_f64_full)
$__internal_9_$__cuda_sm20_div_rn_f64_full:
[C---:B------:R-:W-:Y:S01]  /*3780*/  FSETP.GEU.AND P3, PT, |R9|.reuse, 1.469367938527859385e-39, PT ;  /* 0x001000000900780b */ /* 0x040fe20003f6e200 */
[--C-:B------:R-:W-:Y:S01]  /*3790*/  IMAD.MOV.U32 R8, RZ, RZ, R2.reuse ;  /* 0x000000ffff087224 */ /* 0x100fe200078e0002 */
[----:B------:R-:W-:Y:S01]  /*37a0*/  LOP3.LUT R6, R9, 0x800fffff, RZ, 0xc0, !PT ;  /* 0x800fffff09067812 */ /* 0x000fe200078ec0ff */
[----:B------:R-:W-:Y:S01]  /*37b0*/  IMAD.MOV.U32 R18, RZ, RZ, 0x1 ;  /* 0x00000001ff127424 */ /* 0x000fe200078e00ff */
[C---:B------:R-:W-:Y:S01]  /*37c0*/  FSETP.GEU.AND P5, PT, |R13|.reuse, 1.469367938527859385e-39, PT ;  /* 0x001000000d00780b */ /* 0x040fe20003fae200 */
[----:B------:R-:W-:Y:S01]  /*37d0*/  BSSY.RECONVERGENT B1, `(.L_x_653) ;  /* 0x0000054000017945 */ /* 0x000fe20003800200 */
[----:B------:R-:W-:Y:S01]  /*37e0*/  LOP3.LUT R7, R6, 0x3ff00000, RZ, 0xfc, !PT ;  /* 0x3ff0000006077812 */ /* 0x000fe200078efcff */
[----:B------:R-:W-:Y:S01]  /*37f0*/  IMAD.MOV.U32 R6, RZ, RZ, R2 ;  /* 0x000000ffff067224 */ /* 0x000fe200078e0002 */
[----:B------:R-:W-:Y:S02]  /*3800*/  LOP3.LUT R16, R13, 0x7ff00000, RZ, 0xc0, !PT ;  /* 0x7ff000000d107812 */ /* 0x000fe400078ec0ff */
[----:B------:R-:W-:-:S03]  /*3810*/  LOP3.LUT R17, R9, 0x7ff00000, RZ, 0xc0, !PT ;  /* 0x7ff0000009117812 */ /* 0x000fc600078ec0ff */
[----:B------:R-:W-:Y:S01]  /*3820*/  @!P3 DMUL R6, R8, 8.98846567431157953865e+307 ;  /* 0x7fe000000806b828 */ /* 0x000fe20000000000 */
[C---:B------:R-:W-:Y:S01]  /*3830*/  ISETP.GE.U32.AND P4, PT, R16.reuse, R17, PT ;  /* 0x000000111000720c */ /* 0x040fe20003f86070 */
[----:B------:R-:W-:Y:S02]  /*3840*/  IMAD.MOV.U32 R24, RZ, RZ, R16 ;  /* 0x000000ffff187224 */ /* 0x000fe400078e0010 */
[----:B------:R-:W-:Y:S01]  /*3850*/  @!P5 LOP3.LUT R5, R9, 0x7ff00000, RZ, 0xc0, !PT ;  /* 0x7ff000000905d812 */ /* 0x000fe200078ec0ff */
[----:B------:R-:W-:Y:S01]  /*3860*/  IMAD.MOV.U32 R25, RZ, RZ, R17 ;  /* 0x000000ffff197224 */ /* 0x000fe200078e0011 */
[----:B------:R-:W0:Y:S02]  /*3870*/  MUFU.RCP64H R19, R7 ;  /* 0x0000000700137308 */ /* 0x000e240000001800 */
[----:B------:R-:W-:Y:S01]  /*3880*/  @!P5 ISETP.GE.U32.AND P6, PT, R16, R5, PT ;  /* 0x000000051000d20c */ /* 0x000fe20003fc6070 */
[----:B------:R-:W-:Y:S01]  /*3890*/  IMAD.MOV.U32 R5, RZ, RZ, 0x1ca00000 ;  /* 0x1ca00000ff057424 */ /* 0x000fe200078e00ff */
[----:B------:R-:W-:-:S04]  /*38a0*/  @!P3 LOP3.LUT R25, R7, 0x7ff00000, RZ, 0xc0, !PT ;  /* 0x7ff000000719b812 */ /* 0x000fc800078ec0ff */
[----:B------:R-:W-:Y:S01]  /*38b0*/  @!P5 SEL R21, R5, 0x63400000, !P6 ;  /* 0x634000000515d807 */ /* 0x000fe20007000000 */
[----:B------:R-:W-:-:S03]  /*38c0*/  VIADD R26, R25, 0xffffffff ;  /* 0xffffffff191a7836 */ /* 0x000fc60000000000 */
        /* <DEDUP_REMOVED lines=10> */
[----:B------:R-:W-:-:S05]  /*3970*/  @!P5 DFMA R2, R2, 2, -R22 ;  /* 0x400000000202d82b */ /* 0x000fca0000000816 */
[----:B------:R-:W-:-:S05]  /*3980*/  DFMA R18, R18, R20, R18 ;  /* 0x000000141212722b */ /* 0x000fca0000000012 */
[----:B------:R-:W-:-:S03]  /*3990*/  @!P5 LOP3.LUT R24, R3, 0x7ff00000, RZ, 0xc0, !PT ;  /* 0x7ff000000318d812 */ /* 0x000fc600078ec0ff */
[----:B------:R-:W-:Y:S02]  /*39a0*/  DMUL R20, R18, R2 ;  /* 0x0000000212147228 */ /* 0x000fe40000000000 */
[----:B------:R-:W-:-:S05]  /*39b0*/  VIADD R17, R24, 0xffffffff ;  /* 0xffffffff18117836 */ /* 0x000fca0000000000 */
[----:B------:R-:W-:Y:S01]  /*39c0*/  ISETP.GT.U32.AND P3, PT, R17, 0x7feffffe, PT ;  /* 0x7feffffe1100780c */ /* 0x000fe20003f64070 */
[----:B------:R-:W-:-:S03]  /*39d0*/  DFMA R22, R20, -R6, R2 ;  /* 0x800000061416722b */ /* 0x000fc60000000002 */
[----:B------:R-:W-:-:S05]  /*39e0*/  ISETP.GT.U32.OR P3, PT, R26, 0x7feffffe, P3 ;  /* 0x7feffffe1a00780c */ /* 0x000fca0001f64470 */
[----:B------:R-:W-:-:S08]  /*39f0*/  DFMA R18, R18, R22, R20 ;  /* 0x000000161212722b */ /* 0x000fd00000000014 */
        /* <DEDUP_REMOVED lines=28> */
.L_x_654:
        /* <DEDUP_REMOVED lines=16> */
.L_x_657:
[----:B------:R-:W-:Y:S01]  /*3cc0*/  LOP3.LUT R17, R9, 0x80000, RZ, 0xfc, !PT ;  /* 0x0008000009117812 */ /* 0x000fe200078efcff */
[----:B------:R-:W-:Y:S01]  /*3cd0*/  IMAD.MOV.U32 R16, RZ, RZ, R8 ;  /* 0x000000ffff107224 */ /* 0x000fe200078e0008 */
[----:B------:R-:W-:Y:S06]  /*3ce0*/  BRA `(.L_x_655) ;  /* 0x0000000000087947 */ /* 0x000fec0003800000 */
.L_x_656:
[----:B------:R-:W-:Y:S01]  /*3cf0*/  LOP3.LUT R17, R13, 0x80000, RZ, 0xfc, !PT ;  /* 0x000800000d117812 */ /* 0x000fe200078efcff */
[----:B------:R-:W-:-:S07]  /*3d00*/  IMAD.MOV.U32 R16, RZ, RZ, R12 ;  /* 0x000000ffff107224 */ /* 0x000fce00078e000c */
.L_x_655:
[----:B------:R-:W-:Y:S05]  /*3d10*/  BSYNC.RECONVERGENT B1 ;  /* 0x0000000000017941 */ /* 0x000fea0003800200 */
.L_x_653:
[----:B------:R-:W-:Y:S02]  /*3d20*/  IMAD.MOV.U32 R2, RZ, RZ, R0 ;  /* 0x000000ffff027224 */ /* 0x000fe400078e0000 */
[----:B------:R-:W-:Y:S02]  /*3d30*/  IMAD.MOV.U32 R3, RZ, RZ, 0x0 ;  /* 0x00000000ff037424 */ /* 0x000fe400078e00ff */
[----:B------:R-:W-:Y:S02]  /*3d40*/  IMAD.MOV.U32 R18, RZ, RZ, R16 ;  /* 0x000000ffff127224 */ /* 0x000fe400078e0010 */
[----:B------:R-:W-:Y:S01]  /*3d50*/  IMAD.MOV.U32 R19, RZ, RZ, R17 ;  /* 0x000000ffff137224 */ /* 0x000fe200078e0011 */
[----:B------:R-:W-:Y:S06]  /*3d60*/  RET.REL.NODEC R2 `(_Z8calalphaPdS_S_S_S_S_S_ddddiS_S_S_S_S_S_) ;  /* 0xffffffc002a47950 */ /* 0x000fec0003c3ffff */
        .type           $_Z8calalphaPdS_S_S_S_S_S_ddddiS_S_S_S_S_S_$__internal_accurate_pow,@function
        .size           $_Z8calalphaPdS_S_S_S_S_S_ddddiS_S_S_S_S_S_$__internal_accurate_pow,(.L_x_1011 - $_Z8calalphaPdS_S_S_S_S_S_ddddiS_S_S_S_S_S_$__internal_accurate_pow)
$_Z8calalphaPdS_S_S_S_S_S_ddddiS_S_S_S_S_S_$__internal_accurate_pow:
        /* <DEDUP_REMOVED lines=170> */
.L_x_658:
[----:B------:R-:W-:Y:S01]  /*4810*/  DFMA R12, R12, R20, R20 ;  /* 0x000000140c0c722b */ /* 0x000fe20000000014 */
[----:B------:R-:W-:Y:S01]  /*4820*/  IMAD.MOV.U32 R8, RZ, RZ, R0 ;  /* 0x000000ffff087224 */ /* 0x000fe200078e0000 */
[----:B------:R-:W-:Y:S01]  /*4830*/  DSETP.NEU.AND P4, PT, |R20|, +INF , PT ;  /* 0x7ff000001400742a */ /* 0x000fe20003f8d200 */
[----:B------:R-:W-:-:S07]  /*4840*/  IMAD.MOV.U32 R9, RZ, RZ, 0x0 ;  /* 0x00000000ff097424 */ /* 0x000fce00078e00ff */
[----:B------:R-:W-:Y:S02]  /*4850*/  FSEL R6, R20, R12, !P4 ;  /* 0x0000000c14067208 */ /* 0x000fe40006000000 */
[----:B------:R-:W-:Y:S01]  /*4860*/  FSEL R7, R21, R13, !P4 ;  /* 0x0000000d15077208 */ /* 0x000fe20006000000 */
[----:B------:R-:W-:Y:S06]  /*4870*/  RET.REL.NODEC R8 `(_Z8calalphaPdS_S_S_S_S_S_ddddiS_S_S_S_S_S_) ;  /* 0xffffffb408e07950 */ /* 0x000fec0003c3ffff */
.L_x_659:
        /* <DEDUP_REMOVED lines=16> */
.L_x_1011:


//--------------------- .text._Z6calacpPdS_S_S_S_S_iS_S_S_S_P17curandStateXORWOWdS_ --------------------------
	.section	.text._Z6calacpPdS_S_S_S_S_iS_S_S_S_P17curandStateXORWOWdS_,"ax",@progbits
	.align	128
        .global         _Z6calacpPdS_S_S_S_S_iS_S_S_S_P17curandStateXORWOWdS_
        .type           _Z6calacpPdS_S_S_S_S_iS_S_S_S_P17curandStateXORWOWdS_,@function
        .size           _Z6calacpPdS_S_S_S_S_iS_S_S_S_P17curandStateXORWOWdS_,(.L_x_1014 - _Z6calacpPdS_S_S_S_S_iS_S_S_S_P17curandStateXORWOWdS_)
        .other          _Z6calacpPdS_S_S_S_S_iS_S_S_S_P17curandStateXORWOWdS_,@"STO_CUDA_ENTRY STV_DEFAULT"
_Z6calacpPdS_S_S_S_S_iS_S_S_S_P17curandStateXORWOWdS_:
.text._Z6calacpPdS_S_S_S_S_iS_S_S_S_P17curandStateXORWOWdS_:
        /* <DEDUP_REMOVED lines=10> */
[----:B------:R-:W2:Y:S06]  /*00a0*/  LDCU UR6, c[0x0][0x3e4] ;  /* 0x00007c80ff0677ac */ /* 0x000eac0008000800 */
[----:B------:R-:W3:Y:S08]  /*00b0*/  LDC.64 R14, c[0x0][0x3e0] ;  /* 0x0000f800ff0e7b82 */ /* 0x000ef00000000a00 */
[----:B------:R-:W4:Y:S01]  /*00c0*/  LDC.64 R6, c[0x0][0x3d8] ;  /* 0x0000f600ff067b82 */ /* 0x000f220000000a00 */
[----:B0-----:R-:W-:-:S05]  /*00d0*/  IMAD.WIDE R18, R0, 0x8, R18 ;  /* 0x0000000800127825 */ /* 0x001fca00078e0212 */
[----:B-1----:R-:W3:Y:S01]  /*00e0*/  LDG.E.64 R8, desc[UR4][R18.64] ;  /* 0x0000000412087981 */ /* 0x002ee2000c1e1b00 */
[----:B--2---:R-:W3:Y:S01]  /*00f0*/  MUFU.RCP64H R11, UR6 ;  /* 0x00000006000b7d08 */ /* 0x004ee20008001800 */
[----:B------:R-:W-:Y:S02]  /*0100*/  IMAD.MOV.U32 R10, RZ, RZ, 0x1 ;  /* 0x00000001ff0a7424 */ /* 0x000fe400078e00ff */
[----:B----4-:R-:W-:-:S05]  /*0110*/  IMAD.WIDE R6, R0, 0x30, R6 ;  /* 0x0000003000067825 */ /* 0x010fca00078e0206 */
[----:B------:R-:W5:Y:S01]  /*0120*/  LDG.E R2, desc[UR4][R6.64+0x14] ;  /* 0x0000140406027981 */ /* 0x000f62000c1e1900 */
[----:B---3--:R-:W-:-:S03]  /*0130*/  DFMA R12, R10, -R14, 1 ;  /* 0x3ff000000a0c742b */ /* 0x008fc6000000080e */
[----:B------:R0:W5:Y:S01]  /*0140*/  LDG.E.64 R4, desc[UR4][R6.64] ;  /* 0x0000000406047981 */ /* 0x000162000c1e1b00 */
[----:B------:R-:W-:Y:S04]  /*0150*/  BSSY.RECONVERGENT B1, `(.L_x_660) ;  /* 0x0000015000017945 */ /* 0x000fe80003800200 */
[----:B------:R-:W-:-:S08]  /*0160*/  DFMA R12, R12, R12, R12 ;  /* 0x0000000c0c0c722b */ /* 0x000fd0000000000c */
[----:B------:R-:W-:-:S08]  /*0170*/  DFMA R12, R10, R12, R10 ;  /* 0x0000000c0a0c722b */ /* 0x000fd0000000000a */
[----:B------:R-:W-:-:S08]  /*0180*/  DFMA R10, R12, -R14, 1 ;  /* 0x3ff000000c0a742b */ /* 0x000fd0000000080e */
[----:B------:R-:W-:-:S08]  /*0190*/  DFMA R10, R12, R10, R12 ;  /* 0x0000000a0c0a722b */ /* 0x000fd0000000000c */
[----:B------:R-:W-:Y:S01]  /*01a0*/  DMUL R12, R8, R10 ;  /* 0x0000000a080c7228 */ /* 0x000fe20000000000 */
[----:B------:R-:W-:-:S07]  /*01b0*/  FSETP.GEU.AND P1, PT, |R9|, 6.5827683646048100446e-37, PT ;  /* 0x036000000900780b */ /* 0x000fce0003f2e200 */
[----:B0-----:R-:W-:-:S08]  /*01c0*/  DFMA R6, R12, -R14, R8 ;  /* 0x8000000e0c06722b */ /* 0x001fd00000000008 */
[----:B------:R-:W-:-:S10]  /*01d0*/  DFMA R10, R10, R6, R12 ;  /* 0x000000060a0a722b */ /* 0x000fd4000000000c */
[----:B------:R-:W-:-:S05]  /*01e0*/  FFMA R3, RZ, UR6, R11 ;  /* 0x00000006ff037c23 */ /* 0x000fca000800000b */
[----:B------:R-:W-:-:S13]  /*01f0*/  FSETP.GT.AND P0, PT, |R3|, 1.469367938527859385e-39, PT ;  /* 0x001000000300780b */ /* 0x000fda0003f04200 */
[----:B------:R-:W-:Y:S05]  /*0200*/  @P0 BRA P1, `(.L_x_661) ;  /* 0x0000000000240947 */ /* 0x000fea0000800000 */
[----:B------:R-:W0:Y:S01]  /*0210*/  LDCU.64 UR6, c[0x0][0x3e0] ;  /* 0x00007c00ff0677ac */ /* 0x000e220008000a00 */
[----:B------:R-:W-:Y:S01]  /*0220*/  IMAD.MOV.U32 R25, RZ, RZ, R8 ;  /* 0x000000ffff197224 */ /* 0x000fe200078e0008 */
[----:B------:R-:W-:Y:S01]  /*0230*/  MOV R3, 0x280 ;  /* 0x0000028000037802 */ /* 0x000fe20000000f00 */
[----:B------:R-:W-:Y:S02]  /*0240*/  IMAD.MOV.U32 R24, RZ, RZ, R9 ;  /* 0x000000ffff187224 */ /* 0x000fe400078e0009 */
[----:B0-----:R-:W-:Y:S02]  /*0250*/  IMAD.U32 R22, RZ, RZ, UR6 ;  /* 0x00000006ff167e24 */ /* 0x001fe4000f8e00ff */
[----:B------:R-:W-:-:S07]  /*0260*/  IMAD.U32 R23, RZ, RZ, UR7 ;  /* 0x00000007ff177e24 */ /* 0x000fce000f8e00ff */
[----:B-----5:R-:W-:Y:S05]  /*0270*/  CALL.REL.NOINC `($__internal_11_$__cuda_sm20_div_rn_f64_full) ;  /* 0x0000019400447944 */ /* 0x020fea0003c00000 */
[----:B------:R-:W-:Y:S02]  /*0280*/  IMAD.MOV.U32 R10, RZ, RZ, R22 ;  /* 0x000000ffff0a7224 */ /* 0x000fe400078e0016 */
[----:B------:R-:W-:-:S07]  /*0290*/  IMAD.MOV.U32 R11, RZ, RZ, R23 ;  /* 0x000000ffff0b7224 */ /* 0x000fce00078e0017 */
.L_x_661:
[----:B------:R-:W-:Y:S05]  /*02a0*/  BSYNC.RECONVERGENT B1 ;  /* 0x0000000000017941 */ /* 0x000fea0003800200 */
.L_x_660:
[----:B------:R-:W-:Y:S01]  /*02b0*/  DSETP.GE.AND P0, PT, R10, RZ, PT ;  /* 0x000000ff0a00722a */ /* 0x000fe20003f06000 */
[----:B------:R-:W-:Y:S01]  /*02c0*/  BSSY.RECONVERGENT B1, `(.L_x_662) ;  /* 0x000027c000017945 */ /* 0x000fe20003800200 */
        /* <DEDUP_REMOVED lines=12> */
[----:B------:R-:W-:Y:S01]  /*0390*/  UMOV UR7, 0x3e381b49 ;  /* 0x3e381b4900077882 */ /* 0x000fe20000000000 */
[----:B------:R-:W-:Y:S01]  /*03a0*/  BSSY.RECONVERGENT B2, `(.L_x_665) ;  /* 0x0000054000027945 */ /* 0x000fe20003800200 */
        /* <DEDUP_REMOVED lines=13> */
[----:B------:R-:W-:Y:S01]  /*0480*/  UMOV UR7, 0x3eb301d4 ;  /* 0x3eb301d400077882 */ /* 0x000fe20000000000 */
[----:B------:R-:W-:Y:S02]  /*0490*/  FSEL R20, R12, RZ, P0 ;  /* 0x000000ff0c147208 */ /* 0x000fe40000000000 */
[----:B------:R-:W-:-:S03]  /*04a0*/  FSEL R21, R13, 1.875, P0 ;  /* 0x3ff000000d157808 */ /* 0x000fc60000000000 */
[----:B------:R-:W-:Y:S01]  /*04b0*/  DFMA R16, R14, R16, UR6 ;  /* 0x000000060e107e2b */ /* 0x000fe20008000010 */
[----:B------:R-:W-:Y:S01]  /*04c0*/  UMOV UR6, 0xaeed0fc4 ;  /* 0xaeed0fc400067882 */ /* 0x000fe20000000000 */
[----:B------:R-:W-:Y:S01]  /*04d0*/  UMOV UR7, 0x3eb50272 ;  /* 0x3eb5027200077882 */ /* 0x000fe20000000000 */
[----:B------:R-:W-:-:S05]  /*04e0*/  DFMA R8, R8, R20, -R20 ;  /* 0x000000140808722b */ /* 0x000fca0000000814 */
[----:B------:R-:W-:Y:S01]  /*04f0*/  DFMA R16, R14, R16, -UR6 ;  /* 0x800000060e107e2b */ /* 0x000fe20008000010 */
[----:B------:R-:W-:Y:S01]  /*0500*/  UMOV UR6, 0xa40516f8 ;  /* 0xa40516f800067882 */ /* 0x000fe20000000000 */
[----:B------:R-:W-:-:S03]  /*0510*/  UMOV UR7, 0x3ef51ce1 ;  /* 0x3ef51ce100077882 */ /* 0x000fc60000000000 */
[----:B------:R-:W-:Y:S02]  /*0520*/  FSEL R20, R8, R20, P1 ;  /* 0x0000001408147208 */ /* 0x000fe40000800000 */
[----:B------:R-:W-:Y:S01]  /*0530*/  FSEL R21, R9, R21, P1 ;  /* 0x0000001509157208 */ /* 0x000fe20000800000 */
[----:B------:R-:W-:Y:S01]  /*0540*/  DFMA R16, R14, R16, -UR6 ;  /* 0x800000060e107e2b */ /* 0x000fe20008000010 */
[----:B------:R-:W-:Y:S01]  /*0550*/  UMOV UR6, 0x7419084c ;  /* 0x7419084c00067882 */ /* 0x000fe20000000000 */
[----:B------:R-:W-:-:S03]  /*0560*/  UMOV UR7, 0x3f20c8aa ;  /* 0x3f20c8aa00077882 */ /* 0x000fc60000000000 */
[----:B------:R-:W-:-:S03]  /*0570*/  DFMA R6, R6, R20, -R20 ;  /* 0x000000140606722b */ /* 0x000fc60000000814 */
        /* <DEDUP_REMOVED lines=33> */
[----:B------:R-:W0:Y:S05]  /*0790*/  MUFU.RCP64H R17, R15 ;  /* 0x0000000f00117308 */ /* 0x000e2a0000001800 */
[----:B0-----:R-:W-:-:S08]  /*07a0*/  DFMA R12, -R14, R16, 1 ;  /* 0x3ff000000e0c742b */ /* 0x001fd00000000110 */
[----:B------:R-:W-:-:S08]  /*07b0*/  DFMA R12, R12, R12, R12 ;  /* 0x0000000c0c0c722b */ /* 0x000fd0000000000c */
[----:B------:R-:W-:-:S08]  /*07c0*/  DFMA R12, R16, R12, R16 ;  /* 0x0000000c100c722b */ /* 0x000fd00000000010 */
[----:B------:R-:W-:-:S08]  /*07d0*/  DFMA R8, -R14, R12, 1 ;  /* 0x3ff000000e08742b */ /* 0x000fd0000000010c */
[----:B------:R-:W-:Y:S01]  /*07e0*/  DFMA R8, R12, R8, R12 ;  /* 0x000000080c08722b */ /* 0x000fe2000000000c */
[----:B------:R-:W-:Y:S02]  /*07f0*/  FSEL R12, R6, R20, P2 ;  /* 0x00000014060c7208 */ /* 0x000fe40001000000 */
[----:B------:R-:W-:-:S04]  /*0800*/  FSEL R13, R7, R21, P2 ;  /* 0x00000015070d7208 */ /* 0x000fc80001000000 */
[----:B------:R-:W-:Y:S02]  /*0810*/  FSETP.GEU.AND P1, PT, |R13|, 6.5827683646048100446e-37, PT ;  /* 0x036000000d00780b */ /* 0x000fe40003f2e200 */
        /* <DEDUP_REMOVED lines=11> */
[----:B-----5:R-:W-:Y:S05]  /*08d0*/  CALL.REL.NOINC `($__internal_11_$__cuda_sm20_div_rn_f64_full) ;  /* 0x0000018c00ac7944 */ /* 0x020fea0003c00000 */
.L_x_666:
[----:B------:R-:W-:Y:S05]  /*08e0*/  BSYNC.RECONVERGENT B2 ;  /* 0x0000000000027941 */ /* 0x000fea0003800200 */
.L_x_665:
[----:B------:R-:W-:Y:S02]  /*08f0*/  IMAD.MOV.U32 R16, RZ, RZ, R22 ;  /* 0x000000ffff107224 */ /* 0x000fe400078e0016 */
[----:B------:R-:W-:Y:S01]  /*0900*/  IMAD.MOV.U32 R17, RZ, RZ, R23 ;  /* 0x000000ffff117224 */ /* 0x000fe200078e0017 */
[----:B------:R-:W-:Y:S06]  /*0910*/  BRA `(.L_x_667) ;  /* 0x0000002000587947 */ /* 0x000fec0003800000 */
.L_x_664:
        /* <DEDUP_REMOVED lines=8> */
[----:B------:R-:W-:Y:S01]  /*09a0*/  UMOV UR9, 0x3c7abc9e ;  /* 0x3c7abc9e00097882 */ /* 0x000fe20000000000 */
[----:B------:R-:W-:Y:S04]  /*09b0*/  BSSY.RECONVERGENT B0, `(.L_x_668) ;  /* 0x00000a7000007945 */ /* 0x000fe80003800200 */
[----:B------:R-:W-:-:S10]  /*09c0*/  @!P0 DMUL R24, R10, 1.80143985094819840000e+16 ;  /* 0x435000000a188828 */ /* 0x000fd40000000000 */
[----:B------:R-:W-:Y:S01]  /*09d0*/  @!P0 IMAD.MOV.U32 R8, RZ, RZ, R25 ;  /* 0x000000ffff088224 */ /* 0x000fe200078e0019 */
[----:B------:R-:W-:-:S04]  /*09e0*/  @!P0 LEA.HI R3, R25, 0xffffffca, RZ, 0xc ;  /* 0xffffffca19038811 */ /* 0x000fc800078f60ff */
[----:B------:R-:W-:-:S04]  /*09f0*/  LOP3.LUT R6, R8, 0x800fffff, RZ, 0xc0, !PT ;  /* 0x800fffff08067812 */ /* 0x000fc800078ec0ff */
[----:B------:R-:W-:Y:S01]  /*0a00*/  LOP3.LUT R7, R6, 0x3ff00000, RZ, 0xfc, !PT ;  /* 0x3ff0000006077812 */ /* 0x000fe200078efcff */
[----:B------:R-:W-:Y:S02]  /*0a10*/  IMAD.MOV.U32 R6, RZ, RZ, R10 ;  /* 0x000000ffff067224 */ /* 0x000fe400078e000a */
[----:B------:R-:W-:Y:S01]  /*0a20*/  @!P0 IMAD.MOV.U32 R6, RZ, RZ, R24 ;  /* 0x000000ffff068224 */ /* 0x000fe200078e0018 */
[----:B------:R-:W-:-:S13]  /*0a30*/  ISETP.GE.U32.AND P1, PT, R7, 0x3ff6a09f, PT ;  /* 0x3ff6a09f0700780c */ /* 0x000fda0003f26070 */
[----:B------:R-:W-:-:S04]  /*0a40*/  @P1 VIADD R9, R7, 0xfff00000 ;  /* 0xfff0000007091836 */ /* 0x000fc80000000000 */
[----:B------:R-:W-:-:S06]  /*0a50*/  @P1 IMAD.MOV.U32 R7, RZ, RZ, R9 ;  /* 0x000000ffff071224 */ /* 0x000fcc00078e0009 */
[----:B------:R-:W-:-:S06]  /*0a60*/  DADD R8, R6, 1 ;  /* 0x3ff0000006087429 */ /* 0x000fcc0000000000 */
[----:B------:R-:W0:Y:S02]  /*0a70*/  MUFU.RCP64H R15, R9 ;  /* 0x00000009000f7308 */ /* 0x000e240000001800 */
[----:B0-----:R-:W-:-:S08]  /*0a80*/  DFMA R12, -R8, R14, 1 ;  /* 0x3ff00000080c742b */ /* 0x001fd0000000010e */
[----:B------:R-:W-:Y:S02]  /*0a90*/  DFMA R16, R12, R12, R12 ;  /* 0x0000000c0c10722b */ /* 0x000fe4000000000c */
[----:B------:R-:W-:-:S06]  /*0aa0*/  DADD R12, R6, -1 ;  /* 0xbff00000060c7429 */ /* 0x000fcc0000000000 */
[----:B------:R-:W-:-:S08]  /*0ab0*/  DFMA R14, R14, R16, R14 ;  /* 0x000000100e0e722b */ /* 0x000fd0000000000e */
[----:B------:R-:W-:-:S08]  /*0ac0*/  DMUL R6, R12, R14 ;  /* 0x0000000e0c067228 */ /* 0x000fd00000000000 */
[----:B------:R-:W-:-:S08]  /*0ad0*/  DFMA R6, R12, R14, R6 ;  /* 0x0000000e0c06722b */ /* 0x000fd00000000006 */
[-C--:B------:R-:W-:Y:S02]  /*0ae0*/  DMUL R16, R6, R6.reuse ;  /* 0x0000000606107228 */ /* 0x080fe40000000000 */
[----:B------:R-:W-:Y:S02]  /*0af0*/  DADD R22, R12, -R6 ;  /* 0x000000000c167229 */ /* 0x000fe40000000806 */
[----:B------:R-:W-:-:S04]  /*0b00*/  DMUL R28, R6, R6 ;  /* 0x00000006061c7228 */ /* 0x000fc80000000000 */
[----:B------:R-:W-:Y:S01]  /*0b10*/  DFMA R8, R16, UR6, R20 ;  /* 0x0000000610087c2b */ /* 0x000fe20008000014 */
[----:B------:R-:W-:Y:S01]  /*0b20*/  UMOV UR6, 0x75488a3f ;  /* 0x75488a3f00067882 */ /* 0x000fe20000000000 */
[----:B------:R-:W-:Y:S01]  /*0b30*/  UMOV UR7, 0x3ef3b20a ;  /* 0x3ef3b20a00077882 */ /* 0x000fe20000000000 */
[----:B------:R-:W-:-:S05]  /*0b40*/  DADD R22, R22, R22 ;  /* 0x0000000016167229 */ /* 0x000fca0000000016 */
        /* <DEDUP_REMOVED lines=9> */
[----:B------:R-:W-:-:S03]  /*0be0*/  DFMA R30, R6, R28, -R12 ;  /* 0x0000001c061e722b */ /* 0x000fc6000000080c */
[----:B------:R-:W-:Y:S01]  /*0bf0*/  DFMA R8, R16, R8, UR6 ;  /* 0x0000000610087e2b */ /* 0x000fe20008000008 */
[----:B------:R-:W-:Y:S01]  /*0c00*/  UMOV UR6, 0x9242b910 ;  /* 0x9242b91000067882 */ /* 0x000fe20000000000 */
[----:B------:R-:W-:-:S03]  /*0c10*/  UMOV UR7, 0x3f624924 ;  /* 0x3f62492400077882 */ /* 0x000fc60000000000 */
[----:B------:R-:W-:Y:S01]  /*0c20*/  VIADD R23, R15, 0x100000 ;  /* 0x001000000f177836 */ /* 0x000fe20000000000 */
[----:B------:R-:W-:Y:S01]  /*0c30*/  DFMA R30, R14, R28, R30 ;  /* 0x0000001c0e1e722b */ /* 0x000fe2000000001e */
        /* <DEDUP_REMOVED lines=12> */
[----:B------:R-:W-:-:S06]  /*0d00*/  DFMA R20, R6, R6, -R28 ;  /* 0x000000060614722b */ /* 0x000fcc000000081c */
        /* <DEDUP_REMOVED lines=9> */
[----:B------:R-:W-:-:S06]  /*0da0*/  DADD R8, R26, R8 ;  /* 0x000000001a087229 */ /* 0x000fcc0000000008 */
        /* <DEDUP_REMOVED lines=10> */
[----:B------:R-:W-:Y:S01]  /*0e50*/  IMAD.MOV.U32 R9, RZ, RZ, 0x43300000 ;  /* 0x43300000ff097424 */ /* 0x000fe200078e00ff */
[----:B------:R-:W-:-:S06]  /*0e60*/  LOP3.LUT R8, R8, 0x80000000, RZ, 0x3c, !PT ;  /* 0x8000000008087812 */ /* 0x000fcc00078e3cff */
[----:B------:R-:W-:Y:S02]  /*0e70*/  DADD R6, R22, R6 ;  /* 0x0000000016067229 */ /* 0x000fe40000000006 */
[----:B------:R-:W-:Y:S01]  /*0e80*/  DADD R12, R8, -UR6 ;  /* 0x80000006080c7e29 */ /* 0x000fe20008000000 */
[----:B------:R-:W-:Y:S01]  /*0e90*/  UMOV UR6, 0xfefa39ef ;  /* 0xfefa39ef00067882 */ /* 0x000fe20000000000 */
[----:B------:R-:W-:Y:S01]  /*0ea0*/  UMOV UR7, 0x3fe62e42 ;  /* 0x3fe62e4200077882 */ /* 0x000fe20000000000 */
[----:B------:R-:W0:Y:S01]  /*0eb0*/  MUFU.RCP64H R23, R11 ;  /* 0x0000000b00177308 */ /* 0x000e220000001800 */
[----:B------:R-:W-:Y:S02]  /*0ec0*/  IMAD.MOV.U32 R22, RZ, RZ, RZ ;  /* 0x000000ffff167224 */ /* 0x000fe400078e00ff */
[----:B------:R-:W-:-:S08]  /*0ed0*/  DADD R6, R14, R6 ;  /* 0x000000000e067229 */ /* 0x000fd00000000006 */
[----:B------:R-:W-:Y:S02]  /*0ee0*/  DADD R8, R16, R6 ;  /* 0x0000000010087229 */ /* 0x000fe40000000006 */
[----:B0-----:R-:W-:-:S06]  /*0ef0*/  DFMA R24, R22, -R10, 1 ;  /* 0x3ff000001618742b */ /* 0x001fcc000000080a */
        /* <DEDUP_REMOVED lines=13> */
[----:B------:R-:W-:-:S08]  /*0fd0*/  DFMA R14, R14, R8, R6 ;  /* 0x000000080e0e722b */ /* 0x000fd00000000006 */
[----:B------:R-:W-:-:S08]  /*0fe0*/  DADD R8, R12, R14 ;  /* 0x000000000c087229 */ /* 0x000fd0000000000e */
[----:B------:R-:W-:Y:S02]  /*0ff0*/  DADD R6, R8, -R10 ;  /* 0x0000000008067229 */ /* 0x000fe4000000080a */
[----:B------:R-:W-:-:S06]  /*1000*/  DADD R12, R12, -R8 ;  /* 0x000000000c0c7229 */ /* 0x000fcc0000000808 */
[----:B------:R-:W-:Y:S02]  /*1010*/  DADD R16, R8, -R6 ;  /* 0x0000000008107229 */ /* 0x000fe40000000806 */
[----:B------:R-:W-:Y:S01]  /*1020*/  DADD R8, R14, R12 ;  /* 0x000000000e087229 */ /* 0x000fe2000000000c */
[----:B------:R-:W-:Y:S02]  /*1030*/  IMAD.MOV.U32 R14, RZ, RZ, 0x652b82fe ;  /* 0x652b82feff0e7424 */ /* 0x000fe400078e00ff */
[----:B------:R-:W-:-:S03]  /*1040*/  IMAD.MOV.U32 R15, RZ, RZ, 0x3ff71547 ;  /* 0x3ff71547ff0f7424 */ /* 0x000fc600078e00ff */
[----:B------:R-:W-:-:S08]  /*1050*/  DADD R16, R16, -R10 ;  /* 0x0000000010107229 */ /* 0x000fd0000000080a */
[----:B------:R-:W-:-:S08]  /*1060*/  DADD R8, R8, R16 ;  /* 0x0000000008087229 */ /* 0x000fd00000000010 */
[----:B------:R-:W-:-:S08]  /*1070*/  DADD R12, R6, R8 ;  /* 0x00000000060c7229 */ /* 0x000fd00000000008 */
        /* <DEDUP_REMOVED lines=37> */
[----:B------:R-:W-:Y:S02]  /*12d0*/  DFMA R26, R20, R16, 1 ;  /* 0x3ff00000141a742b */ /* 0x000fe40000000010 */
[----:B------:R-:W-:Y:S01]  /*12e0*/  DFMA R16, R24, R24, R24 ;  /* 0x000000181810722b */ /* 0x000fe20000000018 */
[----:B------:R-:W-:Y:S02]  /*12f0*/  IMAD.MOV.U32 R24, RZ, RZ, -0x57ecfc2b ;  /* 0xa81303d5ff187424 */ /* 0x000fe400078e00ff */
[----:B------:R-:W-:-:S05]  /*1300*/  IMAD.MOV.U32 R25, RZ, RZ, 0x3f73c25d ;  /* 0x3f73c25dff197424 */ /* 0x000fca00078e00ff */
[----:B------:R-:W-:Y:S01]  /*1310*/  DFMA R16, R22, R16, R22 ;  /* 0x000000101610722b */ /* 0x000fe20000000016 */
[----:B------:R-:W-:Y:S02]  /*1320*/  IMAD R21, R14, 0x100000, R27 ;  /* 0x001000000e157824 */ /* 0x000fe400078e021b */
[----:B------:R-:W-:Y:S01]  /*1330*/  IMAD.MOV.U32 R20, RZ, RZ, R26 ;  /* 0x000000ffff147224 */ /* 0x000fe200078e001a */
[----:B------:R-:W-:Y:S07]  /*1340*/  @!P0 BRA `(.L_x_669) ;  /* 0x0000000000348947 */ /* 0x000fee0003800000 */
[----:B------:R-:W-:Y:S01]  /*1350*/  FSETP.GEU.AND P1, PT, |R13|, 4.2275390625, PT ;  /* 0x408748000d00780b */ /* 0x000fe20003f2e200 */
[C---:B------:R-:W-:Y:S02]  /*1360*/  DADD R20, R12.reuse, +INF ;  /* 0x7ff000000c147429 */ /* 0x040fe40000000000 */
[----:B------:R-:W-:-:S08]  /*1370*/  DSETP.GEU.AND P0, PT, R12, RZ, PT ;  /* 0x000000ff0c00722a */ /* 0x000fd00003f0e000 */
[----:B------:R-:W-:Y:S02]  /*1380*/  FSEL R20, R20, RZ, P0 ;  /* 0x000000ff14147208 */ /* 0x000fe40000000000 */
[----:B------:R-:W-:Y:S01]  /*1390*/  @!P1 LEA.HI R3, R14, R14, RZ, 0x1 ;  /* 0x0000000e0e039211 */ /* 0x000fe200078f08ff */
[----:B------:R-:W-:Y:S01]  /*13a0*/  @!P1 IMAD.MOV.U32 R22, RZ, RZ, RZ ;  /* 0x000000ffff169224 */ /* 0x000fe200078e00ff */
[----:B------:R-:W-:Y:S02]  /*13b0*/  FSEL R21, R21, RZ, P0 ;  /* 0x000000ff15157208 */ /* 0x000fe40000000000 */
[----:B------:R-:W-:-:S05]  /*13c0*/  @!P1 SHF.R.S32.HI R3, RZ, 0x1, R3 ;  /* 0x00000001ff039819 */ /* 0x000fca0000011403 */
[----:B------:R-:W-:Y:S02]  /*13d0*/  @!P1 IMAD.IADD R14, R14, 0x1, -R3 ;  /* 0x000000010e0e9824 */ /* 0x000fe400078e0a03 */
[----:B------:R-:W-:-:S03]  /*13e0*/  @!P1 IMAD R15, R3, 0x100000, R27 ;  /* 0x00100000030f9824 */ /* 0x000fc600078e021b */
[----:B------:R-:W-:Y:S01]  /*13f0*/  @!P1 LEA R23, R14, 0x3ff00000, 0x14 ;  /* 0x3ff000000e179811 */ /* 0x000fe200078ea0ff */
[----:B------:R-:W-:-:S06]  /*1400*/  @!P1 IMAD.MOV.U32 R14, RZ, RZ, R26 ;  /* 0x000000ffff0e9224 */ /* 0x000fcc00078e001a */
[----:B------:R-:W-:-:S11]  /*1410*/  @!P1 DMUL R20, R14, R22 ;  /* 0x000000160e149228 */ /* 0x000fd60000000000 */
.L_x_669:
[----:B------:R-:W-:Y:S05]  /*1420*/  BSYNC.RECONVERGENT B0 ;  /* 0x0000000000007941 */ /* 0x000fea0003800200 */
.L_x_668:
[----:B------:R-:W-:Y:S01]  /*1430*/  UMOV UR6, 0x7c38a637 ;  /* 0x7c38a63700067882 */ /* 0x000fe20000000000 */
[----:B------:R-:W-:Y:S01]  /*1440*/  UMOV UR7, 0x3f64bee4 ;  /* 0x3f64bee400077882 */ /* 0x000fe20000000000 */
[----:B------:R-:W-:Y:S01]  /*1450*/  DADD R6, R6, -R12 ;  /* 0x0000000006067229 */ /* 0x000fe2000000080c */
[----:B------:R-:W-:Y:S01]  /*1460*/  UMOV UR8, 0x55555556 ;  /* 0x5555555600087882 */ /* 0x000fe20000000000 */
[----:B------:R-:W-:Y:S01]  /*1470*/  DFMA R14, R16, -UR6, R24 ;  /* 0x80000006100e7c2b */ /* 0x000fe20008000018 */
[----:B------:R-:W-:Y:S01]  /*1480*/  UMOV UR6, 0xa96cfc72 ;  /* 0xa96cfc7200067882 */ /* 0x000fe20000000000 */
[----:B------:R-:W-:Y:S01]  /*1490*/  UMOV UR7, 0x3f6b7c37 ;  /* 0x3f6b7c3700077882 */ /* 0x000fe20000000000 */
[----:B------:R-:W-:-:S03]  /*14a0*/  UMOV UR9, 0x3fb55555 ;  /* 0x3fb5555500097882 */ /* 0x000fc60000000000 */
[----:B------:R-:W-:Y:S02]  /*14b0*/  DADD R6, R8, R6 ;  /* 0x0000000008067229 */ /* 0x000fe40000000006 */
[----:B------:R-:W-:Y:S01]  /*14c0*/  DFMA R14, R16, R14, -UR6 ;  /* 0x80000006100e7e2b */ /* 0x000fe2000800000e */
[----:B------:R-:W-:Y:S01]  /*14d0*/  UMOV UR6, 0xbde1e324 ;  /* 0xbde1e32400067882 */ /* 0x000fe20000000000 */
[----:B------:R-:W-:-:S04]  /*14e0*/  UMOV UR7, 0x3f35a85a ;  /* 0x3f35a85a00077882 */ /* 0x000fc80000000000 */
[----:B------:R-:W-:Y:S02]  /*14f0*/  DFMA R20, R6, R20, R20 ;  /* 0x000000140614722b */ /* 0x000fe40000000014 */
        /* <DEDUP_REMOVED lines=26> */
[----:B------:R-:W-:Y:S02]  /*16a0*/  UMOV UR7, 0x3caa6a0d ;  /* 0x3caa6a0d00077882 */ /* 0x000fe40000000000 */
[----:B------:R-:W-:Y:S01]  /*16b0*/  DMUL R6, R20, -UR6 ;  /* 0x8000000614067c28 */ /* 0x000fe20008000000 */
[----:B------:R-:W-:Y:S01]  /*16c0*/  UMOV UR6, 0x1ff62706 ;  /* 0x1ff6270600067882 */ /* 0x000fe20000000000 */
[----:B------:R-:W-:Y:S02]  /*16d0*/  UMOV UR7, 0x40040d93 ;  /* 0x40040d9300077882 */ /* 0x000fe40000000000 */
[----:B------:R-:W-:-:S04]  /*16e0*/  DFMA R14, R16, R14, UR8 ;  /* 0x00000008100e7e2b */ /* 0x000fc8000800000e */
[----:B------:R-:W-:Y:S01]  /*16f0*/  DFMA R6, R20, UR6, R6 ;  /* 0x0000000614067c2b */ /* 0x000fe20008000006 */
[----:B------:R-:W-:Y:S01]  /*1700*/  UMOV UR6, 0xe561f648 ;  /* 0xe561f64800067882 */ /* 0x000fe20000000000 */
[----:B------:R-:W-:Y:S02]  /*1710*/  UMOV UR7, 0x406573fa ;  /* 0x406573fa00077882 */ /* 0x000fe40000000000 */
[----:B------:R-:W-:Y:S02]  /*1720*/  DMUL R14, R16, R14 ;  /* 0x0000000e100e7228 */ /* 0x000fe40000000000 */
[----:B------:R-:W-:-:S06]  /*1730*/  DSETP.GE.AND P0, PT, R10, UR6, PT ;  /* 0x000000060a007e2a */ /* 0x000fcc000bf06000 */
[----:B------:R-:W-:-:S10]  /*1740*/  DFMA R14, R6, R14, R6 ;  /* 0x0000000e060e722b */ /* 0x000fd40000000006 */
[----:B------:R-:W-:Y:S02]  /*1750*/  FSEL R16, R14, RZ, !P0 ;  /* 0x000000ff0e107208 */ /* 0x000fe40004000000 */
[----:B------:R-:W-:Y:S01]  /*1760*/  FSEL R17, R15, +QNAN , !P0 ;  /* 0x7ff000000f117808 */ /* 0x000fe20004000000 */
[----:B------:R-:W-:Y:S06]  /*1770*/  BRA `(.L_x_667) ;  /* 0x0000001000c07947 */ /* 0x000fec0003800000 */
.L_x_663:
        /* <DEDUP_REMOVED lines=18> */
[----:B------:R-:W-:Y:S01]  /*18a0*/  BSSY.RECONVERGENT B2, `(.L_x_672) ;  /* 0x0000051000027945 */ /* 0x000fe20003800200 */
        /* <DEDUP_REMOVED lines=74> */
[----:B------:R-:W-:Y:S02]  /*1d50*/  LOP3.LUT R24, R21, 0x7fffffff, RZ, 0xc0, !PT ;  /* 0x7fffffff15187812 */ /* 0x000fe400078ec0ff */
[----:B------:R-:W-:-:S03]  /*1d60*/  MOV R28, 0x1d90 ;  /* 0x00001d90001c7802 */ /* 0x000fc60000000f00 */
[----:B------:R-:W-:-:S07]  /*1d70*/  VIADD R24, R24, 0xfff00000 ;  /* 0xfff0000018187836 */ /* 0x000fce0000000000 */
[----:B-----5:R-:W-:Y:S05]  /*1d80*/  CALL.REL.NOINC `($__internal_10_$__cuda_sm20_dblrcp_rn_slowpath_v3) ;  /* 0x0000017400e87944 */ /* 0x020fea0003c00000 */
[----:B------:R-:W-:Y:S02]  /*1d90*/  IMAD.MOV.U32 R16, RZ, RZ, R22 ;  /* 0x000000ffff107224 */ /* 0x000fe400078e0016 */
[----:B------:R-:W-:-:S07]  /*1da0*/  IMAD.MOV.U32 R17, RZ, RZ, R23 ;  /* 0x000000ffff117224 */ /* 0x000fce00078e0017 */
.L_x_673:
[----:B------:R-:W-:Y:S05]  /*1db0*/  BSYNC.RECONVERGENT B2 ;  /* 0x0000000000027941 */ /* 0x000fea0003800200 */
.L_x_672:
[----:B------:R-:W-:Y:S05]  /*1dc0*/  BRA `(.L_x_667) ;  /* 0x0000000c002c7947 */ /* 0x000fea0003800000 */
.L_x_671:
        /* <DEDUP_REMOVED lines=21> */
[----:B------:R-:W-:Y:S01]  /*1f20*/  IMAD.MOV.U32 R34, RZ, RZ, 0x20fd8164 ;  /* 0x20fd8164ff227424 */ /* 0x000fe200078e00ff */
[----:B------:R-:W-:Y:S01]  /*1f30*/  BSSY.RECONVERGENT B2, `(.L_x_675) ;  /* 0x0000094000027945 */ /* 0x000fe20003800200 */
[----:B------:R0:W1:Y:S01]  /*1f40*/  MUFU.RCP64H R7, R35 ;  /* 0x0000002300077308 */ /* 0x0000620000001800 */
[----:B------:R-:W-:Y:S01]  /*1f50*/  ISETP.NE.U32.AND P0, PT, R3, 0x1, PT ;  /* 0x000000010300780c */ /* 0x000fe20003f05070 */
[----:B------:R-:W-:-:S02]  /*1f60*/  IMAD.MOV.U32 R3, RZ, RZ, 0x3da8ff83 ;  /* 0x3da8ff83ff037424 */ /* 0x000fc400078e00ff */
[----:B------:R-:W-:Y:S01]  /*1f70*/  IMAD.MOV.U32 R36, RZ, RZ, 0x652b82fe ;  /* 0x652b82feff247424 */ /* 0x000fe200078e00ff */
[----:B------:R-:W-:Y:S01]  /*1f80*/  ISETP.NE.U32.AND.EX P0, PT, RZ, RZ, PT, P0 ;  /* 0x000000ffff00720c */ /* 0x000fe20003f05100 */
[----:B------:R-:W-:-:S03]  /*1f90*/  IMAD.MOV.U32 R37, RZ, RZ, 0x3ff71547 ;  /* 0x3ff71547ff257424 */ /* 0x000fc600078e00ff */
[----:B------:R-:W-:Y:S02]  /*1fa0*/  FSEL R34, R34, -8.06006814911005101289e+34, !P0 ;  /* 0xf9785eba22227808 */ /* 0x000fe40004000000 */
[----:B0-----:R-:W-:Y:S01]  /*1fb0*/  FSEL R35, -R3, 0.11223486810922622681, !P0 ;  /* 0x3de5db6503237808 */ /* 0x001fe20004000100 */
[----:B-1----:R-:W-:-:S08]  /*1fc0*/  DFMA R16, R6, -|R10|, 1 ;  /* 0x3ff000000610742b */ /* 0x002fd00000000c0a */
[----:B------:R-:W-:Y:S02]  /*1fd0*/  DFMA R32, R16, R16, R16 ;  /* 0x000000101020722b */ /* 0x000fe40000000010 */
[----:B------:R-:W-:-:S06]  /*1fe0*/  DFMA R16, R8, -0.5, R10 ;  /* 0xbfe000000810782b */ /* 0x000fcc000000000a */
        /* <DEDUP_REMOVED lines=101> */
[----:B------:R-:W-:Y:S01]  /*2640*/  @P0 IMAD.MOV.U32 R8, RZ, RZ, RZ ;  /* 0x000000ffff080224 */ /* 0x000fe200078e00ff */
[----:B------:R-:W0:Y:S01]  /*2650*/  MUFU.RCP64H R13, R23 ;  /* 0x00000017000d7308 */ /* 0x000e220000001800 */
[----:B------:R-:W-:Y:S01]  /*2660*/  @P0 IMAD.SHL.U32 R9, R17, 0x80000, RZ ;  /* 0x0008000011090824 */ /* 0x000fe200078e00ff */
[----:B------:R-:W-:Y:S01]  /*2670*/  UMOV UR6, 0x6f814637 ;  /* 0x6f81463700067882 */ /* 0x000fe20000000000 */
[----:B------:R-:W-:Y:S01]  /*2680*/  UMOV UR7, 0x3c9a6a0d ;  /* 0x3c9a6a0d00077882 */ /* 0x000fe20000000000 */
[----:B------:R-:W-:-:S02]  /*2690*/  DFMA R6, R20, R6, 1 ;  /* 0x3ff000001406742b */ /* 0x000fc40000000006 */
[----:B------:R-:W-:-:S05]  /*26a0*/  @P0 LOP3.LUT R9, R9, 0xfff00000, RZ, 0xc0, !PT ;  /* 0xfff0000009090812 */ /* 0x000fca00078ec0ff */
        /* <DEDUP_REMOVED lines=25> */
[----:B-----5:R-:W-:Y:S05]  /*2840*/  CALL.REL.NOINC `($__internal_11_$__cuda_sm20_div_rn_f64_full) ;  /* 0x0000016c00d07944 */ /* 0x020fea0003c00000 */
[----:B------:R-:W-:Y:S02]  /*2850*/  IMAD.MOV.U32 R6, RZ, RZ, R22 ;  /* 0x000000ffff067224 */ /* 0x000fe400078e0016 */
[----:B------:R-:W-:-:S07]  /*2860*/  IMAD.MOV.U32 R7, RZ, RZ, R23 ;  /* 0x000000ffff077224 */ /* 0x000fce00078e0017 */
.L_x_676:
[----:B------:R-:W-:Y:S05]  /*2870*/  BSYNC.RECONVERGENT B2 ;  /* 0x0000000000027941 */ /* 0x000fea0003800200 */
.L_x_675:
[----:B------:R-:W-:Y:S01]  /*2880*/  DADD R8, |R10|, -0.5 ;  /* 0xbfe000000a087429 */ /* 0x000fe20000000200 */
[----:B------:R-:W-:Y:S01]  /*2890*/  FSETP.GTU.AND P0, PT, R11, -3.529541015625, PT ;  /* 0xc061e4000b00780b */ /* 0x000fe20003f0c000 */
[----:B------:R-:W-:Y:S01]  /*28a0*/  DADD R12, -RZ, |R10| ;  /* 0x00000000ff0c7229 */ /* 0x000fe2000000050a */
[----:B------:R-:W-:Y:S07]  /*28b0*/  BSSY.RECONVERGENT B0, `(.L_x_677) ;  /* 0x000000a000007945 */ /* 0x000fee0003800200 */
[----:B------:R-:W-:-:S02]  /*28c0*/  VIADD R3, R9, 0xfff00000 ;  /* 0xfff0000009037836 */ /* 0x000fc40000000000 */
[----:B------:R-:W-:Y:S02]  /*28d0*/  IMAD.MOV.U32 R25, RZ, RZ, R12 ;  /* 0x000000ffff197224 */ /* 0x000fe400078e000c */
[----:B------:R-:W-:Y:S01]  /*28e0*/  IMAD.MOV.U32 R22, RZ, RZ, R13 ;  /* 0x000000ffff167224 */ /* 0x000fe200078e000d */
[----:B------:R-:W-:Y:S02]  /*28f0*/  FSEL R9, R9, R3, P0 ;  /* 0x0000000309097208 */ /* 0x000fe40000000000 */
[----:B------:R-:W-:-:S04]  /*2900*/  MOV R3, 0x2950 ;  /* 0x0000295000037802 */ /* 0x000fc80000000f00 */
[----:B------:R-:W-:-:S10]  /*2910*/  DADD R8, -RZ, -R8 ;  /* 0x00000000ff087229 */ /* 0x000fd40000000908 */
[----:B------:R-:W-:Y:S02]  /*2920*/  IMAD.MOV.U32 R24, RZ, RZ, R8 ;  /* 0x000000ffff187224 */ /* 0x000fe400078e0008 */
[----:B------:R-:W-:-:S07]  /*2930*/  IMAD.MOV.U32 R23, RZ, RZ, R9 ;  /* 0x000000ffff177224 */ /* 0x000fce00078e0009 */
[----:B-----5:R-:W-:Y:S05]  /*2940*/  CALL.REL.NOINC `($_Z6calacpPdS_S_S_S_S_iS_S_S_S_P17curandStateXORWOWdS_$__internal_accurate_pow) ;  /* 0x0000017400287944 */ /* 0x020fea0003c00000 */
[----:B------:R-:W-:Y:S05]  /*2950*/  BSYNC.RECONVERGENT B0 ;  /* 0x0000000000007941 */ /* 0x000fea0003800200 */
.L_x_677:
[----:B------:R-:W-:Y:S01]  /*2960*/  IMAD.MOV.U32 R16, RZ, RZ, R23 ;  /* 0x000000ffff107224 */ /* 0x000fe200078e0017 */
[----:B------:R-:W-:Y:S01]  /*2970*/  FSETP.GTU.AND P0, PT, R11, -3.529541015625, PT ;  /* 0xc061e4000b00780b */ /* 0x000fe20003f0c000 */
[----:B------:R-:W-:-:S06]  /*2980*/  IMAD.MOV.U32 R17, RZ, RZ, R22 ;  /* 0x000000ffff117224 */ /* 0x000fcc00078e0016 */
[----:B------:R-:W-:-:S10]  /*2990*/  DMUL R8, R16, R6 ;  /* 0x0000000610087228 */ /* 0x000fd40000000000 */
[----:B------:R-:W-:Y:S02]  /*29a0*/  FSEL R6, R8, R6, !P0 ;  /* 0x0000000608067208 */ /* 0x000fe40004000000 */
[----:B------:R-:W-:-:S06]  /*29b0*/  FSEL R7, R9, R7, !P0 ;  /* 0x0000000709077208 */ /* 0x000fcc0004000000 */
[----:B------:R-:W-:Y:S01]  /*29c0*/  DMUL R16, R16, R6 ;  /* 0x0000000610107228 */ /* 0x000fe20000000000 */
[----:B------:R-:W-:Y:S10]  /*29d0*/  BRA `(.L_x_667) ;  /* 0x0000000000287947 */ /* 0x000ff40003800000 */
.L_x_674:
        /* <DEDUP_REMOVED lines=9> */
.L_x_670:
[----:B------:R-:W-:-:S11]  /*2a70*/  DADD R16, R10, R10 ;  /* 0x000000000a107229 */ /* 0x000fd6000000000a */
.L_x_667:
[----:B------:R-:W-:Y:S05]  /*2a80*/  BSYNC.RECONVERGENT B1 ;  /* 0x0000000000017941 */ /* 0x000fea0003800200 */
.L_x_662:
[----:B------:R-:W0:Y:S01]  /*2a90*/  LDC.64 R6, c[0x0][0x388] ;  /* 0x0000e200ff067b82 */ /* 0x000e220000000a00 */
[----:B------:R-:W1:Y:S07]  /*2aa0*/  LDCU UR6, c[0x0][0x3e4] ;  /* 0x00007c80ff0677ac */ /* 0x000e6e0008000800 */
[----:B------:R-:W2:Y:S01]  /*2ab0*/  LDC.64 R14, c[0x0][0x3e0] ;  /* 0x0000f800ff0e7b82 */ /* 0x000ea20000000a00 */
[----:B0-----:R-:W-:-:S05]  /*2ac0*/  IMAD.WIDE R6, R0, 0x8, R6 ;  /* 0x0000000800067825 */ /* 0x001fca00078e0206 */
[----:B------:R-:W3:Y:S01]  /*2ad0*/  LDG.E.64 R8, desc[UR4][R6.64] ;  /* 0x0000000406087981 */ /* 0x000ee2000c1e1b00 */
[----:B-1----:R-:W2:Y:S01]  /*2ae0*/  MUFU.RCP64H R13, UR6 ;  /* 0x00000006000d7d08 */ /* 0x002ea20008001800 */
[----:B------:R-:W-:Y:S01]  /*2af0*/  IMAD.MOV.U32 R12, RZ, RZ, 0x1 ;  /* 0x00000001ff0c7424 */ /* 0x000fe200078e00ff */
[----:B------:R-:W-:Y:S05]  /*2b00*/  BSSY.RECONVERGENT B1, `(.L_x_678) ;  /* 0x0000016000017945 */ /* 0x000fea0003800200 */
[----:B--2---:R-:W-:-:S08]  /*2b10*/  DFMA R20, R12, -R14, 1 ;  /* 0x3ff000000c14742b */ /* 0x004fd0000000080e */
        /* <DEDUP_REMOVED lines=20> */
.L_x_679:
[----:B------:R-:W-:Y:S05]  /*2c60*/  BSYNC.RECONVERGENT B1 ;  /* 0x0000000000017941 */ /* 0x000fea0003800200 */
.L_x_678:
        /* <DEDUP_REMOVED lines=99> */
.L_x_684:
[----:B------:R-:W-:Y:S05]  /*32a0*/  BSYNC.RECONVERGENT B2 ;  /* 0x0000000000027941 */ /* 0x000fea0003800200 */
.L_x_683:
[----:B------:R-:W-:Y:S05]  /*32b0*/  BRA `(.L_x_685) ;  /* 0x0000002000587947 */ /* 0x000fea0003800000 */
.L_x_682:
        /* <DEDUP_REMOVED lines=76> */
[----:B------:R-:W-:Y:S02]  /*3780*/  DFMA R22, R22, R14, R30 ;  /* 0x0000000e1616722b */ /* 0x000fe4000000001e */
[----:B------:R-:W-:-:S06]  /*3790*/  DFMA R30, R28, -R12, 1 ;  /* 0x3ff000001c1e742b */ /* 0x000fcc000000080c */
        /* <DEDUP_REMOVED lines=98> */
.L_x_687:
[----:B------:R-:W-:Y:S05]  /*3dc0*/  BSYNC.RECONVERGENT B0 ;  /* 0x0000000000007941 */ /* 0x000fea0003800200 */
.L_x_686:
        /* <DEDUP_REMOVED lines=53> */
.L_x_681:
        /* <DEDUP_REMOVED lines=93> */
[----:B------:R-:W-:Y:S01]  /*46f0*/  LOP3.LUT R24, R27, 0x7fffffff, RZ, 0xc0, !PT ;  /* 0x7fffffff1b187812 */ /* 0x000fe200078ec0ff */
[----:B------:R-:W-:Y:S01]  /*4700*/  IMAD.MOV.U32 R20, RZ, RZ, R26 ;  /* 0x000000ffff147224 */ /* 0x000fe200078e001a */
[----:B------:R-:W-:Y:S01]  /*4710*/  MOV R28, 0x4750 ;  /* 0x00004750001c7802 */ /* 0x000fe20000000f00 */
[----:B------:R-:W-:Y:S02]  /*4720*/  IMAD.MOV.U32 R21, RZ, RZ, R27 ;  /* 0x000000ffff157224 */ /* 0x000fe400078e001b */
[----:B------:R-:W-:-:S07]  /*4730*/  VIADD R24, R24, 0xfff00000 ;  /* 0xfff0000018187836 */ /* 0x000fce0000000000 */
[----:B-----5:R-:W-:Y:S05]  /*4740*/  CALL.REL.NOINC `($__internal_10_$__cuda_sm20_dblrcp_rn_slowpath_v3) ;  /* 0x0000014c00787944 */ /* 0x020fea0003c00000 */
.L_x_691:
[----:B------:R-:W-:Y:S05]  /*4750*/  BSYNC.RECONVERGENT B2 ;  /* 0x0000000000027941 */ /* 0x000fea0003800200 */
.L_x_690:
[----:B------:R-:W-:Y:S05]  /*4760*/  BRA `(.L_x_685) ;  /* 0x0000000c002c7947 */ /* 0x000fea0003800000 */
.L_x_689:
        /* <DEDUP_REMOVED lines=170> */
.L_x_694:
[----:B------:R-:W-:Y:S05]  /*5210*/  BSYNC.RECONVERGENT B2 ;  /* 0x0000000000027941 */ /* 0x000fea0003800200 */
.L_x_693:
        /* <DEDUP_REMOVED lines=14> */
.L_x_695:
        /* <DEDUP_REMOVED lines=8> */
.L_x_692:
        /* <DEDUP_REMOVED lines=9> */
.L_x_688:
[----:B------:R-:W-:-:S11]  /*5410*/  DADD R22, R12, R12 ;  /* 0x000000000c167229 */ /* 0x000fd6000000000c */
.L_x_685:
[----:B------:R-:W-:Y:S05]  /*5420*/  BSYNC.RECONVERGENT B1 ;  /* 0x0000000000017941 */ /* 0x000fea0003800200 */
.L_x_680:
[----:B------:R-:W0:Y:S01]  /*5430*/  LDC.64 R8, c[0x0][0x390] ;  /* 0x0000e400ff087b82 */ /* 0x000e220000000a00 */
[----:B------:R-:W1:Y:S07]  /*5440*/  LDCU UR6, c[0x0][0x3e4] ;  /* 0x00007c80ff0677ac */ /* 0x000e6e0008000800 */
[----:B------:R-:W2:Y:S01]  /*5450*/  LDC.64 R24, c[0x0][0x3e0] ;  /* 0x0000f800ff187b82 */ /* 0x000ea20000000a00 */
[----:B0-----:R-:W-:-:S05]  /*5460*/  IMAD.WIDE R8, R0, 0x8, R8 ;  /* 0x0000000800087825 */ /* 0x001fca00078e0208 */
[----:B------:R-:W3:Y:S01]  /*5470*/  LDG.E.64 R20, desc[UR4][R8.64] ;  /* 0x0000000408147981 */ /* 0x000ee2000c1e1b00 */
[----:B-1----:R-:W2:Y:S01]  /*5480*/  MUFU.RCP64H R15, UR6 ;  /* 0x00000006000f7d08 */ /* 0x002ea20008001800 */
[----:B------:R-:W-:Y:S01]  /*5490*/  IMAD.MOV.U32 R14, RZ, RZ, 0x1 ;  /* 0x00000001ff0e7424 */ /* 0x000fe200078e00ff */
[----:B------:R-:W-:Y:S01]  /*54a0*/  BSSY.RECONVERGENT B1, `(.L_x_696) ;  /* 0x0000017000017945 */ /* 0x000fe20003800200 */
[----:B------:R-:W-:-:S04]  /*54b0*/  DMUL R16, R22, R16 ;  /* 0x0000001016107228 */ /* 0x000fc80000000000 */
        /* <DEDUP_REMOVED lines=21> */
.L_x_697:
[----:B------:R-:W-:Y:S05]  /*5610*/  BSYNC.RECONVERGENT B1 ;  /* 0x0000000000017941 */ /* 0x000fea0003800200 */
.L_x_696:
        /* <DEDUP_REMOVED lines=81> */
[----:B------:R-:W-:Y:S01]  /*5b30*/  DFMA R24, R28, R24, R28 ;  /* 0x000000181c18722b */ /* 0x000fe2000000001c */
[----:B------:R-:W-:Y:S02]  /*5b40*/  FSEL R28, R20, R30, P2 ;  /* 0x0000001e141c7208 */ /* 0x000fe40001000000 */
[----:B------:R-:W-:-:S05]  /*5b50*/  FSEL R29, R21, R31, P2 ;  /* 0x0000001f151d7208 */ /* 0x000fca0001000000 */
[----:B------:R-:W-:Y:S01]  /*5b60*/  DFMA R22, -R26, R24, 1 ;  /* 0x3ff000001a16742b */ /* 0x000fe20000000118 */
[----:B------:R-:W-:-:S07]  /*5b70*/  FSETP.GEU.AND P1, PT, |R29|, 6.5827683646048100446e-37, PT ;  /* 0x036000001d00780b */ /* 0x000fce0003f2e200 */
        /* <DEDUP_REMOVED lines=13> */
.L_x_702:
[----:B------:R-:W-:Y:S05]  /*5c50*/  BSYNC.RECONVERGENT B2 ;  /* 0x0000000000027941 */ /* 0x000fea0003800200 */
.L_x_701:
[----:B------:R-:W-:Y:S05]  /*5c60*/  BRA `(.L_x_703) ;  /* 0x0000002000607947 */ /* 0x000fea0003800000 */
.L_x_700:
[----:B------:R-:W-:Y:S01]  /*5c70*/  ISETP.GT.U32.AND P0, PT, R24, 0xfffff, PT ;  /* 0x000fffff1800780c */ /* 0x000fe20003f04070 */
[----:B------:R-:W-:Y:S01]  /*5c80*/  IMAD.MOV.U32 R22, RZ, RZ, R14 ;  /* 0x000000ffff167224 */ /* 0x000fe200078e000e */
        /* <DEDUP_REMOVED lines=10> */
[----:B------:R-:W-:Y:S01]  /*5d30*/  @!P0 LEA.HI R3, R35, 0xffffffca, RZ, 0xc ;  /* 0xffffffca23038811 */ /* 0x000fe200078f60ff */
[----:B------:R-:W-:-:S03]  /*5d40*/  @!P0 IMAD.MOV.U32 R22, RZ, RZ, R34 ;  /* 0x000000ffff168224 */ /* 0x000fc600078e0022 */
[----:B------:R-:W-:Y:S01]  /*5d50*/  LOP3.LUT R20, R24, 0x800fffff, RZ, 0xc0, !PT ;  /* 0x800fffff18147812 */ /* 0x000fe200078ec0ff */
[----:B------:R-:W-:-:S03]  /*5d60*/  IMAD.MOV.U32 R24, RZ, RZ, RZ ;  /* 0x000000ffff187224 */ /* 0x000fc600078e00ff */
        /* <DEDUP_REMOVED lines=56> */
[----:B------:R-:W-:Y:S01]  /*60f0*/  DADD R26, R32, R26 ;  /* 0x00000000201a7229 */ /* 0x000fe2000000001a */
[----:B------:R-:W0:Y:S01]  /*6100*/  MUFU.RCP64H R33, R15 ;  /* 0x0000000f00217308 */ /* 0x000e220000001800 */
[----:B------:R-:W-:-:S04]  /*6110*/  IMAD.MOV.U32 R32, RZ, RZ, RZ ;  /* 0x000000ffff207224 */ /* 0x000fc800078e00ff */
[----:B------:R-:W-:-:S08]  /*6120*/  DFMA R36, R28, R36, R38 ;  /* 0x000000241c24722b */ /* 0x000fd00000000026 */
[----:B------:R-:W-:Y:S02]  /*6130*/  DFMA R26, R26, R22, R36 ;  /* 0x000000161a1a722b */ /* 0x000fe40000000024 */
[----:B0-----:R-:W-:-:S06]  /*6140*/  DFMA R34, R32, -R14, 1 ;  /* 0x3ff000002022742b */ /* 0x001fcc000000080e */
        /* <DEDUP_REMOVED lines=98> */
.L_x_705:
[----:B------:R-:W-:Y:S05]  /*6770*/  BSYNC.RECONVERGENT B0 ;  /* 0x0000000000007941 */ /* 0x000fea0003800200 */
.L_x_704:
        /* <DEDUP_REMOVED lines=53> */
.L_x_699:
        /* <DEDUP_REMOVED lines=99> */
.L_x_709:
[----:B------:R-:W-:Y:S05]  /*7100*/  BSYNC.RECONVERGENT B2 ;  /* 0x0000000000027941 */ /* 0x000fea0003800200 */
.L_x_708:
[----:B------:R-:W-:Y:S05]  /*7110*/  BRA `(.L_x_703) ;  /* 0x0000000c00347947 */ /* 0x000fea0003800000 */
.L_x_707:
        /* <DEDUP_REMOVED lines=25> */
[----:B------:R-:W-:-:S03]  /*72b0*/  IMAD.MOV.U32 R3, RZ, RZ, 0x3da8ff83 ;  /* 0x3da8ff83ff037424 */ /* 0x000fc600078e00ff */
[----:B------:R-:W-:Y:S01]  /*72c0*/  ISETP.NE.U32.AND.EX P0, PT, RZ, RZ, PT, P0 ;  /* 0x000000ffff00720c */ /* 0x000fe20003f05100 */
[----:B0-----:R-:W-:Y:S01]  /*72d0*/  IMAD.MOV.U32 R45, RZ, RZ, 0x3ff71547 ;  /* 0x3ff71547ff2d7424 */ /* 0x001fe200078e00ff */
        /* <DEDUP_REMOVED lines=142> */
[----:B------:R-:W-:Y:S02]  /*7bc0*/  IMAD.MOV.U32 R20, RZ, RZ, R22 ;  /* 0x000000ffff147224 */ /* 0x000fe400078e0016 */
[----:B------:R-:W-:-:S07]  /*7bd0*/  IMAD.MOV.U32 R21, RZ, RZ, R23 ;  /* 0x000000ffff157224 */ /* 0x000fce00078e0017 */
.L_x_712:
[----:B------:R-:W-:Y:S05]  /*7be0*/  BSYNC.RECONVERGENT B2 ;  /* 0x0000000000027941 */ /* 0x000fea0003800200 */
.L_x_711:
[----:B------:R-:W-:Y:S01]  /*7bf0*/  DADD R22, |R14|, -0.5 ;  /* 0xbfe000000e167429 */ /* 0x000fe20000000200 */
[----:B------:R-:W-:Y:S01]  /*7c00*/  FSETP.GTU.AND P0, PT, R15, -3.529541015625, PT ;  /* 0xc061e4000f00780b */ /* 0x000fe20003f0c000 */
[----:B------:R-:W-:Y:S01]  /*7c10*/  DADD R28, -RZ, |R14| ;  /* 0x00000000ff1c7229 */ /* 0x000fe2000000050e */
[----:B------:R-:W-:Y:S07]  /*7c20*/  BSSY.RECONVERGENT B0, `(.L_x_713) ;  /* 0x000000a000007945 */ /* 0x000fee0003800200 */
[----:B------:R-:W-:-:S02]  /*7c30*/  VIADD R3, R23, 0xfff00000 ;  /* 0xfff0000017037836 */ /* 0x000fc40000000000 */
[----:B------:R-:W-:-:S03]  /*7c40*/  IMAD.MOV.U32 R25, RZ, RZ, R28 ;  /* 0x000000ffff197224 */ /* 0x000fc600078e001c */
[----:B------:R-:W-:Y:S02]  /*7c50*/  FSEL R23, R23, R3, P0 ;  /* 0x0000000317177208 */ /* 0x000fe40000000000 */
[----:B------:R-:W-:-:S04]  /*7c60*/  MOV R3, 0x7cc0 ;  /* 0x00007cc000037802 */ /* 0x000fc80000000f00 */
[----:B------:R-:W-:Y:S01]  /*7c70*/  DADD R26, -RZ, -R22 ;  /* 0x00000000ff1a7229 */ /* 0x000fe20000000916 */
[----:B------:R-:W-:-:S09]  /*7c80*/  IMAD.MOV.U32 R22, RZ, RZ, R29 ;  /* 0x000000ffff167224 */ /* 0x000fd200078e001d */
[----:B------:R-:W-:Y:S02]  /*7c90*/  IMAD.MOV.U32 R24, RZ, RZ, R26 ;  /* 0x000000ffff187224 */ /* 0x000fe400078e001a */
[----:B------:R-:W-:-:S07]  /*7ca0*/  IMAD.MOV.U32 R23, RZ, RZ, R27 ;  /* 0x000000ffff177224 */ /* 0x000fce00078e001b */
[----:B-----5:R-:W-:Y:S05]  /*7cb0*/  CALL.REL.NOINC `($_Z6calacpPdS_S_S_S_S_iS_S_S_S_P17curandStateXORWOWdS_$__internal_accurate_pow) ;  /* 0x00000120004c7944 */ /* 0x020fea0003c00000 */
[----:B------:R-:W-:Y:S05]  /*7cc0*/  BSYNC.RECONVERGENT B0 ;  /* 0x0000000000007941 */ /* 0x000fea0003800200 */
.L_x_713:
        /* <DEDUP_REMOVED lines=8> */
.L_x_710:
        /* <DEDUP_REMOVED lines=9> */
.L_x_706:
[----:B------:R-:W-:-:S11]  /*7de0*/  DADD R22, R14, R14 ;  /* 0x000000000e167229 */ /* 0x000fd6000000000e */
.L_x_703:
[----:B------:R-:W-:Y:S05]  /*7df0*/  BSYNC.RECONVERGENT B1 ;  /* 0x0000000000017941 */ /* 0x000fea0003800200 */
.L_x_698:
[----:B------:R-:W-:Y:S01]  /*7e00*/  DADD R10, R12, R10 ;  /* 0x000000000c0a7229 */ /* 0x000fe2000000000a */
[----:B------:R-:W-:Y:S01]  /*7e10*/  BSSY.RECONVERGENT B1, `(.L_x_714) ;  /* 0x000027b000017945 */ /* 0x000fe20003800200 */
[----:B------:R-:W-:-:S06]  /*7e20*/  DMUL R16, R16, R22 ;  /* 0x0000001610107228 */ /* 0x000fcc0000000000 */
[----:B------:R-:W-:-:S08]  /*7e30*/  DADD R14, R10, R14 ;  /* 0x000000000a0e7229 */ /* 0x000fd0000000000e */
        /* <DEDUP_REMOVED lines=98> */
.L_x_718:
[----:B------:R-:W-:Y:S05]  /*8460*/  BSYNC.RECONVERGENT B2 ;  /* 0x0000000000027941 */ /* 0x000fea0003800200 */
.L_x_717:
[----:B------:R-:W-:Y:S05]  /*8470*/  BRA `(.L_x_719) ;  /* 0x0000002000507947 */ /* 0x000fea0003800000 */
.L_x_716:
        /* <DEDUP_REMOVED lines=77> */
[----:B------:R-:W-:-:S06]  /*8950*/  DFMA R30, -R14, R28, 1 ;  /* 0x3ff000000e1e742b */ /* 0x000fcc000000011c */
        /* <DEDUP_REMOVED lines=31> */
[--C-:B------:R-:W-:Y:S02]  /*8b50*/  DADD R10, -R14, R12.reuse ;  /* 0x000000000e0a7229 */ /* 0x100fe4000000010c */
[----:B------:R-:W-:-:S06]  /*8b60*/  DADD R22, R22, -R12 ;  /* 0x0000000016167229 */ /* 0x000fcc000000080c */
[----:B------:R-:W-:Y:S02]  /*8b70*/  DADD R20, R12, -R10 ;  /* 0x000000000c147229 */ /* 0x000fe4000000080a */
[----:B------:R-:W-:Y:S01]  /*8b80*/  DADD R12, R24, R22 ;  /* 0x00000000180c7229 */ /* 0x000fe20000000016 */
[----:B------:R-:W-:Y:S02]  /*8b90*/  IMAD.MOV.U32 R22, RZ, RZ, 0x652b82fe ;  /* 0x652b82feff167424 */ /* 0x000fe400078e00ff */
[----:B------:R-:W-:-:S03]  /*8ba0*/  IMAD.MOV.U32 R23, RZ, RZ, 0x3ff71547 ;  /* 0x3ff71547ff177424 */ /* 0x000fc600078e00ff */
[----:B------:R-:W-:-:S08]  /*8bb0*/  DADD R20, -R14, R20 ;  /* 0x000000000e147229 */ /* 0x000fd00000000114 */
        /* <DEDUP_REMOVED lines=60> */
.L_x_721:
[----:B------:R-:W-:Y:S05]  /*8f80*/  BSYNC.RECONVERGENT B0 ;  /* 0x0000000000007941 */ /* 0x000fea0003800200 */
.L_x_720:
        /* <DEDUP_REMOVED lines=53> */
.L_x_715:
        /* <DEDUP_REMOVED lines=97> */
.L_x_725:
[----:B------:R-:W-:Y:S05]  /*98f0*/  BSYNC.RECONVERGENT B2 ;  /* 0x0000000000027941 */ /* 0x000fea0003800200 */
.L_x_724:
[----:B------:R-:W-:Y:S05]  /*9900*/  BRA `(.L_x_719) ;  /* 0x0000000c002c7947 */ /* 0x000fea0003800000 */
.L_x_723:
        /* <DEDUP_REMOVED lines=31> */
[----:B-1----:R-:W-:-:S08]  /*9b00*/  DFMA R34, -|R14|, R10, 1 ;  /* 0x3ff000000e22742b */ /* 0x002fd0000000030a */
        /* <DEDUP_REMOVED lines=138> */
.L_x_728:
[----:B------:R-:W-:Y:S05]  /*a3b0*/  BSYNC.RECONVERGENT B2 ;  /* 0x0000000000027941 */ /* 0x000fea0003800200 */
.L_x_727:
        /* <DEDUP_REMOVED lines=14> */
.L_x_729:
        /* <DEDUP_REMOVED lines=8> */
.L_x_726:
        /* <DEDUP_REMOVED lines=9> */
.L_x_722:
[----:B------:R-:W-:-:S11]  /*a5b0*/  DADD R22, R14, R14 ;  /* 0x000000000e167229 */ /* 0x000fd6000000000e */
.L_x_719:
[----:B------:R-:W-:Y:S05]  /*a5c0*/  BSYNC.RECONVERGENT B1 ;  /* 0x0000000000017941 */ /* 0x000fea0003800200 */
.L_x_714:
        /* <DEDUP_REMOVED lines=21> */
.L_x_731:
[----:B------:R-:W-:Y:S05]  /*a720*/  BSYNC.RECONVERGENT B1 ;  /* 0x0000000000017941 */ /* 0x000fea0003800200 */
.L_x_730:
[----:B------:R-:W-:Y:S08]  /*a730*/  BAR.SYNC.DEFER_BLOCKING 0x0 ;  /* 0x0000000000007b1d */ /* 0x000ff00000010000 */
[----:B------:R-:W0:Y:S01]  /*a740*/  LDC.64 R10, c[0x0][0x398] ;  /* 0x0000e600ff0a7b82 */ /* 0x000e220000000a00 */
[----:B------:R-:W1:Y:S07]  /*a750*/  LDCU UR6, c[0x0][0x3e4] ;  /* 0x00007c80ff0677ac */ /* 0x000e6e0008000800 */
[----:B------:R-:W2:Y:S01]  /*a760*/  LDC.64 R20, c[0x0][0x3e0] ;  /* 0x0000f800ff147b82 */ /* 0x000ea20000000a00 */
[----:B------:R-:W3:Y:S01]  /*a770*/  LDG.E.64 R12, desc[UR4][R18.64] ;  /* 0x00000004120c7981 */ /* 0x000ee2000c1e1b00 */
[----:B0-----:R-:W-:-:S05]  /*a780*/  IMAD.WIDE R10, R0, 0x8, R10 ;  /* 0x00000008000a7825 */ /* 0x001fca00078e020a */
[----:B------:R0:W5:Y:S01]  /*a790*/  LDG.E.64 R14, desc[UR4][R10.64] ;  /* 0x000000040a0e7981 */ /* 0x000162000c1e1b00 */
        /* <DEDUP_REMOVED lines=14> */
[----:B0-----:R-:W-:Y:S05]  /*a880*/  @P0 BRA P1, `(.L_x_733) ;  /* 0x00000000001c0947 */ /* 0x001fea0000800000 */
[----:B------:R-:W0:Y:S01]  /*a890*/  LDCU.64 UR6, c[0x0][0x3e0] ;  /* 0x00007c00ff0677ac */ /* 0x000e220008000a00 */
[----:B------:R-:W-:Y:S01]  /*a8a0*/  IMAD.MOV.U32 R25, RZ, RZ, R12 ;  /* 0x000000ffff197224 */ /* 0x000fe200078e000c */
[----:B------:R-:W-:Y:S01]  /*a8b0*/  MOV R3, 0xa900 ;  /* 0x0000a90000037802 */ /* 0x000fe20000000f00 */
[----:B------:R-:W-:Y:S02]  /*a8c0*/  IMAD.MOV.U32 R24, RZ, RZ, R13 ;  /* 0x000000ffff187224 */ /* 0x000fe400078e000d */
[----:B0-----:R-:W-:Y:S02]  /*a8d0*/  IMAD.U32 R22, RZ, RZ, UR6 ;  /* 0x00000006ff167e24 */ /* 0x001fe4000f8e00ff */
[----:B------:R-:W-:-:S07]  /*a8e0*/  IMAD.U32 R23, RZ, RZ, UR7 ;  /* 0x00000007ff177e24 */ /* 0x000fce000f8e00ff */
[----:B-----5:R-:W-:Y:S05]  /*a8f0*/  CALL.REL.NOINC `($__internal_11_$__cuda_sm20_div_rn_f64_full) ;  /* 0x000000ec00a47944 */ /* 0x020fea0003c00000 */
.L_x_733:
[----:B------:R-:W-:Y:S05]  /*a900*/  BSYNC.RECONVERGENT B1 ;  /* 0x0000000000017941 */ /* 0x000fea0003800200 */
.L_x_732:
[----:B------:R-:W-:Y:S01]  /*a910*/  DADD R16, R22, -1 ;  /* 0xbff0000016107429 */ /* 0x000fe20000000000 */
[----:B------:R-:W-:Y:S01]  /*a920*/  BSSY.RECONVERGENT B0, `(.L_x_734) ;  /* 0x0000025000007945 */ /* 0x000fe20003800200 */
[----:B-----5:R-:W-:-:S08]  /*a930*/  DSETP.NEU.AND P2, PT, R14, RZ, PT ;  /* 0x000000ff0e00722a */ /* 0x020fd00003f4d000 */
[----:B------:R-:W-:Y:S02]  /*a940*/  SHF.R.U32.HI R3, RZ, 0x14, R17 ;  /* 0x00000014ff037819 */ /* 0x000fe40000011611 */
[----:B------:R-:W-:Y:S02]  /*a950*/  ISETP.GE.OR P3, PT, R17, RZ, P2 ;  /* 0x000000ff1100720c */ /* 0x000fe40001766670 */
[----:B------:R-:W-:Y:S02]  /*a960*/  LOP3.LUT R3, R3, 0x7ff, RZ, 0xc0, !PT ;  /* 0x000007ff03037812 */ /* 0x000fe400078ec0ff */
[----:B------:R-:W-:-:S03]  /*a970*/  @!P2 IMAD.MOV.U32 R24, RZ, RZ, RZ ;  /* 0x000000ffff18a224 */ /* 0x000fc600078e00ff */
[----:B------:R-:W-:-:S05]  /*a980*/  VIADD R3, R3, 0xfffffc0c ;  /* 0xfffffc0c03037836 */ /* 0x000fca0000000000 */
[CC--:B------:R-:W-:Y:S02]  /*a990*/  SHF.L.U32 R12, R16.reuse, R3.reuse, RZ ;  /* 0x00000003100c7219 */ /* 0x0c0fe400000006ff */
        /* <DEDUP_REMOVED lines=13> */
[----:B------:R-:W-:Y:S02]  /*aa70*/  IMAD.MOV.U32 R25, RZ, RZ, R12 ;  /* 0x000000ffff197224 */ /* 0x000fe400078e000c */
[----:B------:R-:W-:-:S07]  /*aa80*/  IMAD.MOV.U32 R22, RZ, RZ, R13 ;  /* 0x000000ffff167224 */ /* 0x000fce00078e000d */
[----:B------:R-:W-:Y:S05]  /*aa90*/  CALL.REL.NOINC `($_Z6calacpPdS_S_S_S_S_iS_S_S_S_P17curandStateXORWOWdS_$__internal_accurate_pow) ;  /* 0x000000f000d47944 */ /* 0x000fea0003c00000 */
[----:B------:R-:W-:Y:S05]  /*aaa0*/  BSYNC.RECONVERGENT B1 ;  /* 0x0000000000017941 */ /* 0x000fea0003800200 */
.L_x_736:
[----:B------:R-:W-:Y:S01]  /*aab0*/  IMAD.MOV.U32 R20, RZ, RZ, R23 ;  /* 0x000000ffff147224 */ /* 0x000fe200078e0017 */
        /* <DEDUP_REMOVED lines=9> */
[----:B------:R-:W-:Y:S02]  /*ab50*/  @!P2 FSEL R24, R24, RZ, !P0 ;  /* 0x000000ff1818a208 */ /* 0x000fe40004000000 */
[----:B------:R-:W-:-:S07]  /*ab60*/  @!P2 FSEL R25, R25, -QNAN , !P0 ;  /* 0xfff800001919a808 */ /* 0x000fce0004000000 */
.L_x_735:
[----:B------:R-:W-:Y:S05]  /*ab70*/  BSYNC.RECONVERGENT B0 ;  /* 0x0000000000007941 */ /* 0x000fea0003800200 */
.L_x_734:
        /* <DEDUP_REMOVED lines=19> */
.L_x_739:
[----:B------:R-:W-:-:S14]  /*acb0*/  DSETP.NEU.AND P0, PT, |R14|, +INF , PT ;  /* 0x7ff000000e00742a */ /* 0x000fdc0003f0d200 */
[----:B------:R-:W-:Y:S05]  /*acc0*/  @P0 BRA `(.L_x_738) ;  /* 0x0000000000240947 */ /* 0x000fea0003800000 */
[----:B------:R-:W-:Y:S01]  /*acd0*/  ISETP.GE.AND P0, PT, R17, RZ, PT ;  /* 0x000000ff1100720c */ /* 0x000fe20003f06270 */
[----:B------:R-:W-:Y:S01]  /*ace0*/  IMAD.MOV.U32 R24, RZ, RZ, RZ ;  /* 0x000000ffff187224 */ /* 0x000fe200078e00ff */
[----:B------:R-:W-:Y:S02]  /*acf0*/  ISETP.GE.AND P2, PT, R15, RZ, PT ;  /* 0x000000ff0f00720c */ /* 0x000fe40003f46270 */
[----:B------:R-:W-:Y:S02]  /*ad00*/  SEL R25, RZ, 0x7ff00000, !P0 ;  /* 0x7ff00000ff197807 */ /* 0x000fe40004000000 */
[----:B------:R-:W-:-:S03]  /*ad10*/  LOP3.LUT R3, R17, 0x7fffffff, RZ, 0xc0, !PT ;  /* 0x7fffffff11037812 */ /* 0x000fc600078ec0ff */
[----:B------:R-:W-:Y:S01]  /*ad20*/  VIADD R12, R25, 0x80000000 ;  /* 0x80000000190c7836 */ /* 0x000fe20000000000 */
[----:B------:R-:W-:-:S04]  /*ad30*/  ISETP.NE.AND P0, PT, R3, 0x3fe00000, PT ;  /* 0x3fe000000300780c */ /* 0x000fc80003f05270 */
[----:B------:R-:W-:-:S04]  /*ad40*/  SEL R12, R12, R25, P0 ;  /* 0x000000190c0c7207 */ /* 0x000fc80000000000 */
[----:B------:R-:W-:-:S07]  /*ad50*/  @!P2 SEL R25, R12, R25, P1 ;  /* 0x000000190c19a207 */ /* 0x000fce0000800000 */
.L_x_738:
[----:B------:R-:W-:Y:S05]  /*ad60*/  BSYNC.RECONVERGENT B0 ;  /* 0x0000000000007941 */ /* 0x000fea0003800200 */
.L_x_737:
[----:B------:R-:W2:Y:S01]  /*ad70*/  LDG.E.64 R20, desc[UR4][R6.64] ;  /* 0x0000000406147981 */ /* 0x000ea2000c1e1b00 */
[----:B------:R-:W0:Y:S01]  /*ad80*/  LDC.64 R12, c[0x0][0x3a0] ;  /* 0x0000e800ff0c7b82 */ /* 0x000e220000000a00 */
[----:B------:R-:W1:Y:S07]  /*ad90*/  LDCU UR6, c[0x0][0x3e4] ;  /* 0x00007c80ff0677ac */ /* 0x000e6e0008000800 */
[----:B------:R-:W3:Y:S01]  /*ada0*/  LDC.64 R26, c[0x0][0x3e0] ;  /* 0x0000f800ff1a7b82 */ /* 0x000ee20000000a00 */
[----:B0-----:R-:W-:-:S05]  /*adb0*/  IMAD.WIDE R12, R0, 0x8, R12 ;  /* 0x00000008000c7825 */ /* 0x001fca00078e020c */
[----:B------:R0:W5:Y:S01]  /*adc0*/  LDG.E.64 R28, desc[UR4][R12.64] ;  /* 0x000000040c1c7981 */ /* 0x000162000c1e1b00 */
[----:B-1----:R-:W3:Y:S01]  /*add0*/  MUFU.RCP64H R23, UR6 ;  /* 0x0000000600177d08 */ /* 0x002ee20008001800 */
[----:B------:R-:W-:Y:S01]  /*ade0*/  IMAD.MOV.U32 R22, RZ, RZ, 0x1 ;  /* 0x00000001ff167424 */ /* 0x000fe200078e00ff */
[----:B------:R-:W-:Y:S01]  /*adf0*/  DSETP.NEU.AND P1, PT, R16, RZ, PT ;  /* 0x000000ff1000722a */ /* 0x000fe20003f2d000 */
[----:B------:R-:W-:Y:S01]  /*ae00*/  BSSY.RECONVERGENT B1, `(.L_x_740) ;  /* 0x0000019000017945 */ /* 0x000fe20003800200 */
[----:B------:R-:W-:-:S04]  /*ae10*/  DSETP.NEU.AND P0, PT, R14, 1, PT ;  /* 0x3ff000000e00742a */ /* 0x000fc80003f0d000 */
[----:B------:R-:W-:Y:S02]  /*ae20*/  FSEL R16, R24, RZ, P1 ;  /* 0x000000ff18107208 */ /* 0x000fe40000800000 */
[----:B------:R-:W-:Y:S02]  /*ae30*/  FSEL R24, R25, 1.875, P1 ;  /* 0x3ff0000019187808 */ /* 0x000fe40000800000 */
[----:B------:R-:W-:Y:S02]  /*ae40*/  FSEL R16, R16, RZ, P0 ;  /* 0x000000ff10107208 */ /* 0x000fe40000000000 */
[----:B------:R-:W-:Y:S01]  /*ae50*/  FSEL R17, R24, 1.875, P0 ;  /* 0x3ff0000018117808 */ /* 0x000fe20000000000 */
[----:B---3--:R-:W-:-:S08]  /*ae60*/  DFMA R32, R22, -R26, 1 ;  /* 0x3ff000001620742b */ /* 0x008fd0000000081a */
[----:B------:R-:W-:-:S08]  /*ae70*/  DFMA R32, R32, R32, R32 ;  /* 0x000000202020722b */ /* 0x000fd00000000020 */
[----:B------:R-:W-:-:S08]  /*ae80*/  DFMA R32, R22, R32, R22 ;  /* 0x000000201620722b */ /* 0x000fd00000000016 */
[----:B------:R-:W-:-:S08]  /*ae90*/  DFMA R22, R32, -R26, 1 ;  /* 0x3ff000002016742b */ /* 0x000fd0000000081a */
[----:B------:R-:W-:-:S08]  /*aea0*/  DFMA R32, R32, R22, R32 ;  /* 0x000000162020722b */ /* 0x000fd00000000020 */
[----:B--2---:R-:W-:Y:S01]  /*aeb0*/  DMUL R22, R32, R20 ;  /* 0x0000001420167228 */ /* 0x004fe20000000000 */
        /* <DEDUP_REMOVED lines=13> */
.L_x_741:
[----:B------:R-:W-:Y:S05]  /*af90*/  BSYNC.RECONVERGENT B1 ;  /* 0x0000000000017941 */ /* 0x000fea0003800200 */
.L_x_740:
        /* <DEDUP_REMOVED lines=26> */
.L_x_744:
        /* <DEDUP_REMOVED lines=12> */
.L_x_743:
[----:B------:R-:W-:Y:S05]  /*b200*/  BSYNC.RECONVERGENT B0 ;  /* 0x0000000000007941 */ /* 0x000fea0003800200 */
.L_x_742:
        /* <DEDUP_REMOVED lines=19> */
.L_x_747:
        /* <DEDUP_REMOVED lines=11> */
.L_x_746:
[----:B------:R-:W-:Y:S05]  /*b3f0*/  BSYNC.RECONVERGENT B0 ;  /* 0x0000000000007941 */ /* 0x000fea0003800200 */
.L_x_745:
        /* <DEDUP_REMOVED lines=15> */
[----:B---3--:R-:W-:-:S05]  /*b4f0*/  DFMA R36, R22, -R34, 1 ;  /* 0x3ff000001624742b */ /* 0x008fca0000000822 */
[----:B------:R-:W-:-:S03]  /*b500*/  DMUL R16, R16, R24 ;  /* 0x0000001810107228 */ /* 0x000fc60000000000 */
        /* <DEDUP_REMOVED lines=18> */
.L_x_749:
[----:B------:R-:W-:Y:S05]  /*b630*/  BSYNC.RECONVERGENT B1 ;  /* 0x0000000000017941 */ /* 0x000fea0003800200 */
.L_x_748:
[----:B------:R-:W-:Y:S01]  /*b640*/  DADD R28, R22, -1 ;  /* 0xbff00000161c7429 */ /* 0x000fe20000000000 */
[----:B------:R-:W-:Y:S01]  /*b650*/  BSSY.RECONVERGENT B0, `(.L_x_750) ;  /* 0x0000026000007945 */ /* 0x000fe20003800200 */
[----:B-----5:R-:W-:-:S08]  /*b660*/  DSETP.NEU.AND P2, PT, R20, RZ, PT ;  /* 0x000000ff1400722a */ /* 0x020fd00003f4d000 */
[----:B------:R-:W-:Y:S02]  /*b670*/  SHF.R.U32.HI R3, RZ, 0x14, R29 ;  /* 0x00000014ff037819 */ /* 0x000fe4000001161d */
[----:B------:R-:W-:Y:S02]  /*b680*/  ISETP.GE.OR P3, PT, R29, RZ, P2 ;  /* 0x000000ff1d00720c */ /* 0x000fe40001766670 */
[----:B------:R-:W-:-:S05]  /*b690*/  LOP3.LUT R3, R3, 0x7ff, RZ, 0xc0, !PT ;  /* 0x000007ff03037812 */ /* 0x000fca00078ec0ff */
[----:B------:R-:W-:-:S05]  /*b6a0*/  VIADD R3, R3, 0xfffffc0c ;  /* 0xfffffc0c03037836 */ /* 0x000fca0000000000 */
        /* <DEDUP_REMOVED lines=13> */
[----:B------:R-:W-:-:S07]  /*b780*/  MOV R3, 0xb7d0 ;  /* 0x0000b7d000037802 */ /* 0x000fce0000000f00 */
[----:B------:R-:W-:Y:S02]  /*b790*/  IMAD.MOV.U32 R25, RZ, RZ, R22 ;  /* 0x000000ffff197224 */ /* 0x000fe400078e0016 */
[----:B------:R-:W-:Y:S02]  /*b7a0*/  IMAD.MOV.U32 R22, RZ, RZ, R23 ;  /* 0x000000ffff167224 */ /* 0x000fe400078e0017 */
[----:B------:R-:W-:-:S07]  /*b7b0*/  IMAD.MOV.U32 R23, RZ, RZ, R29 ;  /* 0x000000ffff177224 */ /* 0x000fce00078e001d */
[----:B------:R-:W-:Y:S05]  /*b7c0*/  CALL.REL.NOINC `($_Z6calacpPdS_S_S_S_S_iS_S_S_S_P17curandStateXORWOWdS_$__internal_accurate_pow) ;  /* 0x000000e400887944 */ /* 0x000fea0003c00000 */
[----:B------:R-:W-:Y:S05]  /*b7d0*/  BSYNC.RECONVERGENT B1 ;  /* 0x0000000000017941 */ /* 0x000fea0003800200 */
.L_x_752:
        /* <DEDUP_REMOVED lines=11> */
[----:B------:R-:W-:-:S03]  /*b890*/  @!P2 FSEL R23, R23, -QNAN , !P0 ;  /* 0xfff800001717a808 */ /* 0x000fc60004000000 */
[----:B------:R-:W-:-:S07]  /*b8a0*/  IMAD.MOV.U32 R22, RZ, RZ, R3 ;  /* 0x000000ffff167224 */ /* 0x000fce00078e0003 */
.L_x_751:
[----:B------:R-:W-:Y:S05]  /*b8b0*/  BSYNC.RECONVERGENT B0 ;  /* 0x0000000000007941 */ /* 0x000fea0003800200 */
.L_x_750:
        /* <DEDUP_REMOVED lines=19> */
.L_x_755:
[----:B------:R-:W-:-:S14]  /*b9f0*/  DSETP.NEU.AND P0, PT, |R20|, +INF , PT ;  /* 0x7ff000001400742a */ /* 0x000fdc0003f0d200 */
[----:B------:R-:W-:Y:S05]  /*ba00*/  @P0 BRA `(.L_x_754) ;  /* 0x0000000000240947 */ /* 0x000fea0003800000 */
[----:B------:R-:W-:Y:S02]  /*ba10*/  ISETP.GE.AND P0, PT, R29, RZ, PT ;  /* 0x000000ff1d00720c */ /* 0x000fe40003f06270 */
[----:B------:R-:W-:Y:S02]  /*ba20*/  ISETP.GE.AND P2, PT, R21, RZ, PT ;  /* 0x000000ff1500720c */ /* 0x000fe40003f46270 */
[----:B------:R-:W-:Y:S02]  /*ba30*/  SEL R23, RZ, 0x7ff00000, !P0 ;  /* 0x7ff00000ff177807 */ /* 0x000fe40004000000 */
[----:B------:R-:W-:-:S03]  /*ba40*/  LOP3.LUT R3, R29, 0x7fffffff, RZ, 0xc0, !PT ;  /* 0x7fffffff1d037812 */ /* 0x000fc600078ec0ff */
[----:B------:R-:W-:Y:S01]  /*ba50*/  VIADD R22, R23, 0x80000000 ;  /* 0x8000000017167836 */ /* 0x000fe20000000000 */
[----:B------:R-:W-:-:S04]  /*ba60*/  ISETP.NE.AND P0, PT, R3, 0x3fe00000, PT ;  /* 0x3fe000000300780c */ /* 0x000fc80003f05270 */
[----:B------:R-:W-:-:S04]  /*ba70*/  SEL R22, R22, R23, P0 ;  /* 0x0000001716167207 */ /* 0x000fc80000000000 */
[----:B------:R-:W-:Y:S01]  /*ba80*/  @!P2 SEL R23, R22, R23, P1 ;  /* 0x000000171617a207 */ /* 0x000fe20000800000 */
[----:B------:R-:W-:-:S07]  /*ba90*/  IMAD.MOV.U32 R22, RZ, RZ, RZ ;  /* 0x000000ffff167224 */ /* 0x000fce00078e00ff */
.L_x_754:
[----:B------:R-:W-:Y:S05]  /*baa0*/  BSYNC.RECONVERGENT B0 ;  /* 0x0000000000007941 */ /* 0x000fea0003800200 */
.L_x_753:
[----:B------:R-:W0:Y:S01]  /*bab0*/  MUFU.RCP64H R25, R31 ;  /* 0x0000001f00197308 */ /* 0x000e220000001800 */
        /* <DEDUP_REMOVED lines=8> */
[----:B0-----:R-:W-:-:S05]  /*bb40*/  DFMA R26, R24, -R30, 1 ;  /* 0x3ff00000181a742b */ /* 0x001fca000000081e */
[----:B------:R-:W-:-:S03]  /*bb50*/  DMUL R28, R16, R22 ;  /* 0x00000016101c7228 */ /* 0x000fc60000000000 */
[----:B------:R-:W-:-:S07]  /*bb60*/  DFMA R26, R26, R26, R26 ;  /* 0x0000001a1a1a722b */ /* 0x000fce000000001a */
[----:B------:R-:W-:Y:S01]  /*bb70*/  FSETP.GEU.AND P1, PT, |R29|, 6.5827683646048100446e-37, PT ;  /* 0x036000001d00780b */ /* 0x000fe20003f2e200 */
        /* <DEDUP_REMOVED lines=14> */
[----:B------:R-:W-:Y:S05]  /*bc60*/  CALL.REL.NOINC `($__internal_11_$__cuda_sm20_div_rn_f64_full) ;  /* 0x000000d800c87944 */ /* 0x000fea0003c00000 */
.L_x_757:
[----:B------:R-:W-:Y:S05]  /*bc70*/  BSYNC.RECONVERGENT B1 ;  /* 0x0000000000017941 */ /* 0x000fea0003800200 */
.L_x_756:
[----:B------:R-:W-:Y:S06]  /*bc80*/  BAR.SYNC.DEFER_BLOCKING 0x0 ;  /* 0x0000000000007b1d */ /* 0x000fec0000010000 */
[----:B------:R-:W0:Y:S02]  /*bc90*/  LDCU UR6, c[0x0][0x3e4] ;  /* 0x00007c80ff0677ac */ /* 0x000e240008000800 */
[----:B------:R-:W1:Y:S01]  /*bca0*/  LDC.64 R24, c[0x0][0x3e0] ;  /* 0x0000f800ff187b82 */ /* 0x000e620000000a00 */
[----:B------:R-:W2:Y:S01]  /*bcb0*/  LDG.E.64 R20, desc[UR4][R10.64] ;  /* 0x000000040a147981 */ /* 0x000ea2000c1e1b00 */
[----:B0-----:R-:W1:Y:S01]  /*bcc0*/  MUFU.RCP64H R17, UR6 ;  /* 0x0000000600117d08 */ /* 0x001e620008001800 */
        /* <DEDUP_REMOVED lines=9> */
[----:B------:R-:W-:-:S08]  /*bd60*/  DFMA R16, R32, -R24, R20 ;  /* 0x800000182010722b */ /* 0x000fd00000000014 */
[----:B------:R-:W-:Y:S01]  /*bd70*/  DFMA R32, R26, R16, R32 ;  /* 0x000000101a20722b */ /* 0x000fe20000000020 */
[----:B------:R-:W-:Y:S02]  /*bd80*/  IMAD.MOV.U32 R16, RZ, RZ, R22 ;  /* 0x000000ffff107224 */ /* 0x000fe400078e0016 */
[----:B------:R-:W-:-:S07]  /*bd90*/  IMAD.MOV.U32 R17, RZ, RZ, R23 ;  /* 0x000000ffff117224 */ /* 0x000fce00078e0017 */
        /* <DEDUP_REMOVED lines=9> */
[----:B------:R-:W-:Y:S05]  /*be30*/  CALL.REL.NOINC `($__internal_11_$__cuda_sm20_div_rn_f64_full) ;  /* 0x000000d800547944 */ /* 0x000fea0003c00000 */
[----:B------:R-:W-:Y:S02]  /*be40*/  IMAD.MOV.U32 R32, RZ, RZ, R22 ;  /* 0x000000ffff207224 */ /* 0x000fe400078e0016 */
[----:B------:R-:W-:-:S07]  /*be50*/  IMAD.MOV.U32 R33, RZ, RZ, R23 ;  /* 0x000000ffff217224 */ /* 0x000fce00078e0017 */
.L_x_759:
[----:B------:R-:W-:Y:S05]  /*be60*/  BSYNC.RECONVERGENT B1 ;  /* 0x0000000000017941 */ /* 0x000fea0003800200 */
.L_x_758:
        /* <DEDUP_REMOVED lines=99> */
.L_x_764:
[----:B------:R-:W-:Y:S05]  /*c4a0*/  BSYNC.RECONVERGENT B2 ;  /* 0x0000000000027941 */ /* 0x000fea0003800200 */
.L_x_763:
[----:B------:R-:W-:Y:S02]  /*c4b0*/  IMAD.MOV.U32 R38, RZ, RZ, R22 ;  /* 0x000000ffff267224 */ /* 0x000fe400078e0016 */
[----:B------:R-:W-:Y:S01]  /*c4c0*/  IMAD.MOV.U32 R39, RZ, RZ, R23 ;  /* 0x000000ffff277224 */ /* 0x000fe200078e0017 */
[----:B------:R-:W-:Y:S06]  /*c4d0*/  BRA `(.L_x_765) ;  /* 0x0000002000687947 */ /* 0x000fec0003800000 */
.L_x_762:
        /* <DEDUP_REMOVED lines=13> */
[----:B------:R-:W-:Y:S01]  /*c5b0*/  LOP3.LUT R20, R22, 0x800fffff, RZ, 0xc0, !PT ;  /* 0x800fffff16147812 */ /* 0x000fe200078ec0ff */
[----:B------:R-:W-:Y:S02]  /*c5c0*/  IMAD.MOV.U32 R22, RZ, RZ, R32 ;  /* 0x000000ffff167224 */ /* 0x000fe400078e0020 */
[----:B------:R-:W-:Y:S01]  /*c5d0*/  @!P0 IMAD.MOV.U32 R22, RZ, RZ, R36 ;  /* 0x000000ffff168224 */ /* 0x000fe200078e0024 */
        /* <DEDUP_REMOVED lines=160> */
.L_x_767:
[----:B------:R-:W-:Y:S05]  /*cfe0*/  BSYNC.RECONVERGENT B0 ;  /* 0x0000000000007941 */ /* 0x000fea0003800200 */
.L_x_766:
        /* <DEDUP_REMOVED lines=53> */
.L_x_761:
        /* <DEDUP_REMOVED lines=98> */
[----:B------:R-:W-:Y:S05]  /*d960*/  CALL.REL.NOINC `($__internal_10_$__cuda_sm20_dblrcp_rn_slowpath_v3) ;  /* 0x000000b800f07944 */ /* 0x000fea0003c00000 */
[----:B------:R-:W-:Y:S02]  /*d970*/  IMAD.MOV.U32 R38, RZ, RZ, R22 ;  /* 0x000000ffff267224 */ /* 0x000fe400078e0016 */
[----:B------:R-:W-:-:S07]  /*d980*/  IMAD.MOV.U32 R39, RZ, RZ, R23 ;  /* 0x000000ffff277224 */ /* 0x000fce00078e0017 */
.L_x_771:
[----:B------:R-:W-:Y:S05]  /*d990*/  BSYNC.RECONVERGENT B2 ;  /* 0x0000000000027941 */ /* 0x000fea0003800200 */
.L_x_770:
[----:B------:R-:W-:Y:S05]  /*d9a0*/  BRA `(.L_x_765) ;  /* 0x0000000c00347947 */ /* 0x000fea0003800000 */
.L_x_769:
        /* <DEDUP_REMOVED lines=170> */
[----:B------:R-:W-:Y:S02]  /*e450*/  IMAD.MOV.U32 R20, RZ, RZ, R22 ;  /* 0x000000ffff147224 */ /* 0x000fe400078e0016 */
[----:B------:R-:W-:-:S07]  /*e460*/  IMAD.MOV.U32 R21, RZ, RZ, R23 ;  /* 0x000000ffff157224 */ /* 0x000fce00078e0017 */
.L_x_774:
[----:B------:R-:W-:Y:S05]  /*e470*/  BSYNC.RECONVERGENT B2 ;  /* 0x0000000000027941 */ /* 0x000fea0003800200 */
.L_x_773:
        /* <DEDUP_REMOVED lines=12> */
[----:B------:R-:W-:Y:S05]  /*e540*/  CALL.REL.NOINC `($_Z6calacpPdS_S_S_S_S_iS_S_S_S_P17curandStateXORWOWdS_$__internal_accurate_pow) ;  /* 0x000000b800287944 */ /* 0x000fea0003c00000 */
[----:B------:R-:W-:Y:S05]  /*e550*/  BSYNC.RECONVERGENT B0 ;  /* 0x0000000000007941 */ /* 0x000fea0003800200 */
.L_x_775:
        /* <DEDUP_REMOVED lines=8> */
.L_x_772:
        /* <DEDUP_REMOVED lines=9> */
.L_x_768:
[----:B------:R-:W-:-:S11]  /*e670*/  DADD R38, R32, R32 ;  /* 0x0000000020267229 */ /* 0x000fd60000000020 */
.L_x_765:
[----:B------:R-:W-:Y:S05]  /*e680*/  BSYNC.RECONVERGENT B1 ;  /* 0x0000000000017941 */ /* 0x000fea0003800200 */
.L_x_760:
[----:B------:R-:W2:Y:S01]  /*e690*/  LDG.E.64 R20, desc[UR4][R12.64] ;  /* 0x000000040c147981 */ /* 0x000ea2000c1e1b00 */
[----:B------:R-:W0:Y:S01]  /*e6a0*/  LDCU UR6, c[0x0][0x3e4] ;  /* 0x00007c80ff0677ac */ /* 0x000e220008000800 */
[----:B------:R-:W1:Y:S01]  /*e6b0*/  LDC.64 R24, c[0x0][0x3e0] ;  /* 0x0000f800ff187b82 */ /* 0x000e620000000a00 */
[----:B------:R-:W-:Y:S01]  /*e6c0*/  IMAD.MOV.U32 R22, RZ, RZ, 0x1 ;  /* 0x00000001ff167424 */ /* 0x000fe200078e00ff */
[----:B------:R-:W-:Y:S01]  /*e6d0*/  BSSY.RECONVERGENT B1, `(.L_x_776) ;  /* 0x0000017000017945 */ /* 0x000fe20003800200 */
[----:B0-----:R-:W1:Y:S04]  /*e6e0*/  MUFU.RCP64H R23, UR6 ;  /* 0x0000000600177d08 */ /* 0x001e680008001800 */
        /* <DEDUP_REMOVED lines=21> */
.L_x_777:
[----:B------:R-:W-:Y:S05]  /*e840*/  BSYNC.RECONVERGENT B1 ;  /* 0x0000000000017941 */ /* 0x000fea0003800200 */
.L_x_776:
        /* <DEDUP_REMOVED lines=99> */
.L_x_782:
[----:B------:R-:W-:Y:S05]  /*ee80*/  BSYNC.RECONVERGENT B2 ;  /* 0x0000000000027941 */ /* 0x000fea0003800200 */
.L_x_781:
[----:B------:R-:W-:Y:S05]  /*ee90*/  BRA `(.L_x_783) ;  /* 0x00000020005c7947 */ /* 0x000fea0003800000 */
.L_x_780:
        /* <DEDUP_REMOVED lines=13> */
[----:B------:R-:W-:Y:S01]  /*ef70*/  @!P0 IMAD.MOV.U32 R22, RZ, RZ, R40 ;  /* 0x000000ffff168224 */ /* 0x000fe200078e0028 */
[----:B------:R-:W-:Y:S01]  /*ef80*/  MUFU.RCP64H R41, R35 ;  /* 0x0000002300297308 */ /* 0x000fe20000001800 */
[----:B------:R-:W-:Y:S01]  /*ef90*/  IMAD.MOV.U32 R40, RZ, RZ, RZ ;  /* 0x000000ffff287224 */ /* 0x000fe200078e00ff */
        /* <DEDUP_REMOVED lines=66> */
[----:B------:R-:W-:-:S06]  /*f3c0*/  DADD R30, R28, R30 ;  /* 0x000000001c1e7229 */ /* 0x000fcc000000001e */
[----:B------:R-:W-:Y:S01]  /*f3d0*/  DADD R20, R26, R20 ;  /* 0x000000001a147229 */ /* 0x000fe20000000014 */
[C---:B------:R-:W-:Y:S02]  /*f3e0*/  VIADD R26, R3.reuse, 0xfffffc01 ;  /* 0xfffffc01031a7836 */ /* 0x040fe40000000000 */
[----:B------:R-:W-:-:S05]  /*f3f0*/  @P1 VIADD R26, R3, 0xfffffc02 ;  /* 0xfffffc02031a1836 */ /* 0x000fca0000000000 */
        /* <DEDUP_REMOVED lines=70> */
[----:B------:R-:W-:-:S08]  /*f860*/  DFMA R28, R42, R42, R42 ;  /* 0x0000002a2a1c722b */ /* 0x000fd0000000002a */
[----:B------:R-:W-:Y:S01]  /*f870*/  DFMA R28, R40, R28, R40 ;  /* 0x0000001c281c722b */ /* 0x000fe20000000028 */
[----:B------:R-:W-:Y:S02]  /*f880*/  IMAD R31, R26, 0x100000, R37 ;  /* 0x001000001a1f7824 */ /* 0x000fe400078e0225 */
[----:B------:R-:W-:Y:S02]  /*f890*/  IMAD.MOV.U32 R40, RZ, RZ, -0x57ecfc2b ;  /* 0xa81303d5ff287424 */ /* 0x000fe400078e00ff */
[----:B------:R-:W-:Y:S02]  /*f8a0*/  IMAD.MOV.U32 R41, RZ, RZ, 0x3f73c25d ;  /* 0x3f73c25dff297424 */ /* 0x000fe400078e00ff */
        /* <DEDUP_REMOVED lines=14> */
.L_x_785:
[----:B------:R-:W-:Y:S05]  /*f990*/  BSYNC.RECONVERGENT B0 ;  /* 0x0000000000007941 */ /* 0x000fea0003800200 */
.L_x_784:
        /* <DEDUP_REMOVED lines=53> */
.L_x_779:
        /* <DEDUP_REMOVED lines=99> */
.L_x_789:
[----:B------:R-:W-:Y:S05]  /*10320*/  BSYNC.RECONVERGENT B2 ;  /* 0x0000000000027941 */ /* 0x000fea0003800200 */
.L_x_788:
[----:B------:R-:W-:Y:S05]  /*10330*/  BRA `(.L_x_783) ;  /* 0x0000000c00347947 */ /* 0x000fea0003800000 */
.L_x_787:
        /* <DEDUP_REMOVED lines=13> */
[--C-:B------:R-:W-:Y:S01]  /*10410*/  DADD R40, -RZ, |R34|.reuse ;  /* 0x00000000ff287229 */ /* 0x100fe20000000522 */
[----:B------:R-:W1:Y:S01]  /*10420*/  FRND.F64 R42, R42 ;  /* 0x0000002a002a7313 */ /* 0x000e620000301800 */
[----:B------:R-:W-:Y:S01]  /*10430*/  UMOV UR6, 0x33145c07 ;  /* 0x33145c0700067882 */ /* 0x000fe20000000000 */
[----:B------:R-:W-:Y:S01]  /*10440*/  UMOV UR7, 0x3ca1a626 ;  /* 0x3ca1a62600077882 */ /* 0x000fe20000000000 */
[----:B------:R-:W-:Y:S01]  /*10450*/  LOP3.LUT R3, R44, 0x1, RZ, 0xc0, !PT ;  /* 0x000000012c037812 */ /* 0x000fe200078ec0ff */
[----:B------:R-:W-:Y:S01]  /*10460*/  UMOV UR8, 0x69ce2bdf ;  /* 0x69ce2bdf00087882 */ /* 0x000fe20000000000 */
[----:B------:R-:W-:Y:S01]  /*10470*/  IMAD.MOV.U32 R40, RZ, RZ, RZ ;  /* 0x000000ffff287224 */ /* 0x000fe200078e00ff */
[----:B------:R-:W-:Y:S01]  /*10480*/  UMOV UR9, 0x3e5ade15 ;  /* 0x3e5ade1500097882 */ /* 0x000fe20000000000 */
[----:B------:R-:W-:Y:S01]  /*10490*/  ISETP.NE.U32.AND P0, PT, R3, 0x1, PT ;  /* 0x000000010300780c */ /* 0x000fe20003f05070 */
[----:B0-----:R-:W-:Y:S01]  /*104a0*/  IMAD.MOV.U32 R48, RZ, RZ, 0x20fd8164 ;  /* 0x20fd8164ff307424 */ /* 0x001fe200078e00ff */
[----:B------:R-:W0:Y:S01]  /*104b0*/  MUFU.RCP64H R41, R41 ;  /* 0x0000002900297308 */ /* 0x000e220000001800 */
[----:B------:R-:W-:Y:S01]  /*104c0*/  IMAD.MOV.U32 R3, RZ, RZ, 0x3da8ff83 ;  /* 0x3da8ff83ff037424 */ /* 0x000fe200078e00ff */
[----:B------:R-:W-:Y:S01]  /*104d0*/  ISETP.NE.U32.AND.EX P0, PT, RZ, RZ, PT, P0 ;  /* 0x000000ffff00720c */ /* 0x000fe20003f05100 */
[----:B------:R-:W-:Y:S01]  /*104e0*/  BSSY.RECONVERGENT B2, `(.L_x_791) ;  /* 0x0000092000027945 */ /* 0x000fe20003800200 */
[----:B-1----:R-:W-:-:S02]  /*104f0*/  DFMA R36, R42, -0.5, R34 ;  /* 0xbfe000002a24782b */ /* 0x002fc40000000022 */
[----:B------:R-:W-:Y:S02]  /*10500*/  FSEL R48, R48, -8.06006814911005101289e+34, !P0 ;  /* 0xf9785eba30307808 */ /* 0x000fe40004000000 */
[----:B------:R-:W-:-:S04]  /*10510*/  FSEL R49, -R3, 0.11223486810922622681, !P0 ;  /* 0x3de5db6503317808 */ /* 0x000fc80004000100 */
[----:B------:R-:W-:Y:S01]  /*10520*/  DMUL R46, R36, UR6 ;  /* 0x00000006242e7c28 */ /* 0x000fe20008000000 */
[----:B------:R-:W-:Y:S01]  /*10530*/  UMOV UR6, 0x54442d18 ;  /* 0x54442d1800067882 */ /* 0x000fe20000000000 */
[----:B------:R-:W-:Y:S01]  /*10540*/  UMOV UR7, 0x400921fb ;  /* 0x400921fb00077882 */ /* 0x000fe20000000000 */
[----:B0-----:R-:W-:-:S05]  /*10550*/  DFMA R50, R40, -|R34|, 1 ;  /* 0x3ff000002832742b */ /* 0x001fca0000000c22 */
[----:B------:R-:W-:Y:S01]  /*10560*/  DFMA R36, R36, UR6, R46 ;  /* 0x0000000624247c2b */ /* 0x000fe2000800002e */
[----:B------:R-:W-:Y:S01]  /*10570*/  UMOV UR6, 0x7c38a637 ;  /* 0x7c38a63700067882 */ /* 0x000fe20000000000 */
[----:B------:R-:W-:Y:S01]  /*10580*/  IMAD.MOV.U32 R46, RZ, RZ, -0x57ecfc2b ;  /* 0xa81303d5ff2e7424 */ /* 0x000fe200078e00ff */
[----:B------:R-:W-:Y:S01]  /*10590*/  DFMA R50, R50, R50, R50 ;  /* 0x000000323232722b */ /* 0x000fe20000000032 */
[----:B------:R-:W-:Y:S01]  /*105a0*/  IMAD.MOV.U32 R47, RZ, RZ, 0x3f73c25d ;  /* 0x3f73c25dff2f7424 */ /* 0x000fe200078e00ff */
[----:B------:R-:W-:-:S03]  /*105b0*/  UMOV UR7, 0x3f64bee4 ;  /* 0x3f64bee400077882 */ /* 0x000fc60000000000 */
[----:B------:R-:W-:-:S03]  /*105c0*/  DMUL R42, R36, R36 ;  /* 0x00000024242a7228 */ /* 0x000fc60000000000 */
[----:B------:R-:W-:-:S08]  /*105d0*/  DFMA R40, R40, R50, R40 ;  /* 0x000000322828722b */ /* 0x000fd00000000028 */
[----:B------:R-:W-:Y:S01]  /*105e0*/  DFMA R46, R40, -UR6, R46 ;  /* 0x80000006282e7c2b */ /* 0x000fe2000800002e */
        /* <DEDUP_REMOVED lines=14> */
[----:B--2---:R-:W-:-:S08]  /*106d0*/  DFMA R20, R42, R48, R20 ;  /* 0x000000302a14722b */ /* 0x004fd00000000014 */
[----:B------:R-:W-:Y:S01]  /*106e0*/  DFMA R22, R42, R20, R22 ;  /* 0x000000142a16722b */ /* 0x000fe20000000016 */
[----:B------:R-:W-:Y:S02]  /*106f0*/  IMAD.MOV.U32 R20, RZ, RZ, 0x652b82fe ;  /* 0x652b82feff147424 */ /* 0x000fe400078e00ff */
[----:B------:R-:W-:-:S05]  /*10700*/  IMAD.MOV.U32 R21, RZ, RZ, 0x3ff71547 ;  /* 0x3ff71547ff157424 */ /* 0x000fca00078e00ff */
[----:B---3--:R-:W-:Y:S02]  /*10710*/  DFMA R24, R42, R22, R24 ;  /* 0x000000162a18722b */ /* 0x008fe40000000018 */
[----:B------:R-:W-:-:S06]  /*10720*/  DFMA R20, |R34|, R20, 6.75539944105574400000e+15 ;  /* 0x433800002214742b */ /* 0x000fcc0000000214 */
[----:B------:R-:W-:Y:S02]  /*10730*/  DFMA R26, R42, R24, R26 ;  /* 0x000000182a1a722b */ /* 0x000fe4000000001a */
[----:B------:R-:W-:Y:S02]  /*10740*/  DADD R22, R20, -6.75539944105574400000e+15 ;  /* 0xc338000014167429 */ /* 0x000fe40000000000 */
[----:B------:R-:W-:-:S04]  /*10750*/  IABS R3, R20 ;  /* 0x0000001400037213 */ /* 0x000fc80000000000 */
[----:B----4-:R-:W-:Y:S02]  /*10760*/  DFMA R26, R42, R26, R28 ;  /* 0x0000001a2a1a722b */ /* 0x010fe4000000001c */
        /* <DEDUP_REMOVED lines=15> */
[----:B------:R-:W-:-:S02]  /*10860*/  DFMA R36, R36, R26, R36 ;  /* 0x0000001a2424722b */ /* 0x000fc40000000024 */
[----:B------:R-:W-:Y:S02]  /*10870*/  DFMA R26, R42, R26, 1 ;  /* 0x3ff000002a1a742b */ /* 0x000fe4000000001a */
[----:B------:R-:W-:Y:S01]  /*10880*/  DFMA R24, R22, UR8, R24 ;  /* 0x0000000816187c2b */ /* 0x000fe20008000018 */
[----:B------:R-:W-:Y:S01]  /*10890*/  UMOV UR8, 0x62401315 ;  /* 0x6240131500087882 */ /* 0x000fe20000000000 */
[----:B------:R-:W-:Y:S01]  /*108a0*/  DFMA R46, R40, R46, UR6 ;  /* 0x00000006282e7e2b */ /* 0x000fe2000800002e */
[----:B------:R-:W-:Y:S01]  /*108b0*/  UMOV UR9, 0x3ec71dee ;  /* 0x3ec71dee00097882 */ /* 0x000fe20000000000 */
[----:B------:R-:W-:Y:S01]  /*108c0*/  UMOV UR6, 0x69ab4b7f ;  /* 0x69ab4b7f00067882 */ /* 0x000fe20000000000 */
[----:B------:R-:W-:-:S03]  /*108d0*/  UMOV UR7, 0x3f2e13ce ;  /* 0x3f2e13ce00077882 */ /* 0x000fc60000000000 */
[----:B------:R-:W-:Y:S01]  /*108e0*/  DFMA R24, R22, R24, UR8 ;  /* 0x0000000816187e2b */ /* 0x000fe20008000018 */
[----:B------:R-:W-:Y:S01]  /*108f0*/  UMOV UR8, 0x7c89eb71 ;  /* 0x7c89eb7100087882 */ /* 0x000fe20000000000 */
[----:B------:R-:W-:Y:S01]  /*10900*/  DFMA R46, R40, R46, -UR6 ;  /* 0x80000006282e7e2b */ /* 0x000fe2000800002e */
[----:B------:R-:W-:Y:S01]  /*10910*/  UMOV UR9, 0x3efa0199 ;  /* 0x3efa019900097882 */ /* 0x000fe20000000000 */
[----:B------:R-:W-:Y:S01]  /*10920*/  UMOV UR6, 0x8ecf8a01 ;  /* 0x8ecf8a0100067882 */ /* 0x000fe20000000000 */
[----:B------:R-:W-:Y:S01]  /*10930*/  UMOV UR7, 0x3f65f726 ;  /* 0x3f65f72600077882 */ /* 0x000fe20000000000 */
[----:B------:R-:W-:Y:S02]  /*10940*/  FSEL R28, R26, R36, !P0 ;  /* 0x000000241a1c7208 */ /* 0x000fe40004000000 */
[----:B------:R-:W-:Y:S01]  /*10950*/  DFMA R24, R22, R24, UR8 ;  /* 0x0000000816187e2b */ /* 0x000fe20008000018 */
[----:B------:R-:W-:Y:S01]  /*10960*/  UMOV UR8, 0x14761f65 ;  /* 0x14761f6500087882 */ /* 0x000fe20000000000 */
[----:B------:R-:W-:Y:S01]  /*10970*/  DFMA R46, R40, R46, -UR6 ;  /* 0x80000006282e7e2b */ /* 0x000fe2000800002e */
[----:B------:R-:W-:Y:S01]  /*10980*/  UMOV UR9, 0x3f2a01a0 ;  /* 0x3f2a01a000097882 */ /* 0x000fe20000000000 */
[----:B------:R-:W-:Y:S01]  /*10990*/  UMOV UR6, 0x1c71ace0 ;  /* 0x1c71ace000067882 */ /* 0x000fe20000000000 */
[----:B------:R-:W-:Y:S01]  /*109a0*/  UMOV UR7, 0x3f6c71c7 ;  /* 0x3f6c71c700077882 */ /* 0x000fe20000000000 */
[----:B------:R-:W-:-:S02]  /*109b0*/  FSEL R29, R27, R37, !P0 ;  /* 0x000000251b1d7208 */ /* 0x000fc40004000000 */
[----:B------:R-:W-:Y:S01]  /*109c0*/  DFMA R24, R22, R24, UR8 ;  /* 0x0000000816187e2b */ /* 0x000fe20008000018 */
[----:B------:R-:W-:Y:S01]  /*109d0*/  UMOV UR8, 0x1852b7af ;  /* 0x1852b7af00087882 */ /* 0x000fe20000000000 */
[----:B------:R-:W-:Y:S01]  /*109e0*/  DFMA R46, R40, R46, UR6 ;  /* 0x00000006282e7e2b */ /* 0x000fe2000800002e */
[----:B------:R-:W-:Y:S01]  /*109f0*/  UMOV UR9, 0x3f56c16c ;  /* 0x3f56c16c00097882 */ /* 0x000fe20000000000 */
[----:B------:R-:W-:Y:S01]  /*10a00*/  UMOV UR6, 0x55555556 ;  /* 0x5555555600067882 */ /* 0x000fe20000000000 */
[----:B------:R-:W-:Y:S01]  /*10a10*/  UMOV UR7, 0x3fb55555 ;  /* 0x3fb5555500077882 */ /* 0x000fe20000000000 */
[----:B------:R-:W-:Y:S02]  /*10a20*/  LOP3.LUT P0, RZ, R44, 0x2, RZ, 0xc0, !PT ;  /* 0x000000022cff7812 */ /* 0x000fe4000780c0ff */
[----:B------:R-:W-:Y:S02]  /*10a30*/  DFMA R26, R22, R24, UR8 ;  /* 0x00000008161a7e2b */ /* 0x000fe40008000018 */
[----:B------:R-:W-:-:S02]  /*10a40*/  DADD R24, RZ, -R28 ;  /* 0x00000000ff187229 */ /* 0x000fc4000000081c */
[----:B------:R-:W-:Y:S01]  /*10a50*/  DFMA R46, R40, R46, UR6 ;  /* 0x00000006282e7e2b */ /* 0x000fe2000800002e */
[----:B------:R-:W-:Y:S01]  /*10a60*/  UMOV UR6, 0x11122322 ;  /* 0x1112232200067882 */ /* 0x000fe20000000000 */
[----:B------:R-:W-:Y:S02]  /*10a70*/  UMOV UR7, 0x3f811111 ;  /* 0x3f81111100077882 */ /* 0x000fe40000000000 */
[----:B------:R-:W-:Y:S01]  /*10a80*/  DFMA R26, R22, R26, UR6 ;  /* 0x00000006161a7e2b */ /* 0x000fe2000800001a */
[----:B------:R-:W-:Y:S01]  /*10a90*/  UMOV UR6, 0x555502a1 ;  /* 0x555502a100067882 */ /* 0x000fe20000000000 */
[----:B------:R-:W-:Y:S02]  /*10aa0*/  UMOV UR7, 0x3fa55555 ;  /* 0x3fa5555500077882 */ /* 0x000fe40000000000 */
[----:B------:R-:W-:Y:S01]  /*10ab0*/  DMUL R46, R40, R46 ;  /* 0x0000002e282e7228 */ /* 0x000fe20000000000 */
[----:B------:R-:W-:Y:S02]  /*10ac0*/  FSEL R24, R28, R24, !P0 ;  /* 0x000000181c187208 */ /* 0x000fe40004000000 */
[----:B------:R-:W-:Y:S01]  /*10ad0*/  FSEL R25, R29, R25, !P0 ;  /* 0x000000191d197208 */ /* 0x000fe20004000000 */
[----:B------:R-:W-:Y:S01]  /*10ae0*/  DFMA R26, R22, R26, UR6 ;  /* 0x00000006161a7e2b */ /* 0x000fe2000800001a */
[----:B------:R-:W-:Y:S01]  /*10af0*/  UMOV UR6, 0x55555511 ;  /* 0x5555551100067882 */ /* 0x000fe20000000000 */
[----:B------:R-:W-:Y:S01]  /*10b00*/  UMOV UR7, 0x3fc55555 ;  /* 0x3fc5555500077882 */ /* 0x000fe20000000000 */
[----:B------:R-:W-:-:S02]  /*10b10*/  ISETP.GT.AND P0, PT, R3, 0x3fe, PT ;  /* 0x000003fe0300780c */ /* 0x000fc40003f04270 */
[----:B------:R-:W-:-:S03]  /*10b20*/  DFMA R46, R24, R46, R24 ;  /* 0x0000002e182e722b */ /* 0x000fc60000000018 */
[----:B------:R-:W-:Y:S01]  /*10b30*/  DFMA R24, R22, R26, UR6 ;  /* 0x0000000616187e2b */ /* 0x000fe2000800001a */
[----:B------:R-:W-:Y:S01]  /*10b40*/  UMOV UR6, 0xb ;  /* 0x0000000b00067882 */ /* 0x000fe20000000000 */
[----:B------:R-:W-:-:S03]  /*10b50*/  UMOV UR7, 0x3fe00000 ;  /* 0x3fe0000000077882 */ /* 0x000fc60000000000 */
[----:B------:R-:W-:-:S03]  /*10b60*/  DMUL R26, R46, |R34| ;  /* 0x400000222e1a7228 */ /* 0x000fc60000000000 */
[C---:B------:R-:W-:Y:S01]  /*10b70*/  DFMA R28, R22.reuse, R24, UR6 ;  /* 0x00000006161c7e2b */ /* 0x040fe20008000018 */
[C---:B------:R-:W-:Y:S01]  /*10b80*/  @P0 VIADD R31, R20.reuse, 0x7fe ;  /* 0x000007fe141f0836 */ /* 0x040fe20000000000 */
[----:B------:R-:W-:Y:S01]  /*10b90*/  @!P0 LEA R3, R20, 0x3ff00000, 0x14 ;  /* 0x3ff0000014038811 */ /* 0x000fe200078ea0ff */
[----:B------:R-:W0:Y:S01]  /*10ba0*/  MUFU.RCP64H R25, R27 ;  /* 0x0000001b00197308 */ /* 0x000e220000001800 */
[----:B------:R-:W-:Y:S01]  /*10bb0*/  IMAD.MOV.U32 R24, RZ, RZ, 0x1 ;  /* 0x00000001ff187424 */ /* 0x000fe200078e00ff */
[----:B------:R-:W-:Y:S01]  /*10bc0*/  UMOV UR6, 0x6f814637 ;  /* 0x6f81463700067882 */ /* 0x000fe20000000000 */
[----:B------:R-:W-:Y:S01]  /*10bd0*/  @P0 IMAD.SHL.U32 R21, R31, 0x80000, RZ ;  /* 0x000800001f150824 */ /* 0x000fe200078e00ff */
[----:B------:R-:W-:Y:S01]  /*10be0*/  UMOV UR7, 0x3c9a6a0d ;  /* 0x3c9a6a0d00077882 */ /* 0x000fe20000000000 */
[----:B------:R-:W-:Y:S01]  /*10bf0*/  DFMA R28, R22, R28, 1 ;  /* 0x3ff00000161c742b */ /* 0x000fe2000000001c */
[----:B------:R-:W-:Y:S02]  /*10c00*/  @P0 IMAD.MOV.U32 R20, RZ, RZ, RZ ;  /* 0x000000ffff140224 */ /* 0x000fe400078e00ff */
[----:B------:R-:W-:-:S05]  /*10c10*/  @P0 LOP3.LUT R21, R21, 0xfff00000, RZ, 0xc0, !PT ;  /* 0xfff0000015150812 */ /* 0x000fca00078ec0ff */
[----:B------:R-:W-:Y:S01]  /*10c20*/  DFMA R22, R22, R28, 1 ;  /* 0x3ff000001616742b */ /* 0x000fe2000000001c */
[----:B------:R-:W-:Y:S01]  /*10c30*/  @P0 IMAD R3, R31, 0x100000, -R21 ;  /* 0x001000001f030824 */ /* 0x000fe200078e0a15 */
[----:B0-----:R-:W-:-:S06]  /*10c40*/  DFMA R28, -R26, R24, 1 ;  /* 0x3ff000001a1c742b */ /* 0x001fcc0000000118 */
[----:B------:R-:W-:Y:S01]  /*10c50*/  @P0 DMUL R22, R22, R20 ;  /* 0x0000001416160228 */ /* 0x000fe20000000000 */
[----:B------:R-:W-:Y:S01]  /*10c60*/  IMAD.MOV.U32 R20, RZ, RZ, RZ ;  /* 0x000000ffff147224 */ /* 0x000fe200078e00ff */
[----:B------:R-:W-:Y:S01]  /*10c70*/  DFMA R28, R28, R28, R28 ;  /* 0x0000001c1c1c722b */ /* 0x000fe2000000001c */
[----:B------:R-:W-:-:S06]  /*10c80*/  IMAD.MOV.U32 R21, RZ, RZ, R3 ;  /* 0x000000ffff157224 */ /* 0x000fcc00078e0003 */
[----:B------:R-:W-:Y:S02]  /*10c90*/  DMUL R20, R20, R22 ;  /* 0x0000001614147228 */ /* 0x000fe40000000000 */
[----:B------:R-:W-:-:S06]  /*10ca0*/  DFMA R28, R24, R28, R24 ;  /* 0x0000001c181c722b */ /* 0x000fcc0000000018 */
[----:B------:R-:W-:Y:S01]  /*10cb0*/  DMUL R22, R20, -UR6 ;  /* 0x8000000614167c28 */ /* 0x000fe20008000000 */
[----:B------:R-:W-:Y:S01]  /*10cc0*/  UMOV UR6, 0x1ff62706 ;  /* 0x1ff6270600067882 */ /* 0x000fe20000000000 */
[----:B------:R-:W-:Y:S01]  /*10cd0*/  DFMA R24, -R26, R28, 1 ;  /* 0x3ff000001a18742b */ /* 0x000fe2000000011c */
[----:B------:R-:W-:-:S05]  /*10ce0*/  UMOV UR7, 0x3ff40d93 ;  /* 0x3ff40d9300077882 */ /* 0x000fca0000000000 */
[----:B------:R-:W-:Y:S02]  /*10cf0*/  DFMA R30, R20, UR6, R22 ;  /* 0x00000006141e7c2b */ /* 0x000fe40008000016 */
[----:B------:R-:W-:-:S08]  /*10d00*/  DFMA R24, R28, R24, R28 ;  /* 0x000000181c18722b */ /* 0x000fd0000000001c */
[----:B------:R-:W-:Y:S01]  /*10d10*/  DMUL R20, R30, R24 ;  /* 0x000000181e147228 */ /* 0x000fe20000000000 */
[----:B------:R-:W-:-:S07]  /*10d20*/  FSETP.GEU.AND P1, PT, |R31|, 6.5827683646048100446e-37, PT ;  /* 0x036000001f00780b */ /* 0x000fce0003f2e200 */
        /* <DEDUP_REMOVED lines=13> */
.L_x_792:
[----:B------:R-:W-:Y:S05]  /*10e00*/  BSYNC.RECONVERGENT B2 ;  /* 0x0000000000027941 */ /* 0x000fea0003800200 */
.L_x_791:
        /* <DEDUP_REMOVED lines=14> */
.L_x_793:
        /* <DEDUP_REMOVED lines=8> */
.L_x_790:
        /* <DEDUP_REMOVED lines=9> */
.L_x_786:
[----:B------:R-:W-:-:S11]  /*11000*/  DADD R22, R34, R34 ;  /* 0x0000000022167229 */ /* 0x000fd60000000022 */
.L_x_783:
[----:B------:R-:W-:Y:S05]  /*11010*/  BSYNC.RECONVERGENT B1 ;  /* 0x0000000000017941 */ /* 0x000fea0003800200 */
.L_x_778:
[----:B------:R-:W2:Y:S01]  /*11020*/  LDG.E.64 R20, desc[UR4][R14.64] ;  /* 0x000000040e147981 */ /* 0x000ea2000c1e1b00 */
[----:B------:R-:W0:Y:S01]  /*11030*/  LDCU UR6, c[0x0][0x3e4] ;  /* 0x00007c80ff0677ac */ /* 0x000e220008000800 */
[----:B------:R-:W1:Y:S01]  /*11040*/  LDC.64 R26, c[0x0][0x3e0] ;  /* 0x0000f800ff1a7b82 */ /* 0x000e620000000a00 */
[----:B------:R-:W-:Y:S01]  /*11050*/  IMAD.MOV.U32 R24, RZ, RZ, 0x1 ;  /* 0x00000001ff187424 */ /* 0x000fe200078e00ff */
[----:B------:R-:W-:Y:S01]  /*11060*/  BSSY.RECONVERGENT B1, `(.L_x_794) ;  /* 0x0000018000017945 */ /* 0x000fe20003800200 */
[----:B------:R-:W-:Y:S01]  /*11070*/  DMUL R38, R22, R38 ;  /* 0x0000002616267228 */ /* 0x000fe20000000000 */
[----:B0-----:R-:W1:Y:S03]  /*11080*/  MUFU.RCP64H R25, UR6 ;  /* 0x0000000600197d08 */ /* 0x001e660008001800 */
        /* <DEDUP_REMOVED lines=21> */
.L_x_795:
[----:B------:R-:W-:Y:S05]  /*111e0*/  BSYNC.RECONVERGENT B1 ;  /* 0x0000000000017941 */ /* 0x000fea0003800200 */
.L_x_794:
        /* <DEDUP_REMOVED lines=99> */
.L_x_800:
[----:B------:R-:W-:Y:S05]  /*11820*/  BSYNC.RECONVERGENT B2 ;  /* 0x0000000000027941 */ /* 0x000fea0003800200 */
.L_x_799:
[----:B------:R-:W-:Y:S05]  /*11830*/  BRA `(.L_x_801) ;  /* 0x00000020005c7947 */ /* 0x000fea0003800000 */
.L_x_798:
        /* <DEDUP_REMOVED lines=42> */
[-C--:B------:R-:W-:Y:S02]  /*11ae0*/  DFMA R24, R24, -R22.reuse, R26 ;  /* 0x800000161818722b */ /* 0x080fe4000000001a */
[----:B------:R-:W-:-:S03]  /*11af0*/  DMUL R26, R22, R22 ;  /* 0x00000016161a7228 */ /* 0x000fc60000000000 */
        /* <DEDUP_REMOVED lines=8> */
[----:B------:R-:W-:-:S03]  /*11b80*/  DFMA R46, R22, R26, -R28 ;  /* 0x0000001a162e722b */ /* 0x000fc6000000081c */
[----:B------:R-:W-:Y:S01]  /*11b90*/  DFMA R40, R30, R20, UR6 ;  /* 0x000000061e287e2b */ /* 0x000fe20008000014 */
[----:B------:R-:W-:Y:S01]  /*11ba0*/  UMOV UR6, 0x55555555 ;  /* 0x5555555500067882 */ /* 0x000fe20000000000 */
[----:B------:R-:W-:-:S03]  /*11bb0*/  UMOV UR7, 0x3fb55555 ;  /* 0x3fb5555500077882 */ /* 0x000fc60000000000 */
[----:B------:R-:W-:-:S03]  /*11bc0*/  DFMA R46, R24, R26, R46 ;  /* 0x0000001a182e722b */ /* 0x000fc6000000002e */
        /* <DEDUP_REMOVED lines=11> */
[----:B------:R-:W-:-:S05]  /*11c80*/  DFMA R44, R22, R30, R44 ;  /* 0x0000001e162c722b */ /* 0x000fca000000002c */
[----:B------:R-:W-:-:S03]  /*11c90*/  DADD R30, R20, R40 ;  /* 0x00000000141e7229 */ /* 0x000fc60000000028 */
[----:B------:R-:W-:-:S05]  /*11ca0*/  DFMA R44, R22, R44, R46 ;  /* 0x0000002c162c722b */ /* 0x000fca000000002e */
        /* <DEDUP_REMOVED lines=10> */
[----:B------:R-:W-:Y:S02]  /*11d50*/  DADD R26, R44, R26 ;  /* 0x000000002c1a7229 */ /* 0x000fe4000000001a */
[----:B------:R-:W-:-:S04]  /*11d60*/  DFMA R44, R42, -R36, 1 ;  /* 0x3ff000002a2c742b */ /* 0x000fc80000000824 */
[----:B------:R-:W-:-:S08]  /*11d70*/  DADD R22, R28, R22 ;  /* 0x000000001c167229 */ /* 0x000fd00000000016 */
[----:B------:R-:W-:Y:S01]  /*11d80*/  DADD R22, R26, R22 ;  /* 0x000000001a167229 */ /* 0x000fe20000000016 */
[C---:B------:R-:W-:Y:S02]  /*11d90*/  VIADD R26, R3.reuse, 0xfffffc01 ;  /* 0xfffffc01031a7836 */ /* 0x040fe40000000000 */
[----:B------:R-:W-:-:S05]  /*11da0*/  @P1 VIADD R26, R3, 0xfffffc02 ;  /* 0xfffffc02031a1836 */ /* 0x000fca0000000000 */
[----:B------:R-:W-:Y:S01]  /*11db0*/  DADD R24, R24, R22 ;  /* 0x0000000018187229 */ /* 0x000fe20000000016 */
[----:B------:R-:W-:Y:S01]  /*11dc0*/  LOP3.LUT R22, R26, 0x80000000, RZ, 0x3c, !PT ;  /* 0x800000001a167812 */ /* 0x000fe200078e3cff */
[----:B------:R-:W-:-:S06]  /*11dd0*/  IMAD.MOV.U32 R23, RZ, RZ, 0x43300000 ;  /* 0x43300000ff177424 */ /* 0x000fcc00078e00ff */
[----:B------:R-:W-:Y:S02]  /*11de0*/  DADD R26, R20, R24 ;  /* 0x00000000141a7229 */ /* 0x000fe40000000018 */
[----:B------:R-:W-:Y:S01]  /*11df0*/  DADD R28, R22, -UR6 ;  /* 0x80000006161c7e29 */ /* 0x000fe20008000000 */
[----:B------:R-:W-:Y:S01]  /*11e00*/  UMOV UR6, 0xfefa39ef ;  /* 0xfefa39ef00067882 */ /* 0x000fe20000000000 */
[----:B------:R-:W-:-:S04]  /*11e10*/  UMOV UR7, 0x3fe62e42 ;  /* 0x3fe62e4200077882 */ /* 0x000fc80000000000 */
[--C-:B------:R-:W-:Y:S02]  /*11e20*/  DADD R20, R20, -R26.reuse ;  /* 0x0000000014147229 */ /* 0x100fe4000000081a */
[----:B------:R-:W-:-:S06]  /*11e30*/  DFMA R22, R28, UR6, R26 ;  /* 0x000000061c167c2b */ /* 0x000fcc000800001a */
[----:B------:R-:W-:Y:S02]  /*11e40*/  DADD R20, R24, R20 ;  /* 0x0000000018147229 */ /* 0x000fe40000000014 */
[----:B------:R-:W-:-:S08]  /*11e50*/  DFMA R30, R28, -UR6, R22 ;  /* 0x800000061c1e7c2b */ /* 0x000fd00008000016 */
        /* <DEDUP_REMOVED lines=77> */
.L_x_803:
[----:B------:R-:W-:Y:S05]  /*12330*/  BSYNC.RECONVERGENT B0 ;  /* 0x0000000000007941 */ /* 0x000fea0003800200 */
.L_x_802:
        /* <DEDUP_REMOVED lines=53> */
.L_x_797:
        /* <DEDUP_REMOVED lines=99> */
.L_x_807:
[----:B------:R-:W-:Y:S05]  /*12cc0*/  BSYNC.RECONVERGENT B2 ;  /* 0x0000000000027941 */ /* 0x000fea0003800200 */
.L_x_806:
[----:B------:R-:W-:Y:S05]  /*12cd0*/  BRA `(.L_x_801) ;  /* 0x0000000c00347947 */ /* 0x000fea0003800000 */
.L_x_805:
        /* <DEDUP_REMOVED lines=12> */
[----:B------:R-:W4:Y:S01]  /*12da0*/  LDG.E.128.CONSTANT R28, desc[UR4][R50.64+0x20] ;  /* 0x00002004321c7981 */ /* 0x000f22000c1e9d00 */
[----:B------:R-:W0:Y:S01]  /*12db0*/  FRND.F64 R40, R44 ;  /* 0x0000002c00287313 */ /* 0x000e220000301800 */
[--C-:B------:R-:W-:Y:S01]  /*12dc0*/  DADD R42, -RZ, |R36|.reuse ;  /* 0x00000000ff2a7229 */ /* 0x100fe20000000524 */
[----:B------:R-:W-:Y:S01]  /*12dd0*/  UMOV UR6, 0x33145c07 ;  /* 0x33145c0700067882 */ /* 0x000fe20000000000 */
[----:B------:R-:W-:Y:S01]  /*12de0*/  UMOV UR7, 0x3ca1a626 ;  /* 0x3ca1a62600077882 */ /* 0x000fe20000000000 */
[----:B------:R-:W-:Y:S01]  /*12df0*/  LOP3.LUT R3, R46, 0x1, RZ, 0xc0, !PT ;  /* 0x000000012e037812 */ /* 0x000fe200078ec0ff */
[----:B------:R-:W-:Y:S01]  /*12e00*/  UMOV UR8, 0xfefa39ef ;  /* 0xfefa39ef00087882 */ /* 0x000fe20000000000 */
[----:B------:R-:W-:Y:S01]  /*12e10*/  UMOV UR9, 0x3fe62e42 ;  /* 0x3fe62e4200097882 */ /* 0x000fe20000000000 */
[----:B------:R-:W-:Y:S01]  /*12e20*/  IMAD.MOV.U32 R42, RZ, RZ, RZ ;  /* 0x000000ffff2a7224 */ /* 0x000fe200078e00ff */
[----:B------:R-:W-:Y:S01]  /*12e30*/  ISETP.NE.U32.AND P0, PT, R3, 0x1, PT ;  /* 0x000000010300780c */ /* 0x000fe20003f05070 */
[----:B------:R-:W-:Y:S01]  /*12e40*/  IMAD.MOV.U32 R3, RZ, RZ, 0x3da8ff83 ;  /* 0x3da8ff83ff037424 */ /* 0x000fe200078e00ff */
[----:B------:R-:W-:Y:S01]  /*12e50*/  BSSY.RECONVERGENT B2, `(.L_x_809) ;  /* 0x0000095000027945 */ /* 0x000fe20003800200 */
[----:B------:R-:W1:Y:S01]  /*12e60*/  MUFU.RCP64H R43, R43 ;  /* 0x0000002b002b7308 */ /* 0x000e620000001800 */
[----:B------:R-:W-:Y:S01]  /*12e70*/  ISETP.NE.U32.AND.EX P0, PT, RZ, RZ, PT, P0 ;  /* 0x000000ffff00720c */ /* 0x000fe20003f05100 */
[----:B0-----:R-:W-:-:S08]  /*12e80*/  DFMA R40, R40, -0.5, R36 ;  /* 0xbfe000002828782b */ /* 0x001fd00000000024 */
[----:B------:R-:W-:Y:S01]  /*12e90*/  DMUL R48, R40, UR6 ;  /* 0x0000000628307c28 */ /* 0x000fe20008000000 */
[----:B------:R-:W-:Y:S01]  /*12ea0*/  UMOV UR6, 0x54442d18 ;  /* 0x54442d1800067882 */ /* 0x000fe20000000000 */
[----:B------:R-:W-:Y:S01]  /*12eb0*/  UMOV UR7, 0x400921fb ;  /* 0x400921fb00077882 */ /* 0x000fe20000000000 */
[----:B-1----:R-:W-:-:S05]  /*12ec0*/  DFMA R52, R42, -|R36|, 1 ;  /* 0x3ff000002a34742b */ /* 0x002fca0000000c24 */
[----:B------:R-:W-:Y:S01]  /*12ed0*/  DFMA R40, R40, UR6, R48 ;  /* 0x0000000628287c2b */ /* 0x000fe20008000030 */
[----:B------:R-:W-:Y:S01]  /*12ee0*/  UMOV UR6, 0x7c38a637 ;  /* 0x7c38a63700067882 */ /* 0x000fe20000000000 */
[----:B------:R-:W-:Y:S01]  /*12ef0*/  IMAD.MOV.U32 R48, RZ, RZ, 0x20fd8164 ;  /* 0x20fd8164ff307424 */ /* 0x000fe200078e00ff */
[----:B------:R-:W-:Y:S01]  /*12f00*/  FSEL R49, -R3, 0.11223486810922622681, !P0 ;  /* 0x3de5db6503317808 */ /* 0x000fe20004000100 */
[----:B------:R-:W-:Y:S01]  /*12f10*/  UMOV UR7, 0x3f64bee4 ;  /* 0x3f64bee400077882 */ /* 0x000fe20000000000 */
[----:B------:R-:W-:Y:S02]  /*12f20*/  DFMA R52, R52, R52, R52 ;  /* 0x000000343434722b */ /* 0x000fe40000000034 */
[----:B------:R-:W-:Y:S01]  /*12f30*/  FSEL R48, R48, -8.06006814911005101289e+34, !P0 ;  /* 0xf9785eba30307808 */ /* 0x000fe20004000000 */
[----:B------:R-:W-:-:S05]  /*12f40*/  DMUL R44, R40, R40 ;  /* 0x00000028282c7228 */ /* 0x000fca0000000000 */
[----:B------:R-:W-:-:S03]  /*12f50*/  DFMA R42, R42, R52, R42 ;  /* 0x000000342a2a722b */ /* 0x000fc6000000002a */
[----:B--2---:R-:W-:Y:S01]  /*12f60*/  DFMA R20, R44, R48, R20 ;  /* 0x000000302c14722b */ /* 0x004fe20000000014 */
[----:B------:R-:W-:Y:S02]  /*12f70*/  IMAD.MOV.U32 R48, RZ, RZ, -0x57ecfc2b ;  /* 0xa81303d5ff307424 */ /* 0x000fe400078e00ff */
[----:B------:R-:W-:-:S05]  /*12f80*/  IMAD.MOV.U32 R49, RZ, RZ, 0x3f73c25d ;  /* 0x3f73c25dff317424 */ /* 0x000fca00078e00ff */
[----:B------:R-:W-:Y:S02]  /*12f90*/  DFMA R20, R44, R20, R22 ;  /* 0x000000142c14722b */ /* 0x000fe40000000016 */
[----:B------:R-:W-:Y:S01]  /*12fa0*/  DFMA R48, R42, -UR6, R48 ;  /* 0x800000062a307c2b */ /* 0x000fe20008000030 */
[----:B------:R-:W-:Y:S01]  /*12fb0*/  UMOV UR6, 0xa96cfc72 ;  /* 0xa96cfc7200067882 */ /* 0x000fe20000000000 */
[----:B------:R-:W-:-:S04]  /*12fc0*/  UMOV UR7, 0x3f6b7c37 ;  /* 0x3f6b7c3700077882 */ /* 0x000fc80000000000 */
[----:B---3--:R-:W-:Y:S02]  /*12fd0*/  DFMA R24, R44, R20, R24 ;  /* 0x000000142c18722b */ /* 0x008fe40000000018 */
[----:B------:R-:W-:Y:S01]  /*12fe0*/  DFMA R48, R42, R48, -UR6 ;  /* 0x800000062a307e2b */ /* 0x000fe20008000030 */
[----:B------:R-:W-:Y:S01]  /*12ff0*/  UMOV UR6, 0xbde1e324 ;  /* 0xbde1e32400067882 */ /* 0x000fe20000000000 */
[----:B------:R-:W-:Y:S01]  /*13000*/  UMOV UR7, 0x3f35a85a ;  /* 0x3f35a85a00077882 */ /* 0x000fe20000000000 */
[----:B------:R-:W-:Y:S02]  /*13010*/  IMAD.MOV.U32 R20, RZ, RZ, 0x652b82fe ;  /* 0x652b82feff147424 */ /* 0x000fe400078e00ff */
[----:B------:R-:W-:Y:S01]  /*13020*/  IMAD.MOV.U32 R21, RZ, RZ, 0x3ff71547 ;  /* 0x3ff71547ff157424 */ /* 0x000fe200078e00ff */
[----:B------:R-:W-:Y:S02]  /*13030*/  DFMA R26, R44, R24, R26 ;  /* 0x000000182c1a722b */ /* 0x000fe4000000001a */
[----:B------:R-:W-:Y:S01]  /*13040*/  DFMA R48, R42, R48, UR6 ;  /* 0x000000062a307e2b */ /* 0x000fe20008000030 */
[----:B------:R-:W-:Y:S01]  /*13050*/  UMOV UR6, 0xf07b3f05 ;  /* 0xf07b3f0500067882 */ /* 0x000fe20000000000 */
[----:B------:R-:W-:Y:S01]  /*13060*/  UMOV UR7, 0x3f4a8b28 ;  /* 0x3f4a8b2800077882 */ /* 0x000fe20000000000 */
[----:B------:R-:W-:-:S03]  /*13070*/  DFMA R20, |R36|, R20, 6.75539944105574400000e+15 ;  /* 0x433800002414742b */ /* 0x000fc60000000214 */
[----:B----4-:R-:W-:Y:S02]  /*13080*/  DFMA R26, R44, R26, R28 ;  /* 0x0000001a2c1a722b */ /* 0x010fe4000000001c */
[----:B------:R-:W-:Y:S01]  /*13090*/  DFMA R48, R42, R48, UR6 ;  /* 0x000000062a307e2b */ /* 0x000fe20008000030 */
[----:B------:R-:W-:Y:S01]  /*130a0*/  UMOV UR6, 0xd45a282f ;  /* 0xd45a282f00067882 */ /* 0x000fe20000000000 */
[----:B------:R-:W-:Y:S01]  /*130b0*/  UMOV UR7, 0x3f0a15d1 ;  /* 0x3f0a15d100077882 */ /* 0x000fe20000000000 */
[----:B------:R-:W-:Y:S01]  /*130c0*/  DADD R22, R20, -6.75539944105574400000e+15 ;  /* 0xc338000014167429 */ /* 0x000fe20000000000 */
[----:B------:R-:W-:Y:S01]  /*130d0*/  IMAD.MOV.U32 R28, RZ, RZ, -0x35dec16 ;  /* 0xfca213eaff1c7424 */ /* 0x000fe200078e00ff */
[----:B------:R-:W-:Y:S01]  /*130e0*/  IABS R3, R20 ;  /* 0x0000001400037213 */ /* 0x000fe20000000000 */
[----:B------:R-:W-:Y:S01]  /*130f0*/  IMAD.MOV.U32 R29, RZ, RZ, 0x3e928af3 ;  /* 0x3e928af3ff1d7424 */ /* 0x000fe200078e00ff */
[----:B------:R-:W-:Y:S02]  /*13100*/  DFMA R26, R44, R26, R30 ;  /* 0x0000001a2c1a722b */ /* 0x000fe4000000001e */
[----:B------:R-:W-:Y:S01]  /*13110*/  DFMA R24, R42, R48, -UR6 ;  /* 0x800000062a187e2b */ /* 0x000fe20008000030 */
[----:B------:R-:W-:Y:S01]  /*13120*/  UMOV UR6, 0x468cb5be ;  /* 0x468cb5be00067882 */ /* 0x000fe20000000000 */
[----:B------:R-:W-:Y:S01]  /*13130*/  DFMA R48, R22, -UR8, |R36| ;  /* 0x8000000816307c2b */ /* 0x000fe20008000424 */
[----:B------:R-:W-:Y:S01]  /*13140*/  UMOV UR7, 0x3f4367d3 ;  /* 0x3f4367d300077882 */ /* 0x000fe20000000000 */
[----:B------:R-:W-:Y:S01]  /*13150*/  UMOV UR8, 0x69ce2bdf ;  /* 0x69ce2bdf00087882 */ /* 0x000fe20000000000 */
[----:B------:R-:W-:Y:S01]  /*13160*/  UMOV UR9, 0x3e5ade15 ;  /* 0x3e5ade1500097882 */ /* 0x000fe20000000000 */
[----:B------:R-:W-:-:S02]  /*13170*/  DFMA R40, R40, R26, R40 ;  /* 0x0000001a2828722b */ /* 0x000fc40000000028 */
[----:B------:R-:W-:Y:S01]  /*13180*/  DFMA R24, R42, R24, -UR6 ;  /* 0x800000062a187e2b */ /* 0x000fe20008000018 */
[----:B------:R-:W-:Y:S01]  /*13190*/  UMOV UR6, 0x3b39803f ;  /* 0x3b39803f00067882 */ /* 0x000fe20000000000 */
[----:B------:R-:W-:Y:S01]  /*131a0*/  UMOV UR7, 0x3c7abc9e ;  /* 0x3c7abc9e00077882 */ /* 0x000fe20000000000 */
[----:B------:R-:W-:Y:S02]  /*131b0*/  DFMA R26, R44, R26, 1 ;  /* 0x3ff000002c1a742b */ /* 0x000fe4000000001a */
[----:B------:R-:W-:Y:S01]  /*131c0*/  DFMA R22, R22, -UR6, R48 ;  /* 0x8000000616167c2b */ /* 0x000fe20008000030 */
[----:B------:R-:W-:Y:S01]  /*131d0*/  UMOV UR6, 0xe9f1005 ;  /* 0x0e9f100500067882 */ /* 0x000fe20000000000 */
[----:B------:R-:W-:Y:S02]  /*131e0*/  UMOV UR7, 0x3f12471b ;  /* 0x3f12471b00077882 */ /* 0x000fe40000000000 */
[----:B------:R-:W-:Y:S01]  /*131f0*/  DFMA R24, R42, R24, UR6 ;  /* 0x000000062a187e2b */ /* 0x000fe20008000018 */
[----:B------:R-:W-:Y:S01]  /*13200*/  UMOV UR6, 0x4744d5c4 ;  /* 0x4744d5c400067882 */ /* 0x000fe20000000000 */
[----:B------:R-:W-:-:S02]  /*13210*/  UMOV UR7, 0x3f49b100 ;  /* 0x3f49b10000077882 */ /* 0x000fc40000000000 */
[----:B------:R-:W-:Y:S01]  /*13220*/  DFMA R28, R22, UR8, R28 ;  /* 0x00000008161c7c2b */ /* 0x000fe2000800001c */
[----:B------:R-:W-:Y:S01]  /*13230*/  UMOV UR8, 0x62401315 ;  /* 0x6240131500087882 */ /* 0x000fe20000000000 */
[----:B------:R-:W-:Y:S01]  /*13240*/  UMOV UR9, 0x3ec71dee ;  /* 0x3ec71dee00097882 */ /* 0x000fe20000000000 */
[----:B------:R-:W-:Y:S01]  /*13250*/  FSEL R26, R26, R40, !P0 ;  /* 0x000000281a1a7208 */ /* 0x000fe20004000000 */
[----:B------:R-:W-:Y:S01]  /*13260*/  DFMA R24, R42, R24, UR6 ;  /* 0x000000062a187e2b */ /* 0x000fe20008000018 */
[----:B------:R-:W-:Y:S01]  /*13270*/  UMOV UR6, 0x69ab4b7f ;  /* 0x69ab4b7f00067882 */ /* 0x000fe20000000000 */
[----:B------:R-:W-:Y:S01]  /*13280*/  UMOV UR7, 0x3f2e13ce ;  /* 0x3f2e13ce00077882 */ /* 0x000fe20000000000 */
[----:B------:R-:W-:Y:S01]  /*13290*/  FSEL R27, R27, R41, !P0 ;  /* 0x000000291b1b7208 */ /* 0x000fe20004000000 */
[----:B------:R-:W-:Y:S01]  /*132a0*/  DFMA R28, R22, R28, UR8 ;  /* 0x00000008161c7e2b */ /* 0x000fe2000800001c */
[----:B------:R-:W-:Y:S01]  /*132b0*/  UMOV UR8, 0x7c89eb71 ;  /* 0x7c89eb7100087882 */ /* 0x000fe20000000000 */
[----:B------:R-:W-:Y:S01]  /*132c0*/  UMOV UR9, 0x3efa0199 ;  /* 0x3efa019900097882 */ /* 0x000fe20000000000 */
[----:B------:R-:W-:Y:S01]  /*132d0*/  LOP3.LUT P0, RZ, R46, 0x2, RZ, 0xc0, !PT ;  /* 0x000000022eff7812 */ /* 0x000fe2000780c0ff */
        /* <DEDUP_REMOVED lines=14> */
[----:B------:R-:W-:Y:S01]  /*133c0*/  UMOV UR7, 0x3fb55555 ;  /* 0x3fb5555500077882 */ /* 0x000fe20000000000 */
[----:B------:R-:W-:Y:S02]  /*133d0*/  DADD R24, RZ, -R26 ;  /* 0x00000000ff187229 */ /* 0x000fe4000000081a */
[----:B------:R-:W-:-:S03]  /*133e0*/  DFMA R30, R22, R30, UR8 ;  /* 0x00000008161e7e2b */ /* 0x000fc6000800001e */
[----:B------:R-:W-:Y:S01]  /*133f0*/  DFMA R28, R42, R28, UR6 ;  /* 0x000000062a1c7e2b */ /* 0x000fe2000800001c */
[----:B------:R-:W-:Y:S01]  /*13400*/  UMOV UR6, 0x11122322 ;  /* 0x1112232200067882 */ /* 0x000fe20000000000 */
[----:B------:R-:W-:-:S03]  /*13410*/  UMOV UR7, 0x3f811111 ;  /* 0x3f81111100077882 */ /* 0x000fc60000000000 */
[----:B------:R-:W-:Y:S01]  /*13420*/  DFMA R30, R22, R30, UR6 ;  /* 0x00000006161e7e2b */ /* 0x000fe2000800001e */
[----:B------:R-:W-:Y:S01]  /*13430*/  FSEL R24, R26, R24, !P0 ;  /* 0x000000181a187208 */ /* 0x000fe20004000000 */
[----:B------:R-:W-:Y:S01]  /*13440*/  UMOV UR6, 0x555502a1 ;  /* 0x555502a100067882 */ /* 0x000fe20000000000 */
[----:B------:R-:W-:Y:S01]  /*13450*/  DMUL R28, R42, R28 ;  /* 0x0000001c2a1c7228 */ /* 0x000fe20000000000 */
[----:B------:R-:W-:Y:S01]  /*13460*/  FSEL R25, R27, R25, !P0 ;  /* 0x000000191b197208 */ /* 0x000fe20004000000 */
[----:B------:R-:W-:Y:S01]  /*13470*/  UMOV UR7, 0x3fa55555 ;  /* 0x3fa5555500077882 */ /* 0x000fe20000000000 */
[----:B------:R-:W-:Y:S02]  /*13480*/  ISETP.GT.AND P0, PT, R3, 0x3fe, PT ;  /* 0x000003fe0300780c */ /* 0x000fe40003f04270 */
[----:B------:R-:W-:Y:S01]  /*13490*/  DFMA R30, R22, R30, UR6 ;  /* 0x00000006161e7e2b */ /* 0x000fe2000800001e */
[----:B------:R-:W-:Y:S01]  /*134a0*/  UMOV UR6, 0x55555511 ;  /* 0x5555551100067882 */ /* 0x000fe20000000000 */
[----:B------:R-:W-:Y:S01]  /*134b0*/  UMOV UR7, 0x3fc55555 ;  /* 0x3fc5555500077882 */ /* 0x000fe20000000000 */
[----:B------:R-:W-:Y:S01]  /*134c0*/  DFMA R26, R24, R28, R24 ;  /* 0x0000001c181a722b */ /* 0x000fe20000000018 */
[----:B------:R-:W-:-:S04]  /*134d0*/  IMAD.MOV.U32 R24, RZ, RZ, 0x1 ;  /* 0x00000001ff187424 */ /* 0x000fc800078e00ff */
[----:B------:R-:W-:Y:S01]  /*134e0*/  DFMA R30, R22, R30, UR6 ;  /* 0x00000006161e7e2b */ /* 0x000fe2000800001e */
[----:B------:R-:W-:Y:S01]  /*134f0*/  UMOV UR6, 0xb ;  /* 0x0000000b00067882 */ /* 0x000fe20000000000 */
[----:B------:R-:W-:Y:S01]  /*13500*/  UMOV UR7, 0x3fe00000 ;  /* 0x3fe0000000077882 */ /* 0x000fe20000000000 */
[----:B------:R-:W-:Y:S01]  /*13510*/  DMUL R26, R26, |R36| ;  /* 0x400000241a1a7228 */ /* 0x000fe20000000000 */
[C---:B------:R-:W-:Y:S01]  /*13520*/  @P0 VIADD R41, R20.reuse, 0x7fe ;  /* 0x000007fe14290836 */ /* 0x040fe20000000000 */
[----:B------:R-:W-:Y:S01]  /*13530*/  @!P0 LEA R3, R20, 0x3ff00000, 0x14 ;  /* 0x3ff0000014038811 */ /* 0x000fe200078ea0ff */
[----:B------:R-:W-:Y:S02]  /*13540*/  @P0 IMAD.MOV.U32 R20, RZ, RZ, RZ ;  /* 0x000000ffff140224 */ /* 0x000fe400078e00ff */
[----:B------:R-:W-:Y:S01]  /*13550*/  DFMA R30, R22, R30, UR6 ;  /* 0x00000006161e7e2b */ /* 0x000fe2000800001e */
[----:B------:R-:W0:Y:S01]  /*13560*/  MUFU.RCP64H R25, R27 ;  /* 0x0000001b00197308 */ /* 0x000e220000001800 */
[----:B------:R-:W-:Y:S01]  /*13570*/  @P0 IMAD.SHL.U32 R21, R41, 0x80000, RZ ;  /* 0x0008000029150824 */ /* 0x000fe200078e00ff */
[----:B------:R-:W-:Y:S01]  /*13580*/  UMOV UR6, 0x6f814637 ;  /* 0x6f81463700067882 */ /* 0x000fe20000000000 */
[----:B------:R-:W-:-:S03]  /*13590*/  UMOV UR7, 0x3c9a6a0d ;  /* 0x3c9a6a0d00077882 */ /* 0x000fc60000000000 */
[----:B------:R-:W-:Y:S01]  /*135a0*/  @P0 LOP3.LUT R21, R21, 0xfff00000, RZ, 0xc0, !PT ;  /* 0xfff0000015150812 */ /* 0x000fe200078ec0ff */
[----:B------:R-:W-:-:S04]  /*135b0*/  DFMA R30, R22, R30, 1 ;  /* 0x3ff00000161e742b */ /* 0x000fc8000000001e */
[----:B------:R-:W-:-:S04]  /*135c0*/  @P0 IMAD R3, R41, 0x100000, -R21 ;  /* 0x0010000029030824 */ /* 0x000fc800078e0a15 */
[----:B------:R-:W-:Y:S02]  /*135d0*/  DFMA R22, R22, R30, 1 ;  /* 0x3ff000001616742b */ /* 0x000fe4000000001e */
[----:B0-----:R-:W-:-:S06]  /*135e0*/  DFMA R28, -R26, R24, 1 ;  /* 0x3ff000001a1c742b */ /* 0x001fcc0000000118 */
[----:B------:R-:W-:Y:S02]  /*135f0*/  @P0 DMUL R22, R22, R20 ;  /* 0x0000001416160228 */ /* 0x000fe40000000000 */
[----:B------:R-:W-:Y:S01]  /*13600*/  DFMA R28, R28, R28, R28 ;  /* 0x0000001c1c1c722b */ /* 0x000fe2000000001c */
[----:B------:R-:W-:Y:S02]  /*13610*/  IMAD.MOV.U32 R20, RZ, RZ, RZ ;  /* 0x000000ffff147224 */ /* 0x000fe400078e00ff */
[----:B------:R-:W-:-:S05]  /*13620*/  IMAD.MOV.U32 R21, RZ, RZ, R3 ;  /* 0x000000ffff157224 */ /* 0x000fca00078e0003 */
[----:B------:R-:W-:Y:S02]  /*13630*/  DFMA R28, R24, R28, R24 ;  /* 0x0000001c181c722b */ /* 0x000fe40000000018 */
[----:B------:R-:W-:-:S06]  /*13640*/  DMUL R20, R20, R22 ;  /* 0x0000001614147228 */ /* 0x000fcc0000000000 */
[----:B------:R-:W-:Y:S02]  /*13650*/  DFMA R24, -R26, R28, 1 ;  /* 0x3ff000001a18742b */ /* 0x000fe4000000011c */
[----:B------:R-:W-:Y:S01]  /*13660*/  DMUL R22, R20, -UR6 ;  /* 0x8000000614167c28 */ /* 0x000fe20008000000 */
[----:B------:R-:W-:Y:S01]  /*13670*/  UMOV UR6, 0x1ff62706 ;  /* 0x1ff6270600067882 */ /* 0x000fe20000000000 */
[----:B------:R-:W-:-:S04]  /*13680*/  UMOV UR7, 0x3ff40d93 ;  /* 0x3ff40d9300077882 */ /* 0x000fc80000000000 */
[----:B------:R-:W-:Y:S02]  /*13690*/  DFMA R24, R28, R24, R28 ;  /* 0x000000181c18722b */ /* 0x000fe4000000001c */
[----:B------:R-:W-:-:S08]  /*136a0*/  DFMA R30, R20, UR6, R22 ;  /* 0x00000006141e7c2b */ /* 0x000fd00008000016 */
[----:B------:R-:W-:Y:S02]  /*136b0*/  DMUL R20, R30, R24 ;  /* 0x000000181e147228 */ /* 0x000fe40000000000 */
[----:B------:R-:W-:-:S06]  /*136c0*/  FSETP.GEU.AND P1, PT, |R31|, 6.5827683646048100446e-37, PT ;  /* 0x036000001f00780b */ /* 0x000fcc0003f2e200 */
        /* <DEDUP_REMOVED lines=13> */
.L_x_810:
[----:B------:R-:W-:Y:S05]  /*137a0*/  BSYNC.RECONVERGENT B2 ;  /* 0x0000000000027941 */ /* 0x000fea0003800200 */
.L_x_809:
        /* <DEDUP_REMOVED lines=14> */
.L_x_811:
        /* <DEDUP_REMOVED lines=8> */
.L_x_808:
        /* <DEDUP_REMOVED lines=9> */
.L_x_804:
[----:B------:R-:W-:-:S11]  /*139a0*/  DADD R22, R36, R36 ;  /* 0x0000000024167229 */ /* 0x000fd60000000024 */
.L_x_801:
[----:B------:R-:W-:Y:S05]  /*139b0*/  BSYNC.RECONVERGENT B1 ;  /* 0x0000000000017941 */ /* 0x000fea0003800200 */
.L_x_796:
        /* <DEDUP_REMOVED lines=102> */
.L_x_816:
[----:B------:R-:W-:Y:S05]  /*14020*/  BSYNC.RECONVERGENT B2 ;  /* 0x0000000000027941 */ /* 0x000fea0003800200 */
.L_x_815:
[----:B------:R-:W-:Y:S05]  /*14030*/  BRA `(.L_x_817) ;  /* 0x00000020005c7947 */ /* 0x000fea0003800000 */
.L_x_814:
        /* <DEDUP_REMOVED lines=175> */
.L_x_819:
[----:B------:R-:W-:Y:S05]  /*14b30*/  BSYNC.RECONVERGENT B0 ;  /* 0x0000000000007941 */ /* 0x000fea0003800200 */
.L_x_818:
        /* <DEDUP_REMOVED lines=53> */
.L_x_813:
        /* <DEDUP_REMOVED lines=99> */
.L_x_823:
[----:B------:R-:W-:Y:S05]  /*154c0*/  BSYNC.RECONVERGENT B2 ;  /* 0x0000000000027941 */ /* 0x000fea0003800200 */
.L_x_822:
[----:B------:R-:W-:Y:S05]  /*154d0*/  BRA `(.L_x_817) ;  /* 0x0000000c00347947 */ /* 0x000fea0003800000 */
.L_x_821:
        /* <DEDUP_REMOVED lines=14> */
[----:B------:R-:W1:Y:S01]  /*155c0*/  FRND.F64 R34, R40 ;  /* 0x0000002800227313 */ /* 0x000e620000301800 */
[----:B------:R-:W-:Y:S01]  /*155d0*/  IMAD.MOV.U32 R32, RZ, RZ, RZ ;  /* 0x000000ffff207224 */ /* 0x000fe200078e00ff */
[----:B------:R-:W-:Y:S01]  /*155e0*/  UMOV UR6, 0x33145c07 ;  /* 0x33145c0700067882 */ /* 0x000fe20000000000 */
[----:B------:R-:W-:Y:S01]  /*155f0*/  UMOV UR7, 0x3ca1a626 ;  /* 0x3ca1a62600077882 */ /* 0x000fe20000000000 */
[----:B------:R-:W-:Y:S01]  /*15600*/  LOP3.LUT R3, R44, 0x1, RZ, 0xc0, !PT ;  /* 0x000000012c037812 */ /* 0x000fe200078ec0ff */
[----:B------:R-:W-:Y:S01]  /*15610*/  UMOV UR8, 0x69ce2bdf ;  /* 0x69ce2bdf00087882 */ /* 0x000fe20000000000 */
[----:B------:R-:W-:Y:S01]  /*15620*/  UMOV UR9, 0x3e5ade15 ;  /* 0x3e5ade1500097882 */ /* 0x000fe20000000000 */
[----:B------:R-:W-:Y:S01]  /*15630*/  BSSY.RECONVERGENT B2, `(.L_x_825) ;  /* 0x0000097000027945 */ /* 0x000fe20003800200 */
[----:B------:R-:W5:Y:S01]  /*15640*/  MUFU.RCP64H R33, R51 ;  /* 0x0000003300217308 */ /* 0x000f620000001800 */
[----:B0-----:R-:W-:Y:S01]  /*15650*/  IMAD.MOV.U32 R46, RZ, RZ, -0x57ecfc2b ;  /* 0xa81303d5ff2e7424 */ /* 0x001fe200078e00ff */
[----:B------:R-:W-:Y:S01]  /*15660*/  ISETP.NE.U32.AND P0, PT, R3, 0x1, PT ;  /* 0x000000010300780c */ /* 0x000fe20003f05070 */
[----:B------:R-:W-:-:S02]  /*15670*/  IMAD.MOV.U32 R47, RZ, RZ, 0x3f73c25d ;  /* 0x3f73c25dff2f7424 */ /* 0x000fc400078e00ff */
[----:B------:R-:W-:Y:S01]  /*15680*/  IMAD.MOV.U32 R3, RZ, RZ, 0x3da8ff83 ;  /* 0x3da8ff83ff037424 */ /* 0x000fe200078e00ff */
[----:B------:R-:W-:Y:S01]  /*15690*/  ISETP.NE.U32.AND.EX P0, PT, RZ, RZ, PT, P0 ;  /* 0x000000ffff00720c */ /* 0x000fe20003f05100 */
[----:B-1----:R-:W-:Y:S02]  /*156a0*/  DFMA R34, R34, -0.5, R36 ;  /* 0xbfe000002222782b */ /* 0x002fe40000000024 */
[----:B-----5:R-:W-:-:S08]  /*156b0*/  DFMA R42, -|R36|, R32, 1 ;  /* 0x3ff00000242a742b */ /* 0x020fd00000000320 */
[----:B------:R-:W-:Y:S02]  /*156c0*/  DFMA R48, R42, R42, R42 ;  /* 0x0000002a2a30722b */ /* 0x000fe4000000002a */
[----:B------:R-:W-:Y:S01]  /*156d0*/  DMUL R42, R34, UR6 ;  /* 0x00000006222a7c28 */ /* 0x000fe20008000000 */
[----:B------:R-:W-:Y:S01]  /*156e0*/  UMOV UR6, 0x54442d18 ;  /* 0x54442d1800067882 */ /* 0x000fe20000000000 */
[----:B------:R-:W-:-:S04]  /*156f0*/  UMOV UR7, 0x400921fb ;  /* 0x400921fb00077882 */ /* 0x000fc80000000000 */
[----:B------:R-:W-:Y:S02]  /*15700*/  DFMA R32, R32, R48, R32 ;  /* 0x000000302020722b */ /* 0x000fe40000000020 */
[----:B------:R-:W-:Y:S01]  /*15710*/  DFMA R34, R34, UR6, R42 ;  /* 0x0000000622227c2b */ /* 0x000fe2000800002a */
[----:B------:R-:W-:Y:S01]  /*15720*/  UMOV UR6, 0x7c38a637 ;  /* 0x7c38a63700067882 */ /* 0x000fe20000000000 */
[----:B------:R-:W-:Y:S01]  /*15730*/  UMOV UR7, 0x3f64bee4 ;  /* 0x3f64bee400077882 */ /* 0x000fe20000000000 */
[----:B------:R-:W-:Y:S01]  /*15740*/  IMAD.MOV.U32 R48, RZ, RZ, 0x20fd8164 ;  /* 0x20fd8164ff307424 */ /* 0x000fe200078e00ff */
[----:B------:R-:W-:Y:S02]  /*15750*/  FSEL R49, -R3, 0.11223486810922622681, !P0 ;  /* 0x3de5db6503317808 */ /* 0x000fe40004000100 */
[----:B------:R-:W-:Y:S01]  /*15760*/  DFMA R42, R32, -UR6, R46 ;  /* 0x80000006202a7c2b */ /* 0x000fe2000800002e */
[----:B------:R-:W-:Y:S01]  /*15770*/  UMOV UR6, 0xa96cfc72 ;  /* 0xa96cfc7200067882 */ /* 0x000fe20000000000 */
[----:B------:R-:W-:Y:S01]  /*15780*/  UMOV UR7, 0x3f6b7c37 ;  /* 0x3f6b7c3700077882 */ /* 0x000fe20000000000 */
[----:B------:R-:W-:Y:S01]  /*15790*/  DMUL R40, R34, R34 ;  /* 0x0000002222287228 */ /* 0x000fe20000000000 */
[----:B------:R-:W-:-:S04]  /*157a0*/  FSEL R48, R48, -8.06006814911005101289e+34, !P0 ;  /* 0xf9785eba30307808 */ /* 0x000fc80004000000 */
        /* <DEDUP_REMOVED lines=12> */
[----:B--2---:R-:W-:Y:S01]  /*15870*/  DFMA R42, R40, R48, R20 ;  /* 0x00000030282a722b */ /* 0x004fe20000000014 */
[----:B------:R-:W-:Y:S02]  /*15880*/  IMAD.MOV.U32 R20, RZ, RZ, 0x652b82fe ;  /* 0x652b82feff147424 */ /* 0x000fe400078e00ff */
[----:B------:R-:W-:-:S05]  /*15890*/  IMAD.MOV.U32 R21, RZ, RZ, 0x3ff71547 ;  /* 0x3ff71547ff157424 */ /* 0x000fca00078e00ff */
[----:B------:R-:W-:Y:S02]  /*158a0*/  DFMA R42, R40, R42, R22 ;  /* 0x0000002a282a722b */ /* 0x000fe40000000016 */
[----:B------:R-:W-:-:S06]  /*158b0*/  DFMA R20, |R36|, R20, 6.75539944105574400000e+15 ;  /* 0x433800002414742b */ /* 0x000fcc0000000214 */
[----:B---3--:R-:W-:Y:S02]  /*158c0*/  DFMA R42, R40, R42, R24 ;  /* 0x0000002a282a722b */ /* 0x008fe40000000018 */
[----:B------:R-:W-:Y:S02]  /*158d0*/  DADD R22, R20, -6.75539944105574400000e+15 ;  /* 0xc338000014167429 */ /* 0x000fe40000000000 */
[----:B------:R-:W-:-:S04]  /*158e0*/  IABS R3, R20 ;  /* 0x0000001400037213 */ /* 0x000fc80000000000 */
[----:B------:R-:W-:Y:S02]  /*158f0*/  DFMA R26, R40, R42, R26 ;  /* 0x0000002a281a722b */ /* 0x000fe4000000001a */
[----:B------:R-:W-:Y:S01]  /*15900*/  DFMA R48, R22, -UR6, |R36| ;  /* 0x8000000616307c2b */ /* 0x000fe20008000424 */
[----:B------:R-:W-:Y:S01]  /*15910*/  UMOV UR6, 0x468cb5be ;  /* 0x468cb5be00067882 */ /* 0x000fe20000000000 */
[----:B------:R-:W-:Y:S01]  /*15920*/  UMOV UR7, 0x3f4367d3 ;  /* 0x3f4367d300077882 */ /* 0x000fe20000000000 */
[----:B------:R-:W-:Y:S01]  /*15930*/  IMAD.MOV.U32 R42, RZ, RZ, -0x35dec16 ;  /* 0xfca213eaff2a7424 */ /* 0x000fe200078e00ff */
[----:B------:R-:W-:Y:S01]  /*15940*/  DFMA R24, R32, R46, -UR6 ;  /* 0x8000000620187e2b */ /* 0x000fe2000800002e */
[----:B------:R-:W-:Y:S01]  /*15950*/  UMOV UR6, 0x3b39803f ;  /* 0x3b39803f00067882 */ /* 0x000fe20000000000 */
[----:B------:R-:W-:Y:S01]  /*15960*/  UMOV UR7, 0x3c7abc9e ;  /* 0x3c7abc9e00077882 */ /* 0x000fe20000000000 */
[----:B------:R-:W-:Y:S01]  /*15970*/  IMAD.MOV.U32 R43, RZ, RZ, 0x3e928af3 ;  /* 0x3e928af3ff2b7424 */ /* 0x000fe200078e00ff */
[----:B------:R-:W-:Y:S01]  /*15980*/  DFMA R22, R22, -UR6, R48 ;  /* 0x8000000616167c2b */ /* 0x000fe20008000030 */
[----:B------:R-:W-:Y:S01]  /*15990*/  UMOV UR6, 0xe9f1005 ;  /* 0x0e9f100500067882 */ /* 0x000fe20000000000 */
[----:B------:R-:W-:Y:S01]  /*159a0*/  UMOV UR7, 0x3f12471b ;  /* 0x3f12471b00077882 */ /* 0x000fe20000000000 */
[----:B----4-:R-:W-:-:S02]  /*159b0*/  DFMA R26, R40, R26, R28 ;  /* 0x0000001a281a722b */ /* 0x010fc4000000001c */
[----:B------:R-:W-:Y:S01]  /*159c0*/  DFMA R24, R32, R24, UR6 ;  /* 0x0000000620187e2b */ /* 0x000fe20008000018 */
[----:B------:R-:W-:Y:S01]  /*159d0*/  UMOV UR6, 0x4744d5c4 ;  /* 0x4744d5c400067882 */ /* 0x000fe20000000000 */
[----:B------:R-:W-:Y:S01]  /*159e0*/  UMOV UR7, 0x3f49b100 ;  /* 0x3f49b10000077882 */ /* 0x000fe20000000000 */
[----:B------:R-:W-:Y:S01]  /*159f0*/  DFMA R28, R22, UR8, R42 ;  /* 0x00000008161c7c2b */ /* 0x000fe2000800002a */
[----:B------:R-:W-:Y:S01]  /*15a00*/  UMOV UR8, 0x62401315 ;  /* 0x6240131500087882 */ /* 0x000fe20000000000 */
[----:B------:R-:W-:Y:S01]  /*15a10*/  UMOV UR9, 0x3ec71dee ;  /* 0x3ec71dee00097882 */ /* 0x000fe20000000000 */
[----:B------:R-:W-:Y:S02]  /*15a20*/  DFMA R26, R40, R26, R30 ;  /* 0x0000001a281a722b */ /* 0x000fe4000000001e */
[----:B------:R-:W-:Y:S01]  /*15a30*/  DFMA R24, R32, R24, UR6 ;  /* 0x0000000620187e2b */ /* 0x000fe20008000018 */
[----:B------:R-:W-:Y:S01]  /*15a40*/  UMOV UR6, 0x69ab4b7f ;  /* 0x69ab4b7f00067882 */ /* 0x000fe20000000000 */
[----:B------:R-:W-:Y:S01]  /*15a50*/  UMOV UR7, 0x3f2e13ce ;  /* 0x3f2e13ce00077882 */ /* 0x000fe20000000000 */
[----:B------:R-:W-:Y:S01]  /*15a60*/  DFMA R28, R22, R28, UR8 ;  /* 0x00000008161c7e2b */ /* 0x000fe2000800001c */
[----:B------:R-:W-:Y:S01]  /*15a70*/  UMOV UR8, 0x7c89eb71 ;  /* 0x7c89eb7100087882 */ /* 0x000fe20000000000 */
[----:B------:R-:W-:Y:S01]  /*15a80*/  UMOV UR9, 0x3efa0199 ;  /* 0x3efa019900097882 */ /* 0x000fe20000000000 */
[----:B------:R-:W-:-:S02]  /*15a90*/  DFMA R34, R34, R26, R34 ;  /* 0x0000001a2222722b */ /* 0x000fc40000000022 */
[----:B------:R-:W-:Y:S01]  /*15aa0*/  DFMA R24, R32, R24, -UR6 ;  /* 0x8000000620187e2b */ /* 0x000fe20008000018 */
[----:B------:R-:W-:Y:S01]  /*15ab0*/  UMOV UR6, 0x8ecf8a01 ;  /* 0x8ecf8a0100067882 */ /* 0x000fe20000000000 */
[----:B------:R-:W-:Y:S01]  /*15ac0*/  UMOV UR7, 0x3f65f726 ;  /* 0x3f65f72600077882 */ /* 0x000fe20000000000 */
[----:B------:R-:W-:Y:S01]  /*15ad0*/  DFMA R28, R22, R28, UR8 ;  /* 0x00000008161c7e2b */ /* 0x000fe2000800001c */
[----:B------:R-:W-:Y:S01]  /*15ae0*/  UMOV UR8, 0x14761f65 ;  /* 0x14761f6500087882 */ /* 0x000fe20000000000 */
[----:B------:R-:W-:Y:S01]  /*15af0*/  DFMA R26, R40, R26, 1 ;  /* 0x3ff00000281a742b */ /* 0x000fe2000000001a */
[----:B------:R-:W-:Y:S02]  /*15b00*/  UMOV UR9, 0x3f2a01a0 ;  /* 0x3f2a01a000097882 */ /* 0x000fe40000000000 */
[----:B------:R-:W-:Y:S01]  /*15b10*/  DFMA R24, R32, R24, -UR6 ;  /* 0x8000000620187e2b */ /* 0x000fe20008000018 */
[----:B------:R-:W-:Y:S01]  /*15b20*/  UMOV UR6, 0x1c71ace0 ;  /* 0x1c71ace000067882 */ /* 0x000fe20000000000 */
[----:B------:R-:W-:Y:S01]  /*15b30*/  UMOV UR7, 0x3f6c71c7 ;  /* 0x3f6c71c700077882 */ /* 0x000fe20000000000 */
[----:B------:R-:W-:Y:S01]  /*15b40*/  DFMA R30, R22, R28, UR8 ;  /* 0x00000008161e7e2b */ /* 0x000fe2000800001c */
[----:B------:R-:W-:Y:S01]  /*15b50*/  UMOV UR8, 0x1852b7af ;  /* 0x1852b7af00087882 */ /* 0x000fe20000000000 */
[----:B------:R-:W-:-:S02]  /*15b60*/  UMOV UR9, 0x3f56c16c ;  /* 0x3f56c16c00097882 */ /* 0x000fc40000000000 */
[----:B------:R-:W-:Y:S01]  /*15b70*/  FSEL R26, R26, R34, !P0 ;  /* 0x000000221a1a7208 */ /* 0x000fe20004000000 */
[----:B------:R-:W-:Y:S01]  /*15b80*/  DFMA R28, R32, R24, UR6 ;  /* 0x00000006201c7e2b */ /* 0x000fe20008000018 */
[----:B------:R-:W-:Y:S01]  /*15b90*/  FSEL R27, R27, R35, !P0 ;  /* 0x000000231b1b7208 */ /* 0x000fe20004000000 */
[----:B------:R-:W-:Y:S01]  /*15ba0*/  UMOV UR6, 0x55555556 ;  /* 0x5555555600067882 */ /* 0x000fe20000000000 */
[----:B------:R-:W-:Y:S01]  /*15bb0*/  UMOV UR7, 0x3fb55555 ;  /* 0x3fb5555500077882 */ /* 0x000fe20000000000 */
[----:B------:R-:W-:Y:S01]  /*15bc0*/  DFMA R30, R22, R30, UR8 ;  /* 0x00000008161e7e2b */ /* 0x000fe2000800001e */
[----:B------:R-:W-:Y:S02]  /*15bd0*/  LOP3.LUT P0, RZ, R44, 0x2, RZ, 0xc0, !PT ;  /* 0x000000022cff7812 */ /* 0x000fe4000780c0ff */
[----:B------:R-:W-:Y:S02]  /*15be0*/  DADD R24, RZ, -R26 ;  /* 0x00000000ff187229 */ /* 0x000fe4000000081a */
[----:B------:R-:W-:Y:S01]  /*15bf0*/  DFMA R28, R32, R28, UR6 ;  /* 0x00000006201c7e2b */ /* 0x000fe2000800001c */
[----:B------:R-:W-:Y:S01]  /*15c00*/  UMOV UR6, 0x11122322 ;  /* 0x1112232200067882 */ /* 0x000fe20000000000 */
[----:B------:R-:W-:-:S02]  /*15c10*/  UMOV UR7, 0x3f811111 ;  /* 0x3f81111100077882 */ /* 0x000fc40000000000 */
        /* <DEDUP_REMOVED lines=10> */
[----:B------:R-:W-:Y:S01]  /*15cc0*/  DFMA R26, R24, R28, R24 ;  /* 0x0000001c181a722b */ /* 0x000fe20000000018 */
[----:B------:R-:W-:Y:S02]  /*15cd0*/  IMAD.MOV.U32 R24, RZ, RZ, 0x1 ;  /* 0x00000001ff187424 */ /* 0x000fe400078e00ff */
[----:B------:R-:W-:Y:S01]  /*15ce0*/  DFMA R30, R22, R30, UR6 ;  /* 0x00000006161e7e2b */ /* 0x000fe2000800001e */
[----:B------:R-:W-:Y:S01]  /*15cf0*/  UMOV UR6, 0xb ;  /* 0x0000000b00067882 */ /* 0x000fe20000000000 */
[----:B------:R-:W-:-:S03]  /*15d00*/  UMOV UR7, 0x3fe00000 ;  /* 0x3fe0000000077882 */ /* 0x000fc60000000000 */
[----:B------:R-:W-:-:S03]  /*15d10*/  DMUL R26, |R36|, R26 ;  /* 0x0000001a241a7228 */ /* 0x000fc60000000200 */
[C---:B------:R-:W-:Y:S01]  /*15d20*/  DFMA R30, R22.reuse, R30, UR6 ;  /* 0x00000006161e7e2b */ /* 0x040fe2000800001e */
[C---:B------:R-:W-:Y:S01]  /*15d30*/  @P0 VIADD R33, R20.reuse, 0x7fe ;  /* 0x000007fe14210836 */ /* 0x040fe20000000000 */
[----:B------:R-:W-:Y:S01]  /*15d40*/  @!P0 LEA R3, R20, 0x3ff00000, 0x14 ;  /* 0x3ff0000014038811 */ /* 0x000fe200078ea0ff */
[----:B------:R-:W0:Y:S01]  /*15d50*/  MUFU.RCP64H R25, R27 ;  /* 0x0000001b00197308 */ /* 0x000e220000001800 */
[----:B------:R-:W-:Y:S01]  /*15d60*/  @P0 IMAD.MOV.U32 R20, RZ, RZ, RZ ;  /* 0x000000ffff140224 */ /* 0x000fe200078e00ff */
[----:B------:R-:W-:Y:S01]  /*15d70*/  UMOV UR6, 0x6f814637 ;  /* 0x6f81463700067882 */ /* 0x000fe20000000000 */
[----:B------:R-:W-:Y:S01]  /*15d80*/  @P0 IMAD.SHL.U32 R21, R33, 0x80000, RZ ;  /* 0x0008000021150824 */ /* 0x000fe200078e00ff */
[----:B------:R-:W-:Y:S01]  /*15d90*/  UMOV UR7, 0x3c9a6a0d ;  /* 0x3c9a6a0d00077882 */ /* 0x000fe20000000000 */
[----:B------:R-:W-:-:S03]  /*15da0*/  DFMA R30, R22, R30, 1 ;  /* 0x3ff00000161e742b */ /* 0x000fc6000000001e */
        /* <DEDUP_REMOVED lines=31> */
.L_x_826:
[----:B------:R-:W-:Y:S05]  /*15fa0*/  BSYNC.RECONVERGENT B2 ;  /* 0x0000000000027941 */ /* 0x000fea0003800200 */
.L_x_825:
        /* <DEDUP_REMOVED lines=14> */
.L_x_827:
        /* <DEDUP_REMOVED lines=8> */
.L_x_824:
        /* <DEDUP_REMOVED lines=9> */
.L_x_820:
[----:B------:R-:W-:-:S11]  /*161a0*/  DADD R22, R36, R36 ;  /* 0x0000000024167229 */ /* 0x000fd60000000024 */
.L_x_817:
[----:B------:R-:W-:Y:S05]  /*161b0*/  BSYNC.RECONVERGENT B1 ;  /* 0x0000000000017941 */ /* 0x000fea0003800200 */
.L_x_812:
        /* <DEDUP_REMOVED lines=18> */
[----:B------:R-:W-:Y:S05]  /*162e0*/  CALL.REL.NOINC `($__internal_11_$__cuda_sm20_div_rn_f64_full) ;  /* 0x0000003400287944 */ /* 0x000fea0003c00000 */
[----:B------:R-:W-:Y:S02]  /*162f0*/  IMAD.MOV.U32 R20, RZ, RZ, R22 ;  /* 0x000000ffff147224 */ /* 0x000fe400078e0016 */
[----:B------:R-:W-:-:S07]  /*16300*/  IMAD.MOV.U32 R21, RZ, RZ, R23 ;  /* 0x000000ffff157224 */ /* 0x000fce00078e0017 */
.L_x_829:
[----:B------:R-:W-:Y:S05]  /*16310*/  BSYNC.RECONVERGENT B1 ;  /* 0x0000000000017941 */ /* 0x000fea0003800200 */
.L_x_828:
[----:B------:R-:W-:Y:S06]  /*16320*/  BAR.SYNC.DEFER_BLOCKING 0x0 ;  /* 0x0000000000007b1d */ /* 0x000fec0000010000 */
[----:B------:R-:W0:Y:S02]  /*16330*/  LDCU UR6, c[0x0][0x3e4] ;  /* 0x00007c80ff0677ac */ /* 0x000e240008000800 */
[----:B------:R-:W1:Y:S01]  /*16340*/  LDC.64 R24, c[0x0][0x3e0] ;  /* 0x0000f800ff187b82 */ /* 0x000e620000000a00 */
[----:B------:R-:W2:Y:S04]  /*16350*/  LDG.E.64 R26, desc[UR4][R10.64] ;  /* 0x000000040a1a7981 */ /* 0x000ea8000c1e1b00 */
[----:B------:R3:W5:Y:S01]  /*16360*/  LDG.E.64 R28, desc[UR4][R18.64] ;  /* 0x00000004121c7981 */ /* 0x000762000c1e1b00 */
        /* <DEDUP_REMOVED lines=14> */
[----:B---3--:R-:W-:Y:S05]  /*16450*/  @P0 BRA P1, `(.L_x_831) ;  /* 0x00000000001c0947 */ /* 0x008fea0000800000 */
[----:B------:R-:W0:Y:S01]  /*16460*/  LDCU.64 UR6, c[0x0][0x3e0] ;  /* 0x00007c00ff0677ac */ /* 0x000e220008000a00 */
[----:B------:R-:W-:Y:S01]  /*16470*/  IMAD.MOV.U32 R25, RZ, RZ, R26 ;  /* 0x000000ffff197224 */ /* 0x000fe200078e001a */
[----:B------:R-:W-:Y:S01]  /*16480*/  MOV R3, 0x164d0 ;  /* 0x000164d000037802 */ /* 0x000fe20000000f00 */
[----:B------:R-:W-:Y:S02]  /*16490*/  IMAD.MOV.U32 R24, RZ, RZ, R27 ;  /* 0x000000ffff187224 */ /* 0x000fe400078e001b */
[----:B0-----:R-:W-:Y:S02]  /*164a0*/  IMAD.U32 R22, RZ, RZ, UR6 ;  /* 0x00000006ff167e24 */ /* 0x001fe4000f8e00ff */
[----:B------:R-:W-:-:S07]  /*164b0*/  IMAD.U32 R23, RZ, RZ, UR7 ;  /* 0x00000007ff177e24 */ /* 0x000fce000f8e00ff */
[----:B-----5:R-:W-:Y:S05]  /*164c0*/  CALL.REL.NOINC `($__internal_11_$__cuda_sm20_div_rn_f64_full) ;  /* 0x0000003000b07944 */ /* 0x020fea0003c00000 */
.L_x_831:
[----:B------:R-:W-:Y:S05]  /*164d0*/  BSYNC.RECONVERGENT B1 ;  /* 0x0000000000017941 */ /* 0x000fea0003800200 */
.L_x_830:
        /* <DEDUP_REMOVED lines=26> */
.L_x_834:
        /* <DEDUP_REMOVED lines=12> */
.L_x_833:
[----:B------:R-:W-:Y:S05]  /*16740*/  BSYNC.RECONVERGENT B0 ;  /* 0x0000000000007941 */ /* 0x000fea0003800200 */
.L_x_832:
        /* <DEDUP_REMOVED lines=19> */
.L_x_837:
        /* <DEDUP_REMOVED lines=11> */
.L_x_836:
[----:B------:R-:W-:Y:S05]  /*16930*/  BSYNC.RECONVERGENT B0 ;  /* 0x0000000000007941 */ /* 0x000fea0003800200 */
.L_x_835:
[----:B------:R-:W2:Y:S01]  /*16940*/  LDG.E.64 R26, desc[UR4][R12.64] ;  /* 0x000000040c1a7981 */ /* 0x000ea2000c1e1b00 */
[----:B------:R-:W0:Y:S01]  /*16950*/  LDCU UR6, c[0x0][0x3e4] ;  /* 0x00007c80ff0677ac */ /* 0x000e220008000800 */
[----:B------:R-:W1:Y:S02]  /*16960*/  LDC.64 R34, c[0x0][0x3e0] ;  /* 0x0000f800ff227b82 */ /* 0x000e640000000a00 */
[----:B------:R3:W5:Y:S01]  /*16970*/  LDG.E.64 R32, desc[UR4][R6.64] ;  /* 0x0000000406207981 */ /* 0x000762000c1e1b00 */
        /* <DEDUP_REMOVED lines=8> */
[----:B0-----:R-:W1:Y:S02]  /*16a00*/  MUFU.RCP64H R23, UR6 ;  /* 0x0000000600177d08 */ /* 0x001e640008001800 */
        /* <DEDUP_REMOVED lines=19> */
.L_x_839:
[----:B------:R-:W-:Y:S05]  /*16b40*/  BSYNC.RECONVERGENT B1 ;  /* 0x0000000000017941 */ /* 0x000fea0003800200 */
.L_x_838:
        /* <DEDUP_REMOVED lines=26> */
.L_x_842:
        /* <DEDUP_REMOVED lines=12> */
.L_x_841:
[----:B------:R-:W-:Y:S05]  /*16db0*/  BSYNC.RECONVERGENT B0 ;  /* 0x0000000000007941 */ /* 0x000fea0003800200 */
.L_x_840:
        /* <DEDUP_REMOVED lines=19> */
.L_x_845:
        /* <DEDUP_REMOVED lines=11> */
.L_x_844:
[----:B------:R-:W-:Y:S05]  /*16fa0*/  BSYNC.RECONVERGENT B0 ;  /* 0x0000000000007941 */ /* 0x000fea0003800200 */
.L_x_843:
        /* <DEDUP_REMOVED lines=12> */
[----:B0-----:R-:W1:Y:S05]  /*17070*/  MUFU.RCP64H R23, UR6 ;  /* 0x0000000600177d08 */ /* 0x001e6a0008001800 */
[----:B------:R-:W-:-:S02]  /*17080*/  DMUL R28, R28, R24 ;  /* 0x000000181c1c7228 */ /* 0x000fc40000000000 */
        /* <DEDUP_REMOVED lines=19> */
.L_x_847:
[----:B------:R-:W-:Y:S05]  /*171c0*/  BSYNC.RECONVERGENT B1 ;  /* 0x0000000000017941 */ /* 0x000fea0003800200 */
.L_x_846:
        /* <DEDUP_REMOVED lines=26> */
.L_x_850:
        /* <DEDUP_REMOVED lines=13> */
.L_x_849:
[----:B------:R-:W-:Y:S05]  /*17440*/  BSYNC.RECONVERGENT B0 ;  /* 0x0000000000007941 */ /* 0x000fea0003800200 */
.L_x_848:
        /* <DEDUP_REMOVED lines=19> */
.L_x_853:
        /* <DEDUP_REMOVED lines=11> */
.L_x_852:
[----:B------:R-:W-:Y:S05]  /*17630*/  BSYNC.RECONVERGENT B0 ;  /* 0x0000000000007941 */ /* 0x000fea0003800200 */
.L_x_851:
[----:B------:R-:W0:Y:S01]  /*17640*/  MUFU.RCP64H R25, R21 ;  /* 0x0000001500197308 */ /* 0x000e220000001800 */
[----:B------:R-:W-:Y:S01]  /*17650*/  IMAD.MOV.U32 R24, RZ, RZ, 0x1 ;  /* 0x00000001ff187424 */ /* 0x000fe200078e00ff */
[----:B------:R-:W-:Y:S01]  /*17660*/  DSETP.NEU.AND P1, PT, R32, RZ, PT ;  /* 0x000000ff2000722a */ /* 0x000fe20003f2d000 */
[----:B------:R-:W-:Y:S01]  /*17670*/  BSSY.RECONVERGENT B1, `(.L_x_854) ;  /* 0x0000019000017945 */ /* 0x000fe20003800200 */
[----:B------:R-:W-:-:S04]  /*17680*/  DSETP.NEU.AND P0, PT, R30, 1, PT ;  /* 0x3ff000001e00742a */ /* 0x000fc80003f0d000 */
        /* <DEDUP_REMOVED lines=23> */
.L_x_855:
[----:B------:R-:W-:Y:S05]  /*17800*/  BSYNC.RECONVERGENT B1 ;  /* 0x0000000000017941 */ /* 0x000fea0003800200 */
.L_x_854:
[----:B------:R-:W-:Y:S01]  /*17810*/  BAR.SYNC.DEFER_BLOCKING 0x0 ;  /* 0x0000000000007b1d */ /* 0x000fe20000010000 */
[----:B------:R-:W-:Y:S01]  /*17820*/  ISETP.GT.AND P0, PT, R23, 0xfffff, PT ;  /* 0x000fffff1700780c */ /* 0x000fe20003f04270 */
[----:B------:R-:W-:Y:S02]  /*17830*/  IMAD.MOV.U32 R20, RZ, RZ, R22 ;  /* 0x000000ffff147224 */ /* 0x000fe400078e0016 */
[--C-:B------:R-:W-:Y:S02]  /*17840*/  IMAD.MOV.U32 R21, RZ, RZ, R23.reuse ;  /* 0x000000ffff157224 */ /* 0x100fe400078e0017 */
[----:B------:R-:W-:Y:S01]  /*17850*/  IMAD.MOV.U32 R3, RZ, RZ, R23 ;  /* 0x000000ffff037224 */ /* 0x000fe200078e0017 */
[----:B------:R-:W-:Y:S01]  /*17860*/  BSSY.RECONVERGENT B0, `(.L_x_856) ;  /* 0x0000050000007945 */ /* 0x000fe20003800200 */
[----:B------:R-:W-:-:S06]  /*17870*/  IMAD.MOV.U32 R28, RZ, RZ, -0x3ff ;  /* 0xfffffc01ff1c7424 */ /* 0x000fcc00078e00ff */
        /* <DEDUP_REMOVED lines=8> */
[----:B------:R-:W-:Y:S01]  /*17900*/  IMAD.MOV.U32 R32, RZ, RZ, -0x748574fc ;  /* 0x8b7a8b04ff207424 */ /* 0x000fe200078e00ff */
[----:B------:R-:W-:Y:S01]  /*17910*/  UMOV UR6, 0x3ae80f1e ;  /* 0x3ae80f1e00067882 */ /* 0x000fe20000000000 */
[----:B------:R-:W-:Y:S01]  /*17920*/  IMAD.MOV.U32 R33, RZ, RZ, 0x3ed0ee25 ;  /* 0x3ed0ee25ff217424 */ /* 0x000fe200078e00ff */
        /* <DEDUP_REMOVED lines=61> */
.L_x_857:
[----:B------:R-:W-:Y:S01]  /*17d00*/  IMAD.MOV.U32 R22, RZ, RZ, 0x0 ;  /* 0x00000000ff167424 */ /* 0x000fe200078e00ff */
[----:B------:R-:W-:Y:S01]  /*17d10*/  LOP3.LUT P0, RZ, R21, 0x7fffffff, RZ, 0xc0, !PT ;  /* 0x7fffffff15ff7812 */ /* 0x000fe2000780c0ff */
[----:B------:R-:W-:-:S06]  /*17d20*/  IMAD.MOV.U32 R23, RZ, RZ, 0x7ff00000 ;  /* 0x7ff00000ff177424 */ /* 0x000fcc00078e00ff */
[----:B------:R-:W-:-:S10]  /*17d30*/  DFMA R22, R20, R22, +INF ;  /* 0x7ff000001416742b */ /* 0x000fd40000000016 */
[----:B------:R-:W-:Y:S02]  /*17d40*/  FSEL R20, R22, RZ, P0 ;  /* 0x000000ff16147208 */ /* 0x000fe40000000000 */
[----:B------:R-:W-:-:S07]  /*17d50*/  FSEL R21, R23, -QNAN , P0 ;  /* 0xfff0000017157808 */ /* 0x000fce0000000000 */
.L_x_858:
[----:B------:R-:W-:Y:S05]  /*17d60*/  BSYNC.RECONVERGENT B0 ;  /* 0x0000000000007941 */ /* 0x000fea0003800200 */
.L_x_856:
[----:B------:R-:W0:Y:S02]  /*17d70*/  LDC.64 R22, c[0x0][0x3b8] ;  /* 0x0000ee00ff167b82 */ /* 0x000e240000000a00 */
[----:B0-----:R-:W-:-:S06]  /*17d80*/  IMAD.WIDE R22, R0, 0x8, R22 ;  /* 0x0000000800167825 */ /* 0x001fcc00078e0216 */
[----:B------:R-:W2:Y:S01]  /*17d90*/  LDG.E.64 R22, desc[UR4][R22.64] ;  /* 0x0000000416167981 */ /* 0x000ea2000c1e1b00 */
[----:B------:R-:W-:Y:S01]  /*17da0*/  BSSY.RECONVERGENT B0, `(.L_x_859) ;  /* 0x0000053000007945 */ /* 0x000fe20003800200 */
[----:B--2---:R-:W-:Y:S01]  /*17db0*/  ISETP.GT.AND P0, PT, R23, 0xfffff, PT ;  /* 0x000fffff1700780c */ /* 0x004fe20003f04270 */
[----:B------:R-:W-:Y:S02]  /*17dc0*/  IMAD.MOV.U32 R24, RZ, RZ, R22 ;  /* 0x000000ffff187224 */ /* 0x000fe400078e0016 */
[--C-:B------:R-:W-:Y:S02]  /*17dd0*/  IMAD.MOV.U32 R25, RZ, RZ, R23.reuse ;  /* 0x000000ffff197224 */ /* 0x100fe400078e0017 */
[----:B------:R-:W-:-:S08]  /*17de0*/  IMAD.MOV.U32 R30, RZ, RZ, R23 ;  /* 0x000000ffff1e7224 */ /* 0x000fd000078e0017 */
        /* <DEDUP_REMOVED lines=72> */
.L_x_860:
[----:B------:R-:W-:Y:S01]  /*18270*/  IMAD.MOV.U32 R22, RZ, RZ, 0x0 ;  /* 0x00000000ff167424 */ /* 0x000fe200078e00ff */
[----:B------:R-:W-:Y:S01]  /*18280*/  LOP3.LUT P0, RZ, R25, 0x7fffffff, RZ, 0xc0, !PT ;  /* 0x7fffffff19ff7812 */ /* 0x000fe2000780c0ff */
[----:B------:R-:W-:-:S06]  /*18290*/  IMAD.MOV.U32 R23, RZ, RZ, 0x7ff00000 ;  /* 0x7ff00000ff177424 */ /* 0x000fcc00078e00ff */
[----:B------:R-:W-:-:S10]  /*182a0*/  DFMA R22, R24, R22, +INF ;  /* 0x7ff000001816742b */ /* 0x000fd40000000016 */
[----:B------:R-:W-:Y:S02]  /*182b0*/  FSEL R22, R22, RZ, P0 ;  /* 0x000000ff16167208 */ /* 0x000fe40000000000 */
[----:B------:R-:W-:-:S07]  /*182c0*/  FSEL R23, R23, -QNAN , P0 ;  /* 0xfff0000017177808 */ /* 0x000fce0000000000 */
.L_x_861:
[----:B------:R-:W-:Y:S05]  /*182d0*/  BSYNC.RECONVERGENT B0 ;  /* 0x0000000000007941 */ /* 0x000fea0003800200 */
.L_x_859:
[----:B------:R-:W-:Y:S01]  /*182e0*/  ISETP.GT.AND P0, PT, R17, 0xfffff, PT ;  /* 0x000fffff1100780c */ /* 0x000fe20003f04270 */
[----:B------:R-:W-:Y:S01]  /*182f0*/  IMAD.MOV.U32 R28, RZ, RZ, R17 ;  /* 0x000000ffff1c7224 */ /* 0x000fe200078e0011 */
[----:B------:R-:W-:Y:S01]  /*18300*/  BSSY.RECONVERGENT B0, `(.L_x_862) ;  /* 0x0000052000007945 */ /* 0x000fe20003800200 */
[----:B------:R-:W-:Y:S01]  /*18310*/  IMAD.MOV.U32 R24, RZ, RZ, R16 ;  /* 0x000000ffff187224 */ /* 0x000fe200078e0010 */
[----:B------:R-:W-:-:S09]  /*18320*/  DADD R20, R22, R20 ;  /* 0x0000000016147229 */ /* 0x000fd20000000014 */
        /* <DEDUP_REMOVED lines=73> */
.L_x_863:
[----:B------:R-:W-:Y:S01]  /*187c0*/  IMAD.MOV.U32 R22, RZ, RZ, 0x0 ;  /* 0x00000000ff167424 */ /* 0x000fe200078e00ff */
[----:B------:R-:W-:Y:S01]  /*187d0*/  LOP3.LUT P0, RZ, R17, 0x7fffffff, RZ, 0xc0, !PT ;  /* 0x7fffffff11ff7812 */ /* 0x000fe2000780c0ff */
[----:B------:R-:W-:-:S06]  /*187e0*/  IMAD.MOV.U32 R23, RZ, RZ, 0x7ff00000 ;  /* 0x7ff00000ff177424 */ /* 0x000fcc00078e00ff */
[----:B------:R-:W-:-:S10]  /*187f0*/  DFMA R22, R16, R22, +INF ;  /* 0x7ff000001016742b */ /* 0x000fd40000000016 */
[----:B------:R-:W-:Y:S02]  /*18800*/  FSEL R16, R22, RZ, P0 ;  /* 0x000000ff16107208 */ /* 0x000fe40000000000 */
[----:B------:R-:W-:-:S07]  /*18810*/  FSEL R17, R23, -QNAN , P0 ;  /* 0xfff0000017117808 */ /* 0x000fce0000000000 */
.L_x_864:
[----:B------:R-:W-:Y:S05]  /*18820*/  BSYNC.RECONVERGENT B0 ;  /* 0x0000000000007941 */ /* 0x000fea0003800200 */
.L_x_862:
[----:B------:R-:W0:Y:S02]  /*18830*/  LDC.64 R22, c[0x0][0x3c0] ;  /* 0x0000f000ff167b82 */ /* 0x000e240000000a00 */
[----:B0-----:R-:W-:-:S06]  /*18840*/  IMAD.WIDE R22, R0, 0x8, R22 ;  /* 0x0000000800167825 */ /* 0x001fcc00078e0216 */
[----:B------:R-:W2:Y:S01]  /*18850*/  LDG.E.64 R22, desc[UR4][R22.64] ;  /* 0x0000000416167981 */ /* 0x000ea2000c1e1b00 */
[----:B------:R-:W-:Y:S01]  /*18860*/  BSSY.RECONVERGENT B0, `(.L_x_865) ;  /* 0x0000055000007945 */ /* 0x000fe20003800200 */
[----:B------:R-:W-:Y:S01]  /*18870*/  DADD R20, R20, -R16 ;  /* 0x0000000014147229 */ /* 0x000fe20000000810 */
[----:B------:R-:W-:Y:S01]  /*18880*/  IMAD.MOV.U32 R28, RZ, RZ, -0x3ff ;  /* 0xfffffc01ff1c7424 */ /* 0x000fe200078e00ff */
[----:B--2---:R-:W-:Y:S01]  /*18890*/  ISETP.GT.AND P0, PT, R23, 0xfffff, PT ;  /* 0x000fffff1700780c */ /* 0x004fe20003f04270 */
[--C-:B------:R-:W-:Y:S02]  /*188a0*/  IMAD.MOV.U32 R24, RZ, RZ, R22.reuse ;  /* 0x000000ffff187224 */ /* 0x100fe400078e0016 */
[--C-:B------:R-:W-:Y:S02]  /*188b0*/  IMAD.MOV.U32 R25, RZ, RZ, R23.reuse ;  /* 0x000000ffff197224 */ /* 0x100fe400078e0017 */
[----:B------:R-:W-:Y:S02]  /*188c0*/  IMAD.MOV.U32 R3, RZ, RZ, R23 ;  /* 0x000000ffff037224 */ /* 0x000fe400078e0017 */
[----:B------:R-:W-:-:S06]  /*188d0*/  IMAD.MOV.U32 R16, RZ, RZ, R22 ;  /* 0x000000ffff107224 */ /* 0x000fcc00078e0016 */
        /* <DEDUP_REMOVED lines=71> */
.L_x_866:
[----:B------:R-:W-:Y:S01]  /*18d50*/  IMAD.MOV.U32 R16, RZ, RZ, 0x0 ;  /* 0x00000000ff107424 */ /* 0x000fe200078e00ff */
[----:B------:R-:W-:Y:S01]  /*18d60*/  LOP3.LUT P0, RZ, R25, 0x7fffffff, RZ, 0xc0, !PT ;  /* 0x7fffffff19ff7812 */ /* 0x000fe2000780c0ff */
[----:B------:R-:W-:-:S06]  /*18d70*/  IMAD.MOV.U32 R17, RZ, RZ, 0x7ff00000 ;  /* 0x7ff00000ff117424 */ /* 0x000fcc00078e00ff */
[----:B------:R-:W-:-:S10]  /*18d80*/  DFMA R16, R24, R16, +INF ;  /* 0x7ff000001810742b */ /* 0x000fd40000000010 */
[----:B------:R-:W-:Y:S02]  /*18d90*/  FSEL R16, R16, RZ, P0 ;  /* 0x000000ff10107208 */ /* 0x000fe40000000000 */
[----:B------:R-:W-:-:S07]  /*18da0*/  FSEL R17, R17, -QNAN , P0 ;  /* 0xfff0000011117808 */ /* 0x000fce0000000000 */
.L_x_867:
[----:B------:R-:W-:Y:S05]  /*18db0*/  BSYNC.RECONVERGENT B0 ;  /* 0x0000000000007941 */ /* 0x000fea0003800200 */
.L_x_865:
[----:B------:R-:W-:Y:S01]  /*18dc0*/  SHF.R.U32.HI R22, RZ, 0x2, R5 ;  /* 0x00000002ff167819 */ /* 0x000fe20000011605 */
[----:B------:R-:W-:Y:S01]  /*18dd0*/  IMAD.SHL.U32 R3, R2, 0x10, RZ ;  /* 0x0000001002037824 */ /* 0x000fe200078e00ff */
[----:B------:R-:W0:Y:S01]  /*18de0*/  LDC.64 R24, c[0x0][0x3c8] ;  /* 0x0000f200ff187b82 */ /* 0x000e220000000a00 */
[----:B------:R-:W-:Y:S01]  /*18df0*/  DADD R16, R20, -R16 ;  /* 0x0000000014107229 */ /* 0x000fe20000000810 */
[----:B------:R-:W-:Y:S01]  /*18e00*/  LOP3.LUT R22, R22, R5, RZ, 0x3c, !PT ;  /* 0x0000000516167212 */ /* 0x000fe200078e3cff */
[----:B------:R-:W-:Y:S01]  /*18e10*/  BSSY.RECONVERGENT B0, `(.L_x_868) ;  /* 0x0000061000007945 */ /* 0x000fe20003800200 */
[----:B------:R-:W-:-:S03]  /*18e20*/  IMAD.MOV.U32 R27, RZ, RZ, -0x3ff ;  /* 0xfffffc01ff1b7424 */ /* 0x000fc600078e00ff */
[----:B------:R-:W-:-:S05]  /*18e30*/  IMAD.SHL.U32 R5, R22, 0x2, RZ ;  /* 0x0000000216057824 */ /* 0x000fca00078e00ff */
[----:B------:R-:W-:Y:S01]  /*18e40*/  LOP3.LUT R3, R2, R3, R5, 0x96, !PT ;  /* 0x0000000302037212 */ /* 0x000fe200078e9605 */
[----:B------:R-:W-:-:S03]  /*18e50*/  IMAD.MOV.U32 R2, RZ, RZ, 0x2f800000 ;  /* 0x2f800000ff027424 */ /* 0x000fc600078e00ff */
[----:B------:R-:W-:-:S04]  /*18e60*/  LOP3.LUT R3, R3, R22, RZ, 0x3c, !PT ;  /* 0x0000001603037212 */ /* 0x000fc800078e3cff */
[----:B------:R-:W-:Y:S02]  /*18e70*/  IADD3 R3, PT, PT, R4, 0x587c5, R3 ;  /* 0x000587c504037810 */ /* 0x000fe40007ffe003 */
[----:B------:R-:W1:Y:S02]  /*18e80*/  LDC.64 R4, c[0x0][0x3d0] ;  /* 0x0000f400ff047b82 */ /* 0x000e640000000a00 */
[----:B------:R-:W-:Y:S01]  /*18e90*/  I2FP.F32.U32 R3, R3 ;  /* 0x0000000300037245 */ /* 0x000fe20000201000 */
[----:B0-----:R-:W-:-:S04]  /*18ea0*/  IMAD.WIDE R20, R0, 0x8, R24 ;  /* 0x0000000800147825 */ /* 0x001fc800078e0218 */
[----:B------:R-:W-:-:S06]  /*18eb0*/  FFMA R3, R3, R2, 1.1641532182693481445e-10 ;  /* 0x2f00000003037423 */ /* 0x000fcc0000000002 */
[----:B------:R-:W0:Y:S01]  /*18ec0*/  F2F.F64.F32 R2, R3 ;  /* 0x0000000300027310 */ /* 0x000e220000201800 */
[----:B-1----:R-:W-:Y:S01]  /*18ed0*/  IMAD.WIDE R4, R0, 0x8, R4 ;  /* 0x0000000800047825 */ /* 0x002fe200078e0204 */
[----:B0-----:R-:W-:-:S03]  /*18ee0*/  ISETP.GT.AND P0, PT, R3, 0xfffff, PT ;  /* 0x000fffff0300780c */ /* 0x001fc60003f04270 */
[----:B------:R-:W-:Y:S01]  /*18ef0*/  IMAD.MOV.U32 R22, RZ, RZ, R2 ;  /* 0x000000ffff167224 */ /* 0x000fe200078e0002 */
[----:B------:R0:W-:Y:S01]  /*18f00*/  STG.E.64 desc[UR4][R4.64], R16 ;  /* 0x0000001004007986 */ /* 0x0001e2000c101b04 */
[--C-:B------:R-:W-:Y:S02]  /*18f10*/  IMAD.MOV.U32 R23, RZ, RZ, R3.reuse ;  /* 0x000000ffff177224 */ /* 0x100fe400078e0003 */
[----:B------:R-:W-:Y:S01]  /*18f20*/  IMAD.MOV.U32 R26, RZ, RZ, R3 ;  /* 0x000000ffff1a7224 */ /* 0x000fe200078e0003 */
[----:B------:R0:W-:Y:S05]  /*18f30*/  STG.E.64 desc[UR4][R20.64], R2 ;  /* 0x0000000214007986 */ /* 0x0001ea000c101b04 */
[----:B------:R-:W-:Y:S01]  /*18f40*/  @!P0 DMUL R22, R2, 1.80143985094819840000e+16 ;  /* 0x4350000002168828 */ /* 0x000fe20000000000 */
[----:B------:R-:W-:-:S09]  /*18f50*/  @!P0 IMAD.MOV.U32 R27, RZ, RZ, -0x435 ;  /* 0xfffffbcbff1b8424 */ /* 0x000fd200078e00ff */
[----:B------:R-:W-:-:S04]  /*18f60*/  @!P0 IMAD.MOV.U32 R26, RZ, RZ, R23 ;  /* 0x000000ffff1a8224 */ /* 0x000fc800078e0017 */
[----:B------:R-:W-:-:S05]  /*18f70*/  VIADD R24, R26, 0xffffffff ;  /* 0xffffffff1a187836 */ /* 0x000fca0000000000 */
[----:B------:R-:W-:Y:S01]  /*18f80*/  ISETP.GT.U32.AND P1, PT, R24, 0x7feffffe, PT ;  /* 0x7feffffe1800780c */ /* 0x000fe20003f24070 */
[----:B------:R-:W-:Y:S02]  /*18f90*/  IMAD.MOV.U32 R24, RZ, RZ, R2 ;  /* 0x000000ffff187224 */ /* 0x000fe400078e0002 */
[----:B------:R-:W-:-:S10]  /*18fa0*/  @!P0 IMAD.MOV.U32 R24, RZ, RZ, R22 ;  /* 0x000000ffff188224 */ /* 0x000fd400078e0016 */
[----:B0-----:R-:W-:Y:S05]  /*18fb0*/  @P1 BRA `(.L_x_869) ;  /* 0x0000000400001947 */ /* 0x001fea0003800000 */
[----:B------:R-:W-:Y:S01]  /*18fc0*/  LOP3.LUT R16, R26, 0xfffff, RZ, 0xc0, !PT ;  /* 0x000fffff1a107812 */ /* 0x000fe200078ec0ff */
[----:B------:R-:W-:Y:S01]  /*18fd0*/  IMAD.MOV.U32 R20, RZ, RZ, RZ ;  /* 0x000000ffff147224 */ /* 0x000fe200078e00ff */
[----:B------:R-:W-:Y:S01]  /*18fe0*/  UMOV UR6, 0x3ae80f1e ;  /* 0x3ae80f1e00067882 */ /* 0x000fe20000000000 */
[----:B------:R-:W-:Y:S01]  /*18ff0*/  IMAD.MOV.U32 R30, RZ, RZ, -0x748574fc ;  /* 0x8b7a8b04ff1e7424 */ /* 0x000fe200078e00ff */
[----:B------:R-:W-:Y:S01]  /*19000*/  LOP3.LUT R25, R16, 0x3ff00000, RZ, 0xfc, !PT ;  /* 0x3ff0000010197812 */ /* 0x000fe200078efcff */
[----:B------:R-:W-:Y:S01]  /*19010*/  IMAD.MOV.U32 R31, RZ, RZ, 0x3ed0ee25 ;  /* 0x3ed0ee25ff1f7424 */ /* 0x000fe200078e00ff */
[----:B------:R-:W-:Y:S01]  /*19020*/  UMOV UR7, 0x3eb1380b ;  /* 0x3eb1380b00077882 */ /* 0x000fe20000000000 */
[----:B------:R-:W-:Y:S01]  /*19030*/  UMOV UR8, 0x80000000 ;  /* 0x8000000000087882 */ /* 0x000fe20000000000 */
[----:B------:R-:W-:Y:S01]  /*19040*/  ISETP.GE.U32.AND P0, PT, R25, 0x3ff6a09f, PT ;  /* 0x3ff6a09f1900780c */ /* 0x000fe20003f06070 */
[----:B------:R-:W-:-:S12]  /*19050*/  UMOV UR9, 0x43300000 ;  /* 0x4330000000097882 */ /* 0x000fd80000000000 */
        /* <DEDUP_REMOVED lines=14> */
[----:B------:R-:W-:Y:S01]  /*19140*/  LEA.HI R30, R26, R27, RZ, 0xc ;  /* 0x0000001b1a1e7211 */ /* 0x000fe200078f60ff */
[----:B------:R-:W-:Y:S01]  /*19150*/  DADD R26, R24, -R16 ;  /* 0x00000000181a7229 */ /* 0x000fe20000000810 */
[----:B------:R-:W-:-:S03]  /*19160*/  IMAD.MOV.U32 R31, RZ, RZ, 0x43300000 ;  /* 0x43300000ff1f7424 */ /* 0x000fc600078e00ff */
        /* <DEDUP_REMOVED lines=37> */
.L_x_869:
[----:B------:R-:W-:Y:S01]  /*193c0*/  IMAD.MOV.U32 R16, RZ, RZ, 0x0 ;  /* 0x00000000ff107424 */ /* 0x000fe200078e00ff */
[----:B------:R-:W-:Y:S01]  /*193d0*/  LOP3.LUT P0, RZ, R23, 0x7fffffff, RZ, 0xc0, !PT ;  /* 0x7fffffff17ff7812 */ /* 0x000fe2000780c0ff */
[----:B------:R-:W-:-:S06]  /*193e0*/  IMAD.MOV.U32 R17, RZ, RZ, 0x7ff00000 ;  /* 0x7ff00000ff117424 */ /* 0x000fcc00078e00ff */
[----:B------:R-:W-:-:S10]  /*193f0*/  DFMA R16, R22, R16, +INF ;  /* 0x7ff000001610742b */ /* 0x000fd40000000010 */
[----:B------:R-:W-:Y:S02]  /*19400*/  FSEL R24, R16, RZ, P0 ;  /* 0x000000ff10187208 */ /* 0x000fe40000000000 */
[----:B------:R-:W-:-:S07]  /*19410*/  FSEL R25, R17, -QNAN , P0 ;  /* 0xfff0000011197808 */ /* 0x000fce0000000000 */
.L_x_870:
[----:B------:R-:W-:Y:S05]  /*19420*/  BSYNC.RECONVERGENT B0 ;  /* 0x0000000000007941 */ /* 0x000fea0003800200 */
.L_x_868:
[----:B------:R-:W2:Y:S02]  /*19430*/  LDG.E.64 R4, desc[UR4][R4.64] ;  /* 0x0000000404047981 */ /* 0x000ea4000c1e1b00 */
[----:B--2---:R-:W-:-:S14]  /*19440*/  DSETP.GEU.AND P0, PT, R24, R4, PT ;  /* 0x000000041800722a */ /* 0x004fdc0003f0e000 */
[----:B------:R-:W-:Y:S05]  /*19450*/  @P0 EXIT ;  /* 0x000000000000094d */ /* 0x000fea0003800000 */
[----:B------:R-:W2:Y:S01]  /*19460*/  LDG.E.64 R10, desc[UR4][R10.64] ;  /* 0x000000040a0a7981 */ /* 0x000ea2000c1e1b00 */
[----:B------:R-:W0:Y:S03]  /*19470*/  LDC.64 R16, c[0x0][0x3e8] ;  /* 0x0000fa00ff107b82 */ /* 0x000e260000000a00 */
[----:B--2---:R-:W-:Y:S04]  /*19480*/  STG.E.64 desc[UR4][R18.64], R10 ;  /* 0x0000000a12007986 */ /* 0x004fe8000c101b04 */
[----:B------:R-:W2:Y:S01]  /*19490*/  LDG.E.64 R12, desc[UR4][R12.64] ;  /* 0x000000040c0c7981 */ /* 0x000ea2000c1e1b00 */
[----:B------:R-:W-:Y:S01]  /*194a0*/  DSETP.GT.AND P0, PT, R4, R2, PT ;  /* 0x000000020400722a */ /* 0x000fe20003f04000 */
[----:B0-----:R-:W-:-:S02]  /*194b0*/  IMAD.WIDE R2, R0, 0x8, R16 ;  /* 0x0000000800027825 */ /* 0x001fc400078e0210 */
[----:B--2---:R-:W-:Y:S04]  /*194c0*/  STG.E.64 desc[UR4][R6.64], R12 ;  /* 0x0000000c06007986 */ /* 0x004fe8000c101b04 */
[----:B------:R-:W2:Y:S01]  /*194d0*/  LDG.E.64 R14, desc[UR4][R14.64] ;  /* 0x000000040e0e7981 */ /* 0x000ea2000c1e1b00 */
[----:B------:R-:W-:Y:S01]  /*194e0*/  FSEL R5, RZ, 1.875, !P0 ;  /* 0x3ff00000ff057808 */ /* 0x000fe20004000000 */
[----:B------:R-:W-:Y:S02]  /*194f0*/  IMAD.MOV.U32 R4, RZ, RZ, RZ ;  /* 0x000000ffff047224 */ /* 0x000fe400078e00ff */
[----:B--2---:R-:W-:Y:S04]  /*19500*/  STG.E.64 desc[UR4][R8.64], R14 ;  /* 0x0000000e08007986 */ /* 0x004fe8000c101b04 */
[----:B------:R-:W-:Y:S01]  /*19510*/  STG.E.64 desc[UR4][R2.64], R4 ;  /* 0x0000000402007986 */ /* 0x000fe2000c101b04 */
[----:B------:R-:W-:Y:S05]  /*19520*/  EXIT ;  /* 0x000000000000794d */ /* 0x000fea0003800000 */
        .weak           $__internal_10_$__cuda_sm20_dblrcp_rn_slowpath_v3
        .type           $__internal_10_$__cuda_sm20_dblrcp_rn_slowpath_v3,@function
        .size           $__internal_10_$__cuda_sm20_dblrcp_rn_slowpath_v3,($__internal_11_$__cuda_sm20_div_rn_f64_full - $__internal_10_$__cuda_sm20_dblrcp_rn_slowpath_v3)
$__internal_10_$__cuda_sm20_dblrcp_rn_slowpath_v3:
        /* <DEDUP_REMOVED lines=24> */
.L_x_874:
[----:B------:R-:W-:-:S06]  /*196b0*/  DMUL R20, R20, 8.11296384146066816958e+31 ;  /* 0x4690000014147828 */ /* 0x000fcc0000000000 */
        /* <DEDUP_REMOVED lines=8> */
.L_x_872:
[----:B------:R-:W-:Y:S01]  /*19740*/  LOP3.LUT R23, R21, 0x80000, RZ, 0xfc, !PT ;  /* 0x0008000015177812 */ /* 0x000fe200078efcff */
[----:B------:R-:W-:-:S07]  /*19750*/  IMAD.MOV.U32 R22, RZ, RZ, R20 ;  /* 0x000000ffff167224 */ /* 0x000fce00078e0014 */
.L_x_873:
[----:B------:R-:W-:Y:S05]  /*19760*/  BSYNC.RECONVERGENT B0 ;  /* 0x0000000000007941 */ /* 0x000fea0003800200 */
.L_x_871:
[----:B------:R-:W-:-:S04]  /*19770*/  IMAD.MOV.U32 R29, RZ, RZ, 0x0 ;  /* 0x00000000ff1d7424 */ /* 0x000fc800078e00ff */
[----:B------:R-:W-:Y:S05]  /*19780*/  RET.REL.NODEC R28 `(_Z6calacpPdS_S_S_S_S_iS_S_S_S_P17curandStateXORWOWdS_) ;  /* 0xfffffe681c1c7950 */ /* 0x000fea0003c3ffff */
        .weak           $__internal_11_$__cuda_sm20_div_rn_f64_full
        .type           $__internal_11_$__cuda_sm20_div_rn_f64_full,@function
        .size           $__internal_11_$__cuda_sm20_div_rn_f64_full,($_Z6calacpPdS_S_S_S_S_iS_S_S_S_P17curandStateXORWOWdS_$__internal_accurate_pow - $__internal_11_$__cuda_sm20_div_rn_f64_full)
$__internal_11_$__cuda_sm20_div_rn_f64_full:
[C---:B------:R-:W-:Y:S01]  /*19790*/  FSETP.GEU.AND P0, PT, |R23|.reuse, 1.469367938527859385e-39, PT ;  /* 0x001000001700780b */ /* 0x040fe20003f0e200 */
[--C-:B------:R-:W-:Y:S01]  /*197a0*/  IMAD.MOV.U32 R40, RZ, RZ, R22.reuse ;  /* 0x000000ffff287224 */ /* 0x100fe200078e0016 */
[----:B------:R-:W-:Y:S01]  /*197b0*/  LOP3.LUT R26, R23, 0x800fffff, RZ, 0xc0, !PT ;  /* 0x800fffff171a7812 */ /* 0x000fe200078ec0ff */
[----:B------:R-:W-:Y:S01]  /*197c0*/  IMAD.MOV.U32 R41, RZ, RZ, R23 ;  /* 0x000000ffff297224 */ /* 0x000fe200078e0017 */
[----:B------:R-:W-:Y:S01]  /*197d0*/  BSSY.RECONVERGENT B0, `(.L_x_875) ;  /* 0x000005c000007945 */ /* 0x000fe20003800200 */
[----:B------:R-:W-:Y:S01]  /*197e0*/  IMAD.MOV.U32 R42, RZ, RZ, R22 ;  /* 0x000000ffff2a7224 */ /* 0x000fe200078e0016 */
[----:B------:R-:W-:Y:S01]  /*197f0*/  LOP3.LUT R43, R26, 0x3ff00000, RZ, 0xfc, !PT ;  /* 0x3ff000001a2b7812 */ /* 0x000fe200078efcff */
[----:B------:R-:W-:Y:S02]  /*19800*/  IMAD.MOV.U32 R45, RZ, RZ, R24 ;  /* 0x000000ffff2d7224 */ /* 0x000fe400078e0018 */
[----:B------:R-:W-:Y:S02]  /*19810*/  IMAD.MOV.U32 R50, RZ, RZ, 0x1 ;  /* 0x00000001ff327424 */ /* 0x000fe400078e00ff */
[----:B------:R-:W-:Y:S01]  /*19820*/  IMAD.MOV.U32 R44, RZ, RZ, R25 ;  /* 0x000000ffff2c7224 */ /* 0x000fe200078e0019 */
[C---:B------:R-:W-:Y:S01]  /*19830*/  FSETP.GEU.AND P2, PT, |R45|.reuse, 1.469367938527859385e-39, PT ;  /* 0x001000002d00780b */ /* 0x040fe20003f4e200 */
[----:B------:R-:W-:Y:S01]  /*19840*/  @!P0 DMUL R42, R40, 8.98846567431157953865e+307 ;  /* 0x7fe00000282a8828 */ /* 0x000fe20000000000 */
[----:B------:R-:W-:Y:S01]  /*19850*/  LOP3.LUT R22, R45, 0x7ff00000, RZ, 0xc0, !PT ;  /* 0x7ff000002d167812 */ /* 0x000fe200078ec0ff */
[----:B------:R-:W-:Y:S01]  /*19860*/  IMAD.MOV.U32 R46, RZ, RZ, R44 ;  /* 0x000000ffff2e7224 */ /* 0x000fe200078e002c */
[----:B------:R-:W-:Y:S01]  /*19870*/  LOP3.LUT R25, R23, 0x7ff00000, RZ, 0xc0, !PT ;  /* 0x7ff0000017197812 */ /* 0x000fe200078ec0ff */
[----:B------:R-:W-:-:S02]  /*19880*/  IMAD.MOV.U32 R23, RZ, RZ, 0x1ca00000 ;  /* 0x1ca00000ff177424 */ /* 0x000fc400078e00ff */
[----:B------:R-:W0:Y:S01]  /*19890*/  MUFU.RCP64H R51, R43 ;  /* 0x0000002b00337308 */ /* 0x000e220000001800 */
[----:B------:R-:W-:-:S03]  /*198a0*/  ISETP.GE.U32.AND P1, PT, R22, R25, PT ;  /* 0x000000191600720c */ /* 0x000fc60003f26070 */
[----:B------:R-:W-:Y:S02]  /*198b0*/  @!P0 LOP3.LUT R25, R43, 0x7ff00000, RZ, 0xc0, !PT ;  /* 0x7ff000002b198812 */ /* 0x000fe400078ec0ff */
[----:B------:R-:W-:Y:S01]  /*198c0*/  @!P2 LOP3.LUT R24, R41, 0x7ff00000, RZ, 0xc0, !PT ;  /* 0x7ff000002918a812 */ /* 0x000fe200078ec0ff */
[----:B------:R-:W-:-:S03]  /*198d0*/  @!P2 IMAD.MOV.U32 R48, RZ, RZ, RZ ;  /* 0x000000ffff30a224 */ /* 0x000fc600078e00ff */
[----:B------:R-:W-:-:S04]  /*198e0*/  @!P2 ISETP.GE.U32.AND P3, PT, R22, R24, PT ;  /* 0x000000181600a20c */ /* 0x000fc80003f66070 */
[----:B------:R-:W-:Y:S01]  /*198f0*/  @!P2 SEL R24, R23, 0x63400000, !P3 ;  /* 0x634000001718a807 */ /* 0x000fe20005800000 */
[----:B0-----:R-:W-:-:S03]  /*19900*/  DFMA R26, R50, -R42, 1 ;  /* 0x3ff00000321a742b */ /* 0x001fc6000000082a */
[----:B------:R-:W-:-:S04]  /*19910*/  @!P2 LOP3.LUT R24, R24, 0x80000000, R45, 0xf8, !PT ;  /* 0x800000001818a812 */ /* 0x000fc800078ef82d */
[----:B------:R-:W-:Y:S01]  /*19920*/  @!P2 LOP3.LUT R49, R24, 0x100000, RZ, 0xfc, !PT ;  /* 0x001000001831a812 */ /* 0x000fe200078efcff */
[----:B------:R-:W-:Y:S01]  /*19930*/  IMAD.MOV.U32 R24, RZ, RZ, R22 ;  /* 0x000000ffff187224 */ /* 0x000fe200078e0016 */
[----:B------:R-:W-:-:S08]  /*19940*/  DFMA R26, R26, R26, R26 ;  /* 0x0000001a1a1a722b */ /* 0x000fd0000000001a */
[----:B------:R-:W-:Y:S01]  /*19950*/  DFMA R50, R50, R26, R50 ;  /* 0x0000001a3232722b */ /* 0x000fe20000000032 */
[----:B------:R-:W-:-:S04]  /*19960*/  SEL R26, R23, 0x63400000, !P1 ;  /* 0x63400000171a7807 */ /* 0x000fc80004800000 */
[----:B------:R-:W-:-:S03]  /*19970*/  LOP3.LUT R47, R26, 0x800fffff, R45, 0xf8, !PT ;  /* 0x800fffff1a2f7812 */ /* 0x000fc600078ef82d */
[----:B------:R-:W-:-:S03]  /*19980*/  DFMA R26, R50, -R42, 1 ;  /* 0x3ff00000321a742b */ /* 0x000fc6000000082a */
[----:B------:R-:W-:-:S05]  /*19990*/  @!P2 DFMA R46, R46, 2, -R48 ;  /* 0x400000002e2ea82b */ /* 0x000fca0000000830 */
[----:B------:R-:W-:Y:S01]  /*199a0*/  DFMA R50, R50, R26, R50 ;  /* 0x0000001a3232722b */ /* 0x000fe20000000032 */
[----:B------:R-:W-:-:S04]  /*199b0*/  VIADD R27, R25, 0xffffffff ;  /* 0xffffffff191b7836 */ /* 0x000fc80000000000 */
        /* <DEDUP_REMOVED lines=37> */
.L_x_876:
        /* <DEDUP_REMOVED lines=17> */
.L_x_879:
[----:B------:R-:W-:Y:S01]  /*19d20*/  LOP3.LUT R22, R41, 0x80000, RZ, 0xfc, !PT ;  /* 0x0008000029167812 */ /* 0x000fe200078efcff */
[----:B------:R-:W-:-:S04]  /*19d30*/  IMAD.MOV.U32 R48, RZ, RZ, R40 ;  /* 0x000000ffff307224 */ /* 0x000fc800078e0028 */
[----:B------:R-:W-:Y:S01]  /*19d40*/  IMAD.MOV.U32 R49, RZ, RZ, R22 ;  /* 0x000000ffff317224 */ /* 0x000fe200078e0016 */
[----:B------:R-:W-:Y:S06]  /*19d50*/  BRA `(.L_x_877) ;  /* 0x00000000000c7947 */ /* 0x000fec0003800000 */
.L_x_878:
[----:B------:R-:W-:Y:S01]  /*19d60*/  LOP3.LUT R22, R45, 0x80000, RZ, 0xfc, !PT ;  /* 0x000800002d167812 */ /* 0x000fe200078efcff */
[----:B------:R-:W-:-:S04]  /*19d70*/  IMAD.MOV.U32 R48, RZ, RZ, R44 ;  /* 0x000000ffff307224 */ /* 0x000fc800078e002c */
[----:B------:R-:W-:-:S07]  /*19d80*/  IMAD.MOV.U32 R49, RZ, RZ, R22 ;  /* 0x000000ffff317224 */ /* 0x000fce00078e0016 */
.L_x_877:
[----:B------:R-:W-:Y:S05]  /*19d90*/  BSYNC.RECONVERGENT B0 ;  /* 0x0000000000007941 */ /* 0x000fea0003800200 */
.L_x_875:
[----:B------:R-:W-:Y:S02]  /*19da0*/  IMAD.MOV.U32 R24, RZ, RZ, R3 ;  /* 0x000000ffff187224 */ /* 0x000fe400078e0003 */
[----:B------:R-:W-:Y:S02]  /*19db0*/  IMAD.MOV.U32 R25, RZ, RZ, 0x0 ;  /* 0x00000000ff197424 */ /* 0x000fe400078e00ff */
[----:B------:R-:W-:Y:S02]  /*19dc0*/  IMAD.MOV.U32 R22, RZ, RZ, R48 ;  /* 0x000000ffff167224 */ /* 0x000fe400078e0030 */
[----:B------:R-:W-:Y:S01]  /*19dd0*/  IMAD.MOV.U32 R23, RZ, RZ, R49 ;  /* 0x000000ffff177224 */ /* 0x000fe200078e0031 */
[----:B------:R-:W-:Y:S06]  /*19de0*/  RET.REL.NODEC R24 `(_Z6calacpPdS_S_S_S_S_iS_S_S_S_P17curandStateXORWOWdS_) ;  /* 0xfffffe6018847950 */ /* 0x000fec0003c3ffff */
        .type           $_Z6calacpPdS_S_S_S_S_iS_S_S_S_P17curandStateXORWOWdS_$__internal_accurate_pow,@function
        .size           $_Z6calacpPdS_S_S_S_S_iS_S_S_S_P17curandStateXORWOWdS_$__internal_accurate_pow,(.L_x_1014 - $_Z6calacpPdS_S_S_S_S_iS_S_S_S_P17curandStateXORWOWdS_$__internal_accurate_pow)
$_Z6calacpPdS_S_S_S_S_iS_S_S_S_P17curandStateXORWOWdS_$__internal_accurate_pow:
[----:B------:R-:W-:Y:S01]  /*19df0*/  ISETP.GT.U32.AND P0, PT, R22, 0xfffff, PT ;  /* 0x000fffff1600780c */ /* 0x000fe20003f04070 */
[----:B------:R-:W-:Y:S01]  /*19e00*/  IMAD.MOV.U32 R26, RZ, RZ, R25 ;  /* 0x000000ffff1a7224 */ /* 0x000fe200078e0019 */
[----:B------:R-:W-:Y:S01]  /*19e10*/  UMOV UR6, 0x7d2cafe2 ;  /* 0x7d2cafe200067882 */ /* 0x000fe20000000000 */
[----:B------:R-:W-:Y:S01]  /*19e20*/  IMAD.MOV.U32 R27, RZ, RZ, R22 ;  /* 0x000000ffff1b7224 */ /* 0x000fe200078e0016 */
[----:B------:R-:W-:Y:S01]  /*19e30*/  UMOV UR7, 0x3eb0f5ff ;  /* 0x3eb0f5ff00077882 */ /* 0x000fe20000000000 */
[----:B------:R-:W-:Y:S01]  /*19e40*/  UMOV UR8, 0x3b39803f ;  /* 0x3b39803f00087882 */ /* 0x000fe20000000000 */
[----:B------:R-:W-:-:S07]  /*19e50*/  UMOV UR9, 0x3c7abc9e ;  /* 0x3c7abc9e00097882 */ /* 0x000fce0000000000 */
[----:B------:R-:W-:Y:S01]  /*19e60*/  @!P0 DMUL R40, R26, 1.80143985094819840000e+16 ;  /* 0x435000001a288828 */ /* 0x000fe20000000000 */
[--C-:B------:R-:W-:Y:S01]  /*19e70*/  IMAD.MOV.U32 R26, RZ, RZ, R22.reuse ;  /* 0x000000ffff1a7224 */ /* 0x100fe200078e0016 */
[----:B------:R-:W-:-:S08]  /*19e80*/  SHF.R.U32.HI R22, RZ, 0x14, R22 ;  /* 0x00000014ff167819 */ /* 0x000fd00000011616 */
[----:B------:R-:W-:Y:S01]  /*19e90*/  @!P0 IMAD.MOV.U32 R26, RZ, RZ, R41 ;  /* 0x000000ffff1a8224 */ /* 0x000fe200078e0029 */
[----:B------:R-:W-:Y:S01]  /*19ea0*/  @!P0 LEA.HI R22, R41, 0xffffffca, RZ, 0xc ;  /* 0xffffffca29168811 */ /* 0x000fe200078f60ff */
[----:B------:R-:W-:-:S03]  /*19eb0*/  @!P0 IMAD.MOV.U32 R25, RZ, RZ, R40 ;  /* 0x000000ffff198224 */ /* 0x000fc600078e0028 */
[----:B------:R-:W-:Y:S01]  /*19ec0*/  LOP3.LUT R26, R26, 0x800fffff, RZ, 0xc0, !PT ;  /* 0x800fffff1a1a7812 */ /* 0x000fe200078ec0ff */
[----:B------:R-:W-:-:S03]  /*19ed0*/  IMAD.MOV.U32 R48, RZ, RZ, R25 ;  /* 0x000000ffff307224 */ /* 0x000fc600078e0019 */
[----:B------:R-:W-:-:S04]  /*19ee0*/  LOP3.LUT R26, R26, 0x3ff00000, RZ, 0xfc, !PT ;  /* 0x3ff000001a1a7812 */ /* 0x000fc800078efcff */
[----:B------:R-:W-:Y:S01]  /*19ef0*/  ISETP.GE.U32.AND P2, PT, R26, 0x3ff6a09f, PT ;  /* 0x3ff6a09f1a00780c */ /* 0x000fe20003f46070 */
[----:B------:R-:W-:Y:S02]  /*19f00*/  IMAD.MOV.U32 R49, RZ, RZ, R26 ;  /* 0x000000ffff317224 */ /* 0x000fe400078e001a */
[----:B------:R-:W-:-:S10]  /*19f10*/  IMAD.MOV.U32 R26, RZ, RZ, RZ ;  /* 0x000000ffff1a7224 */ /* 0x000fd400078e00ff */
[----:B------:R-:W-:-:S04]  /*19f20*/  @P2 VIADD R25, R49, 0xfff00000 ;  /* 0xfff0000031192836 */ /* 0x000fc80000000000 */
[----:B------:R-:W-:Y:S02]  /*19f30*/  @P2 IMAD.MOV.U32 R49, RZ, RZ, R25 ;  /* 0x000000ffff312224 */ /* 0x000fe400078e0019 */
[C---:B------:R-:W-:Y:S02]  /*19f40*/  VIADD R25, R22.reuse, 0xfffffc01 ;  /* 0xfffffc0116197836 */ /* 0x040fe40000000000 */
[----:B------:R-:W-:Y:S02]  /*19f50*/  @P2 VIADD R25, R22, 0xfffffc02 ;  /* 0xfffffc0216192836 */ /* 0x000fe40000000000 */
        /* <DEDUP_REMOVED lines=36> */
[----:B------:R-:W-:-:S08]  /*1a1a0*/  DFMA R52, R44, R42, UR6 ;  /* 0x000000062c347e2b */ /* 0x000fd0000800002a */
[----:B------:R-:W-:Y:S01]  /*1a1b0*/  DADD R50, -R52, UR6 ;  /* 0x0000000634327e29 */ /* 0x000fe20008000100 */
[----:B------:R-:W-:Y:S01]  /*1a1c0*/  UMOV UR6, 0xb9e7b0 ;  /* 0x00b9e7b000067882 */ /* 0x000fe20000000000 */
[----:B------:R-:W-:-:S06]  /*1a1d0*/  UMOV UR7, 0x3c46a4cb ;  /* 0x3c46a4cb00077882 */ /* 0x000fcc0000000000 */
[----:B------:R-:W-:Y:S02]  /*1a1e0*/  DFMA R50, R44, R42, R50 ;  /* 0x0000002a2c32722b */ /* 0x000fe40000000032 */
[C---:B------:R-:W-:Y:S02]  /*1a1f0*/  DFMA R42, R54.reuse, R54, -R48 ;  /* 0x00000036362a722b */ /* 0x040fe40000000830 */
[----:B------:R-:W-:-:S04]  /*1a200*/  DMUL R44, R54, R48 ;  /* 0x00000030362c7228 */ /* 0x000fc80000000000 */
[----:B------:R-:W-:Y:S01]  /*1a210*/  DADD R50, R50, -UR6 ;  /* 0x8000000632327e29 */ /* 0x000fe20008000000 */
[----:B------:R-:W-:Y:S01]  /*1a220*/  UMOV UR6, 0x80000000 ;  /* 0x8000000000067882 */ /* 0x000fe20000000000 */
[C---:B------:R-:W-:Y:S01]  /*1a230*/  DFMA R46, R54.reuse, R46, R42 ;  /* 0x0000002e362e722b */ /* 0x040fe2000000002a */
[----:B------:R-:W-:Y:S01]  /*1a240*/  UMOV UR7, 0x43300000 ;  /* 0x4330000000077882 */ /* 0x000fe20000000000 */
        /* <DEDUP_REMOVED lines=16> */
[----:B------:R-:W-:Y:S01]  /*1a350*/  LOP3.LUT R44, R25, 0x80000000, RZ, 0x3c, !PT ;  /* 0x80000000192c7812 */ /* 0x000fe200078e3cff */
[----:B------:R-:W-:Y:S02]  /*1a360*/  IMAD.MOV.U32 R45, RZ, RZ, 0x43300000 ;  /* 0x43300000ff2d7424 */ /* 0x000fe400078e00ff */
[----:B------:R-:W-:-:S04]  /*1a370*/  IMAD.MOV.U32 R25, RZ, RZ, R23 ;  /* 0x000000ffff197224 */ /* 0x000fc800078e0017 */
[----:B------:R-:W-:Y:S01]  /*1a380*/  DADD R40, R46, R54 ;  /* 0x000000002e287229 */ /* 0x000fe20000000036 */
[C---:B------:R-:W-:Y:S01]  /*1a390*/  IMAD.SHL.U32 R23, R25.reuse, 0x2, RZ ;  /* 0x0000000219177824 */ /* 0x040fe200078e00ff */
[----:B------:R-:W-:Y:S01]  /*1a3a0*/  DADD R44, R44, -UR6 ;  /* 0x800000062c2c7e29 */ /* 0x000fe20008000000 */
[----:B------:R-:W-:Y:S01]  /*1a3b0*/  UMOV UR6, 0xfefa39ef ;  /* 0xfefa39ef00067882 */ /* 0x000fe20000000000 */
[----:B------:R-:W-:Y:S01]  /*1a3c0*/  UMOV UR7, 0x3fe62e42 ;  /* 0x3fe62e4200077882 */ /* 0x000fe20000000000 */
[----:B------:R-:W-:Y:S02]  /*1a3d0*/  LOP3.LUT R22, R25, 0xff0fffff, RZ, 0xc0, !PT ;  /* 0xff0fffff19167812 */ /* 0x000fe400078ec0ff */
[----:B------:R-:W-:Y:S01]  /*1a3e0*/  ISETP.GT.U32.AND P0, PT, R23, -0x2000001, PT ;  /* 0xfdffffff1700780c */ /* 0x000fe20003f04070 */
[----:B------:R-:W-:-:S03]  /*1a3f0*/  DADD R40, R26, R40 ;  /* 0x000000001a287229 */ /* 0x000fc60000000028 */
[----:B------:R-:W-:-:S05]  /*1a400*/  SEL R25, R22, R25, P0 ;  /* 0x0000001916197207 */ /* 0x000fca0000000000 */
        /* <DEDUP_REMOVED lines=8> */
[----:B------:R-:W-:Y:S02]  /*1a490*/  IMAD.MOV.U32 R42, RZ, RZ, 0x652b82fe ;  /* 0x652b82feff2a7424 */ /* 0x000fe400078e00ff */
[----:B------:R-:W-:-:S05]  /*1a4a0*/  IMAD.MOV.U32 R43, RZ, RZ, 0x3ff71547 ;  /* 0x3ff71547ff2b7424 */ /* 0x000fca00078e00ff */
[----:B------:R-:W-:-:S08]  /*1a4b0*/  DADD R40, R26, R44 ;  /* 0x000000001a287229 */ /* 0x000fd0000000002c */
        /* <DEDUP_REMOVED lines=61> */
.L_x_880:
[----:B------:R-:W-:Y:S01]  /*1a890*/  DFMA R26, R26, R40, R40 ;  /* 0x000000281a1a722b */ /* 0x000fe20000000028 */
[----:B------:R-:W-:Y:S01]  /*1a8a0*/  IMAD.MOV.U32 R24, RZ, RZ, R3 ;  /* 0x000000ffff187224 */ /* 0x000fe200078e0003 */
[----:B------:R-:W-:Y:S01]  /*1a8b0*/  DSETP.NEU.AND P0, PT, |R40|, +INF , PT ;  /* 0x7ff000002800742a */ /* 0x000fe20003f0d200 */
[----:B------:R-:W-:-:S07]  /*1a8c0*/  IMAD.MOV.U32 R25, RZ, RZ, 0x0 ;  /* 0x00000000ff197424 */ /* 0x000fce00078e00ff */
[----:B------:R-:W-:Y:S02]  /*1a8d0*/  FSEL R23, R40, R26, !P0 ;  /* 0x0000001a28177208 */ /* 0x000fe40004000000 */
[----:B------:R-:W-:Y:S01]  /*1a8e0*/  FSEL R22, R41, R27, !P0 ;  /* 0x0000001b29167208 */ /* 0x000fe20004000000 */
[----:B------:R-:W-:Y:S06]  /*1a8f0*/  RET.REL.NODEC R24 `(_Z6calacpPdS_S_S_S_S_iS_S_S_S_P17curandStateXORWOWdS_) ;  /* 0xfffffe5418c07950 */ /* 0x000fec0003c3ffff */
.L_x_881:
        /* <DEDUP_REMOVED lines=16> */
.L_x_1014:


//--------------------- .text._Z7c_gammadPdS_iP17curandStateXORWOW --------------------------
	.section	.text._Z7c_gammadPdS_iP17curandStateXORWOW,"ax",@progbits
	.align	128
        .global         _Z7c_gammadPdS_iP17curandStateXORWOW
        .type           _Z7c_gammadPdS_iP17curandStateXORWOW,@function
        .size           _Z7c_gammadPdS_iP17curandStateXORWOW,(.L_x_1019 - _Z7c_gammadPdS_iP17curandStateXORWOW)
        .other          _Z7c_gammadPdS_iP17curandStateXORWOW,@"STO_CUDA_ENTRY STV_DEFAULT"
_Z7c_gammadPdS_iP17curandStateXORWOW:
.text._Z7c_gammadPdS_iP17curandStateXORWOW:
[----:B------:R-:W-:Y:S01]  /*0000*/  LDC R1, c[0x0][0x37c] ;  /* 0x0000df00ff017b82 */ /* 0x000fe20000000800 */
[----:B------:R-:W0:Y:S07]  /*0010*/  S2R R10, SR_TID.X ;  /* 0x00000000000a7919 */ /* 0x000e2e0000002100 */
[----:B------:R-:W0:Y:S08]  /*0020*/  S2UR UR6, SR_CTAID.X ;  /* 0x00000000000679c3 */ /* 0x000e300000002500 */
[----:B------:R-:W0:Y:S01]  /*0030*/  LDC R3, c[0x0][0x360] ;  /* 0x0000d800ff037b82 */ /* 0x000e220000000800 */
[----:B------:R-:W-:Y:S01]  /*0040*/  IMAD.MOV.U32 R16, RZ, RZ, 0x55555555 ;  /* 0x55555555ff107424 */ /* 0x000fe200078e00ff */
[----:B------:R-:W1:Y:S01]  /*0050*/  LDCU.64 UR4, c[0x0][0x358] ;  /* 0x00006b00ff0477ac */ /* 0x000e620008000a00 */
[----:B------:R-:W-:-:S05]  /*0060*/  IMAD.MOV.U32 R17, RZ, RZ, 0x3fd55555 ;  /* 0x3fd55555ff117424 */ /* 0x000fca00078e00ff */
[----:B------:R-:W2:Y:S01]  /*0070*/  LDC.64 R4, c[0x0][0x3a0] ;  /* 0x0000e800ff047b82 */ /* 0x000ea20000000a00 */
[----:B0-----:R-:W-:Y:S01]  /*0080*/  IMAD R10, R3, UR6, R10 ;  /* 0x00000006030a7c24 */ /* 0x001fe2000f8e020a */
[----:B------:R-:W0:Y:S01]  /*0090*/  LDCU.64 UR6, c[0x0][0x380] ;  /* 0x00007000ff0677ac */ /* 0x000e220008000a00 */
[----:B------:R-:W-:Y:S02]  /*00a0*/  IMAD.MOV.U32 R22, RZ, RZ, 0x0 ;  /* 0x00000000ff167424 */ /* 0x000fe400078e00ff */
[----:B------:R-:W-:Y:S02]  /*00b0*/  IMAD.MOV.U32 R23, RZ, RZ, 0x3fd80000 ;  /* 0x3fd80000ff177424 */ /* 0x000fe400078e00ff */
[----:B--2---:R-:W-:-:S05]  /*00c0*/  IMAD.WIDE R4, R10, 0x30, R4 ;  /* 0x000000300a047825 */ /* 0x004fca00078e0204 */
[----:B-1----:R-:W5:Y:S04]  /*00d0*/  LDG.E R0, desc[UR4][R4.64+0x18] ;  /* 0x0000180404007981 */ /* 0x002f68000c1e1900 */
[----:B------:R-:W5:Y:S01]  /*00e0*/  LDG.E R2, desc[UR4][R4.64+0x20] ;  /* 0x0000200404027981 */ /* 0x000f62000c1e1900 */
[----:B0-----:R-:W-:-:S03]  /*00f0*/  DADD R16, -R16, UR6 ;  /* 0x0000000610107e29 */ /* 0x001fc60008000100 */
[----:B------:R-:W5:Y:S04]  /*0100*/  LDG.E.64 R20, desc[UR4][R4.64] ;  /* 0x0000000404147981 */ /* 0x000f68000c1e1b00 */
[----:B------:R-:W5:Y:S01]  /*0110*/  LDG.E.64 R18, desc[UR4][R4.64+0x8] ;  /* 0x0000080404127981 */ /* 0x000f62000c1e1b00 */
[----:B------:R-:W-:-:S03]  /*0120*/  DMUL R6, R16, 9 ;  /* 0x4022000010067828 */ /* 0x000fc60000000000 */
[----:B------:R0:W5:Y:S03]  /*0130*/  LDG.E.64 R8, desc[UR4][R4.64+0x10] ;  /* 0x0000100404087981 */ /* 0x000166000c1e1b00 */
[----:B------:R-:W1:Y:S04]  /*0140*/  MUFU.RSQ64H R13, R7 ;  /* 0x00000007000d7308 */ /* 0x000e680000001c00 */
[----:B------:R-:W-:-:S05]  /*0150*/  VIADD R12, R7, 0xfcb00000 ;  /* 0xfcb00000070c7836 */ /* 0x000fca0000000000 */
[----:B------:R-:W-:Y:S01]  /*0160*/  ISETP.GE.U32.AND P0, PT, R12, 0x7ca00000, PT ;  /* 0x7ca000000c00780c */ /* 0x000fe20003f06070 */
[----:B-1----:R-:W-:-:S08]  /*0170*/  DMUL R14, R12, R12 ;  /* 0x0000000c0c0e7228 */ /* 0x002fd00000000000 */
        /* <DEDUP_REMOVED lines=8> */
[----:B0-----:R-:W-:Y:S01]  /*0200*/  DFMA R4, R24, R26, R22 ;  /* 0x0000001a1804722b */ /* 0x001fe20000000016 */
[----:B------:R-:W-:Y:S10]  /*0210*/  @!P0 BRA `(.L_x_882) ;  /* 0x0000000000108947 */ /* 0x000ff40003800000 */
[----:B------:R-:W-:-:S07]  /*0220*/  MOV R4, 0x240 ;  /* 0x0000024000047802 */ /* 0x000fce0000000f00 */
[----:B-----5:R-:W-:Y:S05]  /*0230*/  CALL.REL.NOINC `($__internal_14_$__cuda_sm20_dsqrt_rn_f64_mediumpath_v1) ;  /* 0x0000001c00f47944 */ /* 0x020fea0003c00000 */
[----:B------:R-:W-:Y:S02]  /*0240*/  IMAD.MOV.U32 R4, RZ, RZ, R12 ;  /* 0x000000ffff047224 */ /* 0x000fe400078e000c */
[----:B------:R-:W-:-:S07]  /*0250*/  IMAD.MOV.U32 R5, RZ, RZ, R13 ;  /* 0x000000ffff057224 */ /* 0x000fce00078e000d */
.L_x_882:
[----:B------:R-:W0:Y:S01]  /*0260*/  MUFU.RCP64H R7, R5 ;  /* 0x0000000500077308 */ /* 0x000e220000001800 */
[----:B------:R-:W-:-:S05]  /*0270*/  VIADD R6, R5, 0x300402 ;  /* 0x0030040205067836 */ /* 0x000fca0000000000 */
        /* <DEDUP_REMOVED lines=8> */
[----:B------:R-:W-:Y:S01]  /*0300*/  IMAD.MOV.U32 R22, RZ, RZ, R4 ;  /* 0x000000ffff167224 */ /* 0x000fe200078e0004 */
[----:B------:R-:W-:Y:S02]  /*0310*/  MOV R23, R5 ;  /* 0x0000000500177202 */ /* 0x000fe40000000f00 */
[----:B------:R-:W-:Y:S01]  /*0320*/  MOV R4, 0x350 ;  /* 0x0000035000047802 */ /* 0x000fe20000000f00 */
[----:B------:R-:W-:-:S07]  /*0330*/  VIADD R3, R3, 0xfff00000 ;  /* 0xfff0000003037836 */ /* 0x000fce0000000000 */
[----:B-----5:R-:W-:Y:S05]  /*0340*/  CALL.REL.NOINC `($__internal_12_$__cuda_sm20_dblrcp_rn_slowpath_v3) ;  /* 0x0000001400a47944 */ /* 0x020fea0003c00000 */
.L_x_883:
[----:B------:R-:W0:Y:S08]  /*0350*/  LDC.64 R12, c[0x0][0x388] ;  /* 0x0000e200ff0c7b82 */ /* 0x000e300000000a00 */
[----:B------:R-:W1:Y:S01]  /*0360*/  LDC.64 R4, c[0x0][0x390] ;  /* 0x0000e400ff047b82 */ /* 0x000e620000000a00 */
[----:B0-----:R-:W-:-:S04]  /*0370*/  IMAD.WIDE R12, R10, 0x8, R12 ;  /* 0x000000080a0c7825 */ /* 0x001fc800078e020c */
[----:B-1----:R-:W-:-:S07]  /*0380*/  IMAD.WIDE R10, R10, 0x8, R4 ;  /* 0x000000080a0a7825 */ /* 0x002fce00078e0204 */
.L_x_905:
[----:B-----5:R-:W-:Y:S01]  /*0390*/  SHF.R.U32.HI R4, RZ, 0x2, R21 ;  /* 0x00000002ff047819 */ /* 0x020fe20000011615 */
[----:B0-----:R-:W-:Y:S01]  /*03a0*/  IMAD.SHL.U32 R6, R9, 0x10, RZ ;  /* 0x0000001009067824 */ /* 0x001fe200078e00ff */
[----:B------:R-:W-:Y:S01]  /*03b0*/  ISETP.NE.AND P0, PT, R0, 0x1, PT ;  /* 0x000000010000780c */ /* 0x000fe20003f05270 */
[----:B------:R-:W-:Y:S01]  /*03c0*/  BSSY.RECONVERGENT B0, `(.L_x_884) ;  /* 0x0000055000007945 */ /* 0x000fe20003800200 */
[----:B------:R-:W-:Y:S01]  /*03d0*/  LOP3.LUT R4, R4, R21, RZ, 0x3c, !PT ;  /* 0x0000001504047212 */ /* 0x000fe200078e3cff */
[----:B------:R-:W-:Y:S01]  /*03e0*/  IMAD.MOV.U32 R0, RZ, RZ, RZ ;  /* 0x000000ffff007224 */ /* 0x000fe200078e00ff */
[----:B------:R-:W-:-:S03]  /*03f0*/  MOV R21, 0x2f800000 ;  /* 0x2f80000000157802 */ /* 0x000fc60000000f00 */
[----:B------:R-:W-:-:S05]  /*0400*/  IMAD.SHL.U32 R3, R4, 0x2, RZ ;  /* 0x0000000204037824 */ /* 0x000fca00078e00ff */
[----:B------:R-:W-:Y:S01]  /*0410*/  LOP3.LUT R5, R9, R6, R3, 0x96, !PT ;  /* 0x0000000609057212 */ /* 0x000fe200078e9603 */
[----:B------:R-:W-:Y:S02]  /*0420*/  VIADD R3, R20, 0x587c5 ;  /* 0x000587c514037836 */ /* 0x000fe40000000000 */
[----:B------:R-:W-:Y:S01]  /*0430*/  IMAD.MOV.U32 R6, RZ, RZ, R2 ;  /* 0x000000ffff067224 */ /* 0x000fe200078e0002 */
[----:B------:R-:W-:Y:S01]  /*0440*/  LOP3.LUT R22, R5, R4, RZ, 0x3c, !PT ;  /* 0x0000000405167212 */ /* 0x000fe200078e3cff */
[----:B------:R-:W-:-:S04]  /*0450*/  IMAD.MOV.U32 R5, RZ, RZ, R9 ;  /* 0x000000ffff057224 */ /* 0x000fc800078e0009 */
[----:B------:R-:W-:Y:S02]  /*0460*/  IMAD.IADD R4, R22, 0x1, R3 ;  /* 0x0000000116047824 */ /* 0x000fe400078e0203 */
[----:B------:R-:W-:-:S03]  /*0470*/  IMAD.MOV.U32 R40, RZ, RZ, R22 ;  /* 0x000000ffff287224 */ /* 0x000fc600078e0016 */
[----:B------:R-:W-:Y:S01]  /*0480*/  I2FP.F32.U32 R7, R4 ;  /* 0x0000000400077245 */ /* 0x000fe20000201000 */
[----:B------:R-:W-:-:S04]  /*0490*/  IMAD.MOV.U32 R4, RZ, RZ, R8 ;  /* 0x000000ffff047224 */ /* 0x000fc800078e0008 */
[----:B------:R-:W-:Y:S01]  /*04a0*/  FFMA R7, R7, R21, 1.1641532182693481445e-10 ;  /* 0x2f00000007077423 */ /* 0x000fe20000000015 */
[----:B------:R-:W-:Y:S06]  /*04b0*/  @!P0 BRA `(.L_x_885) ;  /* 0x0000000400148947 */ /* 0x000fec0003800000 */
[----:B------:R-:W-:Y:S01]  /*04c0*/  SHF.R.U32.HI R3, RZ, 0x2, R18 ;  /* 0x00000002ff037819 */ /* 0x000fe20000011612 */
[----:B------:R-:W-:Y:S01]  /*04d0*/  BSSY.RECONVERGENT B1, `(.L_x_886) ;  /* 0x000003a000017945 */ /* 0x000fe20003800200 */
[----:B------:R-:W-:Y:S02]  /*04e0*/  SHF.L.U32 R0, R22, 0x4, RZ ;  /* 0x0000000416007819 */ /* 0x000fe400000006ff */
        /* <DEDUP_REMOVED lines=22> */
[----:B------:R-:W-:Y:S01]  /*0650*/  FFMA R21, R2, R21, 0.13980610668659210205 ;  /* 0x3e0f295502157423 */ /* 0x000fe20000000015 */
[----:B------:R-:W-:-:S03]  /*0660*/  IMAD.MOV.U32 R19, RZ, RZ, 0x30c90fdb ;  /* 0x30c90fdbff137424 */ /* 0x000fc600078e00ff */
        /* <DEDUP_REMOVED lines=15> */
[----:B------:R-:W-:Y:S01]  /*0760*/  VIADD R3, R20, 0x10974f ;  /* 0x0010974f14037836 */ /* 0x000fe20000000000 */
[----:B------:R-:W-:-:S02]  /*0770*/  FSEL R21, R6, +INF , P0 ;  /* 0x7f80000006157808 */ /* 0x000fc40000000000 */
[----:B------:R-:W-:Y:S02]  /*0780*/  LOP3.LUT R40, R2, R5, RZ, 0x3c, !PT ;  /* 0x0000000502287212 */ /* 0x000fe400078e3cff */
[----:B------:R0:W1:Y:S01]  /*0790*/  MUFU.RSQ R4, R21 ;  /* 0x0000001500047308 */ /* 0x0000620000001400 */
[----:B------:R-:W-:Y:S02]  /*07a0*/  VIADD R2, R21, 0xf3000000 ;  /* 0xf300000015027836 */ /* 0x000fe40000000000 */
[----:B------:R-:W-:-:S03]  /*07b0*/  IMAD.IADD R0, R40, 0x1, R3 ;  /* 0x0000000128007824 */ /* 0x000fc600078e0203 */
[----:B------:R-:W-:Y:S02]  /*07c0*/  ISETP.GT.U32.AND P0, PT, R2, 0x727fffff, PT ;  /* 0x727fffff0200780c */ /* 0x000fe40003f04070 */
[----:B------:R-:W-:-:S05]  /*07d0*/  I2FP.F32.U32 R0, R0 ;  /* 0x0000000000007245 */ /* 0x000fca0000201000 */
[----:B------:R-:W-:-:S06]  /*07e0*/  FFMA R20, R0, R19, 7.314590599882819788e-10 ;  /* 0x30490fdb00147423 */ /* 0x000fcc0000000013 */
[----:B01----:R-:W-:Y:S05]  /*07f0*/  @!P0 BRA `(.L_x_887) ;  /* 0x00000000000c8947 */ /* 0x003fea0003800000 */
[----:B------:R-:W-:-:S07]  /*0800*/  MOV R18, 0x820 ;  /* 0x0000082000127802 */ /* 0x000fce0000000f00 */
[----:B------:R-:W-:Y:S05]  /*0810*/  CALL.REL.NOINC `($__internal_15_$__cuda_sm20_sqrt_rn_f32_slowpath) ;  /* 0x0000001c00147944 */ /* 0x000fea0003c00000 */
[----:B------:R-:W-:Y:S05]  /*0820*/  BRA `(.L_x_888) ;  /* 0x0000000000107947 */ /* 0x000fea0003800000 */
.L_x_887:
[----:B------:R-:W-:Y:S01]  /*0830*/  FMUL.FTZ R2, R21, R4 ;  /* 0x0000000415027220 */ /* 0x000fe20000410000 */
[----:B------:R-:W-:-:S03]  /*0840*/  FMUL.FTZ R0, R4, 0.5 ;  /* 0x3f00000004007820 */ /* 0x000fc60000410000 */
[----:B------:R-:W-:-:S04]  /*0850*/  FFMA R19, -R2, R2, R21 ;  /* 0x0000000202137223 */ /* 0x000fc80000000115 */
[----:B------:R-:W-:-:S07]  /*0860*/  FFMA R2, R19, R0, R2 ;  /* 0x0000000013027223 */ /* 0x000fce0000000002 */
.L_x_888:
[----:B------:R-:W-:Y:S05]  /*0870*/  BSYNC.RECONVERGENT B1 ;  /* 0x0000000000017941 */ /* 0x000fea0003800200 */
.L_x_886:
[----:B------:R-:W-:Y:S01]  /*0880*/  FMUL.RZ R20, R20, 0.15915493667125701904 ;  /* 0x3e22f98314147820 */ /* 0x000fe2000040c000 */
[----:B------:R-:W-:Y:S01]  /*0890*/  MOV R4, R22 ;  /* 0x0000001600047202 */ /* 0x000fe20000000f00 */
[----:B------:R-:W-:Y:S02]  /*08a0*/  IMAD.MOV.U32 R18, RZ, RZ, R8 ;  /* 0x000000ffff127224 */ /* 0x000fe400078e0008 */
[----:B------:R-:W0:Y:S01]  /*08b0*/  MUFU.SIN R19, R20 ;  /* 0x0000001400137308 */ /* 0x000e220000000400 */
[----:B------:R-:W-:-:S07]  /*08c0*/  IMAD.MOV.U32 R0, RZ, RZ, 0x1 ;  /* 0x00000001ff007424 */ /* 0x000fce00078e00ff */
[----:B------:R-:W1:Y:S01]  /*08d0*/  MUFU.COS R21, R20 ;  /* 0x0000001400157308 */ /* 0x000e620000000000 */
[-C--:B0-----:R-:W-:Y:S01]  /*08e0*/  FMUL R6, R19, R2.reuse ;  /* 0x0000000213067220 */ /* 0x081fe20000400000 */
[----:B------:R-:W-:Y:S02]  /*08f0*/  IMAD.MOV.U32 R19, RZ, RZ, R9 ;  /* 0x000000ffff137224 */ /* 0x000fe400078e0009 */
[----:B-1----:R-:W-:-:S07]  /*0900*/  FMUL R2, R21, R2 ;  /* 0x0000000215027220 */ /* 0x002fce0000400000 */
.L_x_885:
[----:B------:R-:W-:Y:S05]  /*0910*/  BSYNC.RECONVERGENT B0 ;  /* 0x0000000000007941 */ /* 0x000fea0003800200 */
.L_x_884:
[----:B------:R-:W0:Y:S01]  /*0920*/  F2F.F64.F32 R8, R6 ;  /* 0x0000000600087310 */ /* 0x000e220000201800 */
[----:B------:R-:W-:Y:S01]  /*0930*/  BSSY.RECONVERGENT B0, `(.L_x_889) ;  /* 0x0000009000007945 */ /* 0x000fe20003800200 */
[----:B------:R-:W-:Y:S01]  /*0940*/  MOV R21, R18 ;  /* 0x0000001200157202 */ /* 0x000fe20000000f00 */
[----:B------:R-:W-:Y:S01]  /*0950*/  IMAD.MOV.U32 R20, RZ, RZ, RZ ;  /* 0x000000ffff147224 */ /* 0x000fe200078e00ff */
[----:B------:R-:W-:Y:S01]  /*0960*/  MOV R42, 0x9c0 ;  /* 0x000009c0002a7802 */ /* 0x000fe20000000f00 */
[----:B------:R-:W-:Y:S02]  /*0970*/  IMAD.MOV.U32 R41, RZ, RZ, 0x40080000 ;  /* 0x40080000ff297424 */ /* 0x000fe400078e00ff */
[----:B------:R-:W-:Y:S01]  /*0980*/  IMAD.MOV.U32 R18, RZ, RZ, R19 ;  /* 0x000000ffff127224 */ /* 0x000fe200078e0013 */
[----:B0-----:R-:W-:-:S08]  /*0990*/  DFMA R38, R8, R14, 1 ;  /* 0x3ff000000826742b */ /* 0x001fd0000000000e */
[----:B------:R-:W-:-:S11]  /*09a0*/  DADD R34, -RZ, |R38| ;  /* 0x00000000ff227229 */ /* 0x000fd60000000526 */
[----:B------:R-:W-:Y:S05]  /*09b0*/  CALL.REL.NOINC `($_Z7c_gammadPdS_iP17curandStateXORWOW$__internal_accurate_pow) ;  /* 0x0000001c00047944 */ /* 0x000fea0003c00000 */
[----:B------:R-:W-:Y:S05]  /*09c0*/  BSYNC.RECONVERGENT B0 ;  /* 0x0000000000007941 */ /* 0x000fea0003800200 */
.L_x_889:
        /* <DEDUP_REMOVED lines=20> */
.L_x_891:
[----:B------:R-:W-:Y:S05]  /*0b10*/  BSYNC.RECONVERGENT B0 ;  /* 0x0000000000007941 */ /* 0x000fea0003800200 */
.L_x_890:
[----:B------:R-:W-:Y:S01]  /*0b20*/  FSEL R38, R22, RZ, P0 ;  /* 0x000000ff16267208 */ /* 0x000fe20000000000 */
[----:B------:R-:W-:Y:S01]  /*0b30*/  BSSY.RECONVERGENT B0, `(.L_x_892) ;  /* 0x00000cd000007945 */ /* 0x000fe20003800200 */
[----:B------:R-:W-:Y:S02]  /*0b40*/  FSEL R39, R23, 1.875, P0 ;  /* 0x3ff0000017277808 */ /* 0x000fe40000000000 */
[----:B------:R-:W-:-:S04]  /*0b50*/  PLOP3.LUT P0, PT, PT, PT, PT, 0x80, 0x8 ;  /* 0x000000000008781c */ /* 0x000fc80003f0f070 */
[----:B------:R-:W-:-:S14]  /*0b60*/  DSETP.GT.AND P1, PT, R38, RZ, PT ;  /* 0x000000ff2600722a */ /* 0x000fdc0003f24000 */
[----:B------:R-:W-:Y:S05]  /*0b70*/  @!P1 BRA `(.L_x_893) ;  /* 0x0000000c00209947 */ /* 0x000fea0003800000 */
[----:B------:R-:W0:Y:S01]  /*0b80*/  F2F.F64.F32 R24, R7 ;  /* 0x0000000700187310 */ /* 0x000e220000201800 */
[----:B------:R-:W-:Y:S01]  /*0b90*/  BSSY.RECONVERGENT B1, `(.L_x_894) ;  /* 0x0000054000017945 */ /* 0x000fe20003800200 */
[----:B0-----:R-:W-:Y:S01]  /*0ba0*/  ISETP.GT.AND P0, PT, R25, 0xfffff, PT ;  /* 0x000fffff1900780c */ /* 0x001fe20003f04270 */
[--C-:B------:R-:W-:Y:S01]  /*0bb0*/  IMAD.MOV.U32 R22, RZ, RZ, R24.reuse ;  /* 0x000000ffff167224 */ /* 0x100fe200078e0018 */
[----:B------:R-:W-:Y:S01]  /*0bc0*/  MOV R30, R25 ;  /* 0x00000019001e7202 */ /* 0x000fe20000000f00 */
[----:B------:R-:W-:Y:S02]  /*0bd0*/  IMAD.MOV.U32 R23, RZ, RZ, R25 ;  /* 0x000000ffff177224 */ /* 0x000fe400078e0019 */
        /* <DEDUP_REMOVED lines=19> */
[----:B------:R-:W-:-:S12]  /*0d10*/  UMOV UR9, 0x43300000 ;  /* 0x4330000000097882 */ /* 0x000fd80000000000 */
[----:B------:R-:W-:Y:S01]  /*0d20*/  @P0 VIADD R7, R35, 0xfff00000 ;  /* 0xfff0000023070836 */ /* 0x000fe20000000000 */
[----:B------:R-:W-:-:S03]  /*0d30*/  @P0 IADD3 R19, PT, PT, R19, 0x1, RZ ;  /* 0x0000000113130810 */ /* 0x000fc60007ffe0ff */
[----:B------:R-:W-:-:S06]  /*0d40*/  @P0 IMAD.MOV.U32 R35, RZ, RZ, R7 ;  /* 0x000000ffff230224 */ /* 0x000fcc00078e0007 */
[C---:B------:R-:W-:Y:S02]  /*0d50*/  DADD R32, R34.reuse, 1 ;  /* 0x3ff0000022207429 */ /* 0x040fe40000000000 */
[----:B------:R-:W-:-:S04]  /*0d60*/  DADD R34, R34, -1 ;  /* 0xbff0000022227429 */ /* 0x000fc80000000000 */
[----:B------:R-:W0:Y:S02]  /*0d70*/  MUFU.RCP64H R23, R33 ;  /* 0x0000002100177308 */ /* 0x000e240000001800 */
[----:B0-----:R-:W-:Y:S01]  /*0d80*/  DFMA R24, -R32, R22, 1 ;  /* 0x3ff000002018742b */ /* 0x001fe20000000116 */
[----:B------:R-:W-:Y:S01]  /*0d90*/  LOP3.LUT R32, R19, 0x80000000, RZ, 0x3c, !PT ;  /* 0x8000000013207812 */ /* 0x000fe200078e3cff */
[----:B------:R-:W-:-:S06]  /*0da0*/  IMAD.MOV.U32 R33, RZ, RZ, 0x43300000 ;  /* 0x43300000ff217424 */ /* 0x000fcc00078e00ff */
[----:B------:R-:W-:Y:S02]  /*0db0*/  DFMA R24, R24, R24, R24 ;  /* 0x000000181818722b */ /* 0x000fe40000000018 */
[----:B------:R-:W-:Y:S01]  /*0dc0*/  DADD R32, R32, -UR8 ;  /* 0x8000000820207e29 */ /* 0x000fe20008000000 */
[----:B------:R-:W-:Y:S01]  /*0dd0*/  UMOV UR8, 0xfefa39ef ;  /* 0xfefa39ef00087882 */ /* 0x000fe20000000000 */
[----:B------:R-:W-:-:S04]  /*0de0*/  UMOV UR9, 0x3fe62e42 ;  /* 0x3fe62e4200097882 */ /* 0x000fc80000000000 */
[----:B------:R-:W-:-:S08]  /*0df0*/  DFMA R22, R22, R24, R22 ;  /* 0x000000181616722b */ /* 0x000fd00000000016 */
[----:B------:R-:W-:-:S08]  /*0e00*/  DMUL R24, R34, R22 ;  /* 0x0000001622187228 */ /* 0x000fd00000000000 */
[----:B------:R-:W-:-:S08]  /*0e10*/  DFMA R24, R34, R22, R24 ;  /* 0x000000162218722b */ /* 0x000fd00000000018 */
[----:B------:R-:W-:Y:S02]  /*0e20*/  DMUL R26, R24, R24 ;  /* 0x00000018181a7228 */ /* 0x000fe40000000000 */
[--C-:B------:R-:W-:Y:S02]  /*0e30*/  DADD R30, R34, -R24.reuse ;  /* 0x00000000221e7229 */ /* 0x100fe40000000818 */
[----:B------:R-:W-:-:S04]  /*0e40*/  DFMA R44, R32, UR8, R24 ;  /* 0x00000008202c7c2b */ /* 0x000fc80008000018 */
        /* <DEDUP_REMOVED lines=34> */
.L_x_895:
[----:B------:R-:W-:Y:S01]  /*1070*/  IMAD.MOV.U32 R24, RZ, RZ, 0x0 ;  /* 0x00000000ff187424 */ /* 0x000fe200078e00ff */
[----:B------:R-:W-:Y:S01]  /*1080*/  LOP3.LUT P0, RZ, R23, 0x7fffffff, RZ, 0xc0, !PT ;  /* 0x7fffffff17ff7812 */ /* 0x000fe2000780c0ff */
[----:B------:R-:W-:-:S06]  /*1090*/  IMAD.MOV.U32 R25, RZ, RZ, 0x7ff00000 ;  /* 0x7ff00000ff197424 */ /* 0x000fcc00078e00ff */
[----:B------:R-:W-:-:S10]  /*10a0*/  DFMA R24, R22, R24, +INF ;  /* 0x7ff000001618742b */ /* 0x000fd40000000018 */
[----:B------:R-:W-:Y:S02]  /*10b0*/  FSEL R44, R24, RZ, P0 ;  /* 0x000000ff182c7208 */ /* 0x000fe40000000000 */
[----:B------:R-:W-:-:S07]  /*10c0*/  FSEL R45, R25, -QNAN , P0 ;  /* 0xfff00000192d7808 */ /* 0x000fce0000000000 */
.L_x_896:
[----:B------:R-:W-:Y:S05]  /*10d0*/  BSYNC.RECONVERGENT B1 ;  /* 0x0000000000017941 */ /* 0x000fea0003800200 */
.L_x_894:
[----:B------:R-:W-:Y:S01]  /*10e0*/  DADD R34, -RZ, |R8| ;  /* 0x00000000ff227229 */ /* 0x000fe20000000508 */
[----:B------:R-:W-:Y:S01]  /*10f0*/  BSSY.RECONVERGENT B1, `(.L_x_897) ;  /* 0x0000004000017945 */ /* 0x000fe20003800200 */
[----:B------:R-:W-:Y:S01]  /*1100*/  IMAD.MOV.U32 R41, RZ, RZ, 0x40000000 ;  /* 0x40000000ff297424 */ /* 0x000fe200078e00ff */
[----:B------:R-:W-:-:S08]  /*1110*/  MOV R42, 0x1130 ;  /* 0x00001130002a7802 */ /* 0x000fd00000000f00 */
[----:B------:R-:W-:Y:S05]  /*1120*/  CALL.REL.NOINC `($_Z7c_gammadPdS_iP17curandStateXORWOW$__internal_accurate_pow) ;  /* 0x0000001400287944 */ /* 0x000fea0003c00000 */
[----:B------:R-:W-:Y:S05]  /*1130*/  BSYNC.RECONVERGENT B1 ;  /* 0x0000000000017941 */ /* 0x000fea0003800200 */
.L_x_897:
[----:B------:R-:W-:Y:S01]  /*1140*/  DADD R22, R8, 2 ;  /* 0x4000000008167429 */ /* 0x000fe20000000000 */
[----:B------:R-:W-:Y:S01]  /*1150*/  ISETP.GT.AND P0, PT, R39, 0xfffff, PT ;  /* 0x000fffff2700780c */ /* 0x000fe20003f04270 */
[----:B------:R-:W-:Y:S01]  /*1160*/  BSSY.RECONVERGENT B1, `(.L_x_898) ;  /* 0x0000010000017945 */ /* 0x000fe20003800200 */
[----:B------:R-:W-:-:S03]  /*1170*/  FSETP.NEU.AND P1, PT, R6, RZ, PT ;  /* 0x000000ff0600720b */ /* 0x000fc60003f2d000 */
[----:B------:R-:W-:Y:S01]  /*1180*/  IMAD.MOV.U32 R22, RZ, RZ, R38 ;  /* 0x000000ffff167224 */ /* 0x000fe200078e0026 */
[----:B------:R-:W-:Y:S02]  /*1190*/  FSEL R24, R24, RZ, P1 ;  /* 0x000000ff18187208 */ /* 0x000fe40000800000 */
[----:B------:R-:W-:Y:S02]  /*11a0*/  FSEL R25, R25, RZ, P1 ;  /* 0x000000ff19197208 */ /* 0x000fe40000800000 */
[----:B------:R-:W-:Y:S02]  /*11b0*/  LOP3.LUT R7, R23, 0x7ff00000, RZ, 0xc0, !PT ;  /* 0x7ff0000017077812 */ /* 0x000fe400078ec0ff */
[----:B------:R-:W-:Y:S01]  /*11c0*/  MOV R23, R39 ;  /* 0x0000002700177202 */ /* 0x000fe20000000f00 */
        /* <DEDUP_REMOVED lines=9> */
.L_x_899:
[----:B------:R-:W-:Y:S05]  /*1260*/  BSYNC.RECONVERGENT B1 ;  /* 0x0000000000017941 */ /* 0x000fea0003800200 */
.L_x_898:
[----:B------:R-:W-:Y:S01]  /*1270*/  DMUL R24, R24, 0.5 ;  /* 0x3fe0000018187828 */ /* 0x000fe20000000000 */
[----:B------:R-:W-:Y:S01]  /*1280*/  IMAD.MOV.U32 R19, RZ, RZ, R39 ;  /* 0x000000ffff137224 */ /* 0x000fe200078e0027 */
[----:B------:R-:W-:Y:S01]  /*1290*/  FSETP.NEU.AND P1, PT, R6, 1, PT ;  /* 0x3f8000000600780b */ /* 0x000fe20003f2d000 */
[----:B------:R-:W-:Y:S01]  /*12a0*/  @!P0 IMAD.MOV.U32 R19, RZ, RZ, R23 ;  /* 0x000000ffff138224 */ /* 0x000fe200078e0017 */
[----:B------:R-:W-:Y:S01]  /*12b0*/  BSSY.RECONVERGENT B1, `(.L_x_900) ;  /* 0x0000051000017945 */ /* 0x000fe20003800200 */
[----:B------:R-:W-:Y:S01]  /*12c0*/  MOV R26, R38 ;  /* 0x00000026001a7202 */ /* 0x000fe20000000f00 */
[----:B------:R-:W-:Y:S02]  /*12d0*/  IMAD.MOV.U32 R20, RZ, RZ, -0x3ff ;  /* 0xfffffc01ff147424 */ /* 0x000fe400078e00ff */
[----:B------:R-:W-:Y:S02]  /*12e0*/  VIADD R8, R19, 0xffffffff ;  /* 0xffffffff13087836 */ /* 0x000fe40000000000 */
[----:B------:R-:W-:Y:S01]  /*12f0*/  FSEL R6, R24, RZ, P1 ;  /* 0x000000ff18067208 */ /* 0x000fe20000800000 */
[----:B------:R-:W-:Y:S01]  /*1300*/  @!P0 IMAD.MOV.U32 R20, RZ, RZ, -0x435 ;  /* 0xfffffbcbff148424 */ /* 0x000fe200078e00ff */
[----:B------:R-:W-:Y:S01]  /*1310*/  FSEL R7, R25, 1.75, P1 ;  /* 0x3fe0000019077808 */ /* 0x000fe20000800000 */
[----:B------:R-:W-:Y:S01]  /*1320*/  @!P0 IMAD.MOV.U32 R26, RZ, RZ, R22 ;  /* 0x000000ffff1a8224 */ /* 0x000fe200078e0016 */
[----:B------:R-:W-:-:S04]  /*1330*/  ISETP.GT.U32.AND P1, PT, R8, 0x7feffffe, PT ;  /* 0x7feffffe0800780c */ /* 0x000fc80003f24070 */
[----:B------:R-:W-:-:S09]  /*1340*/  DADD R6, R16, R6 ;  /* 0x0000000010067229 */ /* 0x000fd20000000006 */
[----:B------:R-:W-:Y:S05]  /*1350*/  @P1 BRA `(.L_x_901) ;  /* 0x0000000400001947 */ /* 0x000fea0003800000 */
[C---:B------:R-:W-:Y:S01]  /*1360*/  LOP3.LUT R8, R19.reuse, 0xfffff, RZ, 0xc0, !PT ;  /* 0x000fffff13087812 */ /* 0x040fe200078ec0ff */
[----:B------:R-:W-:Y:S01]  /*1370*/  IMAD.MOV.U32 R28, RZ, RZ, -0x748574fc ;  /* 0x8b7a8b04ff1c7424 */ /* 0x000fe200078e00ff */
[----:B------:R-:W-:Y:S01]  /*1380*/  MOV R34, RZ ;  /* 0x000000ff00227202 */ /* 0x000fe20000000f00 */
[----:B------:R-:W-:Y:S01]  /*1390*/  IMAD.MOV.U32 R29, RZ, RZ, 0x3ed0ee25 ;  /* 0x3ed0ee25ff1d7424 */ /* 0x000fe200078e00ff */
[----:B------:R-:W-:Y:S01]  /*13a0*/  LOP3.LUT R27, R8, 0x3ff00000, RZ, 0xfc, !PT ;  /* 0x3ff00000081b7812 */ /* 0x000fe200078efcff */
[----:B------:R-:W-:Y:S01]  /*13b0*/  UMOV UR6, 0x3ae80f1e ;  /* 0x3ae80f1e00067882 */ /* 0x000fe20000000000 */
[----:B------:R-:W-:Y:S01]  /*13c0*/  UMOV UR7, 0x3eb1380b ;  /* 0x3eb1380b00077882 */ /* 0x000fe20000000000 */
[----:B------:R-:W-:Y:S01]  /*13d0*/  LEA.HI R20, R19, R20, RZ, 0xc ;  /* 0x0000001413147211 */ /* 0x000fe200078f60ff */
[----:B------:R-:W-:Y:S01]  /*13e0*/  UMOV UR8, 0x80000000 ;  /* 0x8000000000087882 */ /* 0x000fe20000000000 */
[----:B------:R-:W-:Y:S01]  /*13f0*/  ISETP.GE.U32.AND P0, PT, R27, 0x3ff6a09f, PT ;  /* 0x3ff6a09f1b00780c */ /* 0x000fe20003f06070 */
[----:B------:R-:W-:-:S12]  /*1400*/  UMOV UR9, 0x43300000 ;  /* 0x4330000000097882 */ /* 0x000fd80000000000 */
[----:B------:R-:W-:Y:S02]  /*1410*/  @P0 VIADD R9, R27, 0xfff00000 ;  /* 0xfff000001b090836 */ /* 0x000fe40000000000 */
[----:B------:R-:W-:Y:S02]  /*1420*/  @P0 VIADD R20, R20, 0x1 ;  /* 0x0000000114140836 */ /* 0x000fe40000000000 */
        /* <DEDUP_REMOVED lines=25> */
[----:B------:R-:W-:Y:S01]  /*15c0*/  LOP3.LUT R24, R20, 0x80000000, RZ, 0x3c, !PT ;  /* 0x8000000014187812 */ /* 0x000fe200078e3cff */
[----:B------:R-:W-:Y:S01]  /*15d0*/  IMAD.MOV.U32 R25, RZ, RZ, 0x43300000 ;  /* 0x43300000ff197424 */ /* 0x000fe200078e00ff */
[----:B------:R-:W-:-:S03]  /*15e0*/  DMUL R26, R34, R26 ;  /* 0x0000001a221a7228 */ /* 0x000fc60000000000 */
        /* <DEDUP_REMOVED lines=23> */
.L_x_901:
[----:B------:R-:W-:Y:S01]  /*1760*/  IMAD.MOV.U32 R8, RZ, RZ, 0x0 ;  /* 0x00000000ff087424 */ /* 0x000fe200078e00ff */
[----:B------:R-:W-:Y:S02]  /*1770*/  MOV R9, 0x7ff00000 ;  /* 0x7ff0000000097802 */ /* 0x000fe40000000f00 */
[----:B------:R-:W-:-:S04]  /*1780*/  LOP3.LUT P0, RZ, R23, 0x7fffffff, RZ, 0xc0, !PT ;  /* 0x7fffffff17ff7812 */ /* 0x000fc8000780c0ff */
[----:B------:R-:W-:-:S10]  /*1790*/  DFMA R8, R22, R8, +INF ;  /* 0x7ff000001608742b */ /* 0x000fd40000000008 */
[----:B------:R-:W-:Y:S02]  /*17a0*/  FSEL R26, R8, RZ, P0 ;  /* 0x000000ff081a7208 */ /* 0x000fe40000000000 */
[----:B------:R-:W-:-:S07]  /*17b0*/  FSEL R27, R9, -QNAN , P0 ;  /* 0xfff00000091b7808 */ /* 0x000fce0000000000 */
.L_x_902:
[----:B------:R-:W-:Y:S05]  /*17c0*/  BSYNC.RECONVERGENT B1 ;  /* 0x0000000000017941 */ /* 0x000fea0003800200 */
.L_x_900:
[----:B------:R-:W-:-:S08]  /*17d0*/  DFMA R6, -R16, R38, R6 ;  /* 0x000000261006722b */ /* 0x000fd00000000106 */
[----:B------:R-:W-:-:S08]  /*17e0*/  DFMA R6, R16, R26, R6 ;  /* 0x0000001a1006722b */ /* 0x000fd00000000006 */
[----:B------:R-:W-:-:S14]  /*17f0*/  DSETP.GEU.AND P0, PT, R44, R6, PT ;  /* 0x000000062c00722a */ /* 0x000fdc0003f0e000 */
.L_x_893:
[----:B------:R-:W-:Y:S05]  /*1800*/  BSYNC.RECONVERGENT B0 ;  /* 0x0000000000007941 */ /* 0x000fea0003800200 */
.L_x_892:
[----:B------:R-:W2:Y:S01]  /*1810*/  LDG.E.64 R8, desc[UR4][R12.64] ;  /* 0x000000040c087981 */ /* 0x000ea2000c1e1b00 */
[----:B------:R-:W-:Y:S01]  /*1820*/  IMAD.MOV.U32 R6, RZ, RZ, 0x1 ;  /* 0x00000001ff067424 */ /* 0x000fe200078e00ff */
[----:B------:R-:W-:Y:S01]  /*1830*/  BSSY.RECONVERGENT B0, `(.L_x_903) ;  /* 0x0000013000007945 */ /* 0x000fe20003800200 */
[----:B--2---:R-:W0:Y:S04]  /*1840*/  MUFU.RCP64H R7, R9 ;  /* 0x0000000900077308 */ /* 0x004e280000001800 */
[----:B0-----:R-:W-:-:S08]  /*1850*/  DFMA R22, -R8, R6, 1 ;  /* 0x3ff000000816742b */ /* 0x001fd00000000106 */
[----:B------:R-:W-:-:S08]  /*1860*/  DFMA R22, R22, R22, R22 ;  /* 0x000000161616722b */ /* 0x000fd00000000016 */
[----:B------:R-:W-:Y:S02]  /*1870*/  DFMA R6, R6, R22, R6 ;  /* 0x000000160606722b */ /* 0x000fe40000000006 */
[----:B------:R-:W-:-:S06]  /*1880*/  DMUL R22, R16, R38 ;  /* 0x0000002610167228 */ /* 0x000fcc0000000000 */
[----:B------:R-:W-:-:S04]  /*1890*/  DFMA R24, -R8, R6, 1 ;  /* 0x3ff000000818742b */ /* 0x000fc80000000106 */
[----:B------:R-:W-:-:S04]  /*18a0*/  FSETP.GEU.AND P2, PT, |R23|, 6.5827683646048100446e-37, PT ;  /* 0x036000001700780b */ /* 0x000fc80003f4e200 */
        /* <DEDUP_REMOVED lines=8> */
[----:B------:R-:W-:Y:S05]  /*1930*/  CALL.REL.NOINC `($__internal_13_$__cuda_sm20_div_rn_f64_full) ;  /* 0x0000000000c87944 */ /* 0x000fea0003c00000 */
[----:B------:R-:W-:Y:S02]  /*1940*/  IMAD.MOV.U32 R6, RZ, RZ, R26 ;  /* 0x000000ffff067224 */ /* 0x000fe400078e001a */
[----:B------:R-:W-:-:S07]  /*1950*/  IMAD.MOV.U32 R7, RZ, RZ, R27 ;  /* 0x000000ffff077224 */ /* 0x000fce00078e001b */
.L_x_904:
[----:B------:R-:W-:Y:S05]  /*1960*/  BSYNC.RECONVERGENT B0 ;  /* 0x0000000000007941 */ /* 0x000fea0003800200 */
.L_x_903:
[----:B------:R0:W-:Y:S01]  /*1970*/  STG.E.64 desc[UR4][R10.64], R6 ;  /* 0x000000060a007986 */ /* 0x0001e2000c101b04 */
[----:B------:R-:W-:Y:S01]  /*1980*/  IMAD.MOV.U32 R9, RZ, RZ, R40 ;  /* 0x000000ffff097224 */ /* 0x000fe200078e0028 */
[----:B------:R-:W-:Y:S01]  /*1990*/  MOV R19, R4 ;  /* 0x0000000400137202 */ /* 0x000fe20000000f00 */
[----:B------:R-:W-:Y:S02]  /*19a0*/  IMAD.MOV.U32 R8, RZ, RZ, R5 ;  /* 0x000000ffff087224 */ /* 0x000fe400078e0005 */
[----:B------:R-:W-:Y:S01]  /*19b0*/  IMAD.MOV.U32 R20, RZ, RZ, R3 ;  /* 0x000000ffff147224 */ /* 0x000fe200078e0003 */
[----:B------:R-:W-:Y:S06]  /*19c0*/  @P0 BRA `(.L_x_905) ;  /* 0xffffffe800700947 */ /* 0x000fec000383ffff */
[----:B------:R-:W-:Y:S05]  /*19d0*/  EXIT ;  /* 0x000000000000794d */ /* 0x000fea0003800000 */
        .weak           $__internal_12_$__cuda_sm20_dblrcp_rn_slowpath_v3
        .type           $__internal_12_$__cuda_sm20_dblrcp_rn_slowpath_v3,@function
        .size           $__internal_12_$__cuda_sm20_dblrcp_rn_slowpath_v3,($__internal_13_$__cuda_sm20_div_rn_f64_full - $__internal_12_$__cuda_sm20_dblrcp_rn_slowpath_v3)
$__internal_12_$__cuda_sm20_dblrcp_rn_slowpath_v3:
        /* <DEDUP_REMOVED lines=11> */
[----:B------:R-:W-:Y:S01]  /*1a90*/  MOV R12, R3 ;  /* 0x00000003000c7202 */ /* 0x000fe20000000f00 */
        /* <DEDUP_REMOVED lines=12> */
.L_x_908:
        /* <DEDUP_REMOVED lines=10> */
.L_x_906:
[----:B------:R-:W-:Y:S01]  /*1c00*/  LOP3.LUT R7, R23, 0x80000, RZ, 0xfc, !PT ;  /* 0x0008000017077812 */ /* 0x000fe200078efcff */
[----:B------:R-:W-:-:S07]  /*1c10*/  IMAD.MOV.U32 R6, RZ, RZ, R22 ;  /* 0x000000ffff067224 */ /* 0x000fce00078e0016 */
.L_x_907:
[----:B------:R-:W-:Y:S02]  /*1c20*/  IMAD.MOV.U32 R5, RZ, RZ, 0x0 ;  /* 0x00000000ff057424 */ /* 0x000fe400078e00ff */
[----:B------:R-:W-:Y:S02]  /*1c30*/  IMAD.MOV.U32 R14, RZ, RZ, R6 ;  /* 0x000000ffff0e7224 */ /* 0x000fe400078e0006 */
[----:B------:R-:W-:Y:S01]  /*1c40*/  IMAD.MOV.U32 R15, RZ, RZ, R7 ;  /* 0x000000ffff0f7224 */ /* 0x000fe200078e0007 */
[----:B------:R-:W-:Y:S06]  /*1c50*/  RET.REL.NODEC R4 `(_Z7c_gammadPdS_iP17curandStateXORWOW) ;  /* 0xffffffe004e87950 */ /* 0x000fec0003c3ffff */
        .weak           $__internal_13_$__cuda_sm20_div_rn_f64_full
        .type           $__internal_13_$__cuda_sm20_div_rn_f64_full,@function
        .size           $__internal_13_$__cuda_sm20_div_rn_f64_full,($__internal_14_$__cuda_sm20_dsqrt_rn_f64_mediumpath_v1 - $__internal_13_$__cuda_sm20_div_rn_f64_full)
$__internal_13_$__cuda_sm20_div_rn_f64_full:
[C---:B------:R-:W-:Y:S01]  /*1c60*/  FSETP.GEU.AND P1, PT, |R9|.reuse, 1.469367938527859385e-39, PT ;  /* 0x001000000900780b */ /* 0x040fe20003f2e200 */
[----:B------:R-:W-:Y:S01]  /*1c70*/  IMAD.MOV.U32 R24, RZ, RZ, 0x1 ;  /* 0x00000001ff187424 */ /* 0x000fe200078e00ff */
[----:B------:R-:W-:Y:S01]  /*1c80*/  LOP3.LUT R6, R9, 0x800fffff, RZ, 0xc0, !PT ;  /* 0x800fffff09067812 */ /* 0x000fe200078ec0ff */
[----:B------:R-:W-:Y:S01]  /*1c90*/  BSSY.RECONVERGENT B1, `(.L_x_909) ;  /* 0x0000054000017945 */ /* 0x000fe20003800200 */
[C---:B------:R-:W-:Y:S02]  /*1ca0*/  FSETP.GEU.AND P3, PT, |R23|.reuse, 1.469367938527859385e-39, PT ;  /* 0x001000001700780b */ /* 0x040fe40003f6e200 */
[----:B------:R-:W-:Y:S02]  /*1cb0*/  LOP3.LUT R7, R6, 0x3ff00000, RZ, 0xfc, !PT ;  /* 0x3ff0000006077812 */ /* 0x000fe400078efcff */
[----:B------:R-:W-:Y:S02]  /*1cc0*/  MOV R6, R8 ;  /* 0x0000000800067202 */ /* 0x000fe40000000f00 */
[----:B------:R-:W-:-:S02]  /*1cd0*/  LOP3.LUT R19, R23, 0x7ff00000, RZ, 0xc0, !PT ;  /* 0x7ff0000017137812 */ /* 0x000fc400078ec0ff */
[----:B------:R-:W-:Y:S01]  /*1ce0*/  LOP3.LUT R34, R9, 0x7ff00000, RZ, 0xc0, !PT ;  /* 0x7ff0000009227812 */ /* 0x000fe200078ec0ff */
[----:B------:R-:W-:Y:S02]  /*1cf0*/  @!P1 DMUL R6, R8, 8.98846567431157953865e+307 ;  /* 0x7fe0000008069828 */ /* 0x000fe40000000000 */
[----:B------:R-:W-:Y:S01]  /*1d00*/  IMAD.MOV.U32 R35, RZ, RZ, R19 ;  /* 0x000000ffff237224 */ /* 0x000fe200078e0013 */
[----:B------:R-:W-:Y:S01]  /*1d10*/  ISETP.GE.U32.AND P2, PT, R19, R34, PT ;  /* 0x000000221300720c */ /* 0x000fe20003f46070 */
[----:B------:R-:W-:Y:S01]  /*1d20*/  @!P3 IMAD.MOV.U32 R32, RZ, RZ, RZ ;  /* 0x000000ffff20b224 */ /* 0x000fe200078e00ff */
[----:B------:R-:W-:Y:S01]  /*1d30*/  @!P3 LOP3.LUT R26, R9, 0x7ff00000, RZ, 0xc0, !PT ;  /* 0x7ff00000091ab812 */ /* 0x000fe200078ec0ff */
[----:B------:R-:W0:Y:S03]  /*1d40*/  MUFU.RCP64H R25, R7 ;  /* 0x0000000700197308 */ /* 0x000e260000001800 */
[----:B------:R-:W-:Y:S01]  /*1d50*/  @!P3 ISETP.GE.U32.AND P4, PT, R19, R26, PT ;  /* 0x0000001a1300b20c */ /* 0x000fe20003f86070 */
[----:B------:R-:W-:Y:S01]  /*1d60*/  IMAD.MOV.U32 R26, RZ, RZ, 0x1ca00000 ;  /* 0x1ca00000ff1a7424 */ /* 0x000fe200078e00ff */
[----:B------:R-:W-:-:S04]  /*1d70*/  @!P1 LOP3.LUT R34, R7, 0x7ff00000, RZ, 0xc0, !PT ;  /* 0x7ff0000007229812 */ /* 0x000fc800078ec0ff */
[----:B------:R-:W-:Y:S01]  /*1d80*/  @!P3 SEL R27, R26, 0x63400000, !P4 ;  /* 0x634000001a1bb807 */ /* 0x000fe20006000000 */
[----:B------:R-:W-:-:S03]  /*1d90*/  VIADD R36, R34, 0xffffffff ;  /* 0xffffffff22247836 */ /* 0x000fc60000000000 */
        /* <DEDUP_REMOVED lines=12> */
[----:B------:R-:W-:Y:S01]  /*1e60*/  DMUL R28, R30, R24 ;  /* 0x000000181e1c7228 */ /* 0x000fe20000000000 */
[----:B------:R-:W-:-:S04]  /*1e70*/  IADD3 R27, PT, PT, R35, -0x1, RZ ;  /* 0xffffffff231b7810 */ /* 0x000fc80007ffe0ff */
[----:B------:R-:W-:-:S03]  /*1e80*/  ISETP.GT.U32.AND P1, PT, R27, 0x7feffffe, PT ;  /* 0x7feffffe1b00780c */ /* 0x000fc60003f24070 */
[----:B------:R-:W-:Y:S01]  /*1e90*/  DFMA R32, R28, -R6, R24 ;  /* 0x800000061c20722b */ /* 0x000fe20000000018 */
[----:B------:R-:W-:-:S07]  /*1ea0*/  ISETP.GT.U32.OR P1, PT, R36, 0x7feffffe, P1 ;  /* 0x7feffffe2400780c */ /* 0x000fce0000f24470 */
[----:B------:R-:W-:-:S06]  /*1eb0*/  DFMA R28, R30, R32, R28 ;  /* 0x000000201e1c722b */ /* 0x000fcc000000001c */
        /* <DEDUP_REMOVED lines=13> */
[----:B------:R-:W-:-:S09]  /*1f90*/  MOV R22, RZ ;  /* 0x000000ff00167202 */ /* 0x000fd20000000f00 */
[C---:B------:R-:W-:Y:S02]  /*1fa0*/  FSETP.NEU.AND P1, PT, R7.reuse, RZ, PT ;  /* 0x000000ff0700720b */ /* 0x040fe40003f2d000 */
[----:B------:R-:W-:-:S04]  /*1fb0*/  LOP3.LUT R9, R7, 0x80000000, R9, 0x48, !PT ;  /* 0x8000000007097812 */ /* 0x000fc800078e4809 */
[----:B------:R-:W-:-:S07]  /*1fc0*/  LOP3.LUT R23, R9, R23, RZ, 0xfc, !PT ;  /* 0x0000001709177212 */ /* 0x000fce00078efcff */
[----:B------:R-:W-:Y:S05]  /*1fd0*/  @!P1 BRA `(.L_x_911) ;  /* 0x00000000007c9947 */ /* 0x000fea0003800000 */
[----:B------:R-:W-:Y:S01]  /*1fe0*/  IMAD.MOV R7, RZ, RZ, -R19 ;  /* 0x000000ffff077224 */ /* 0x000fe200078e0a13 */
[----:B------:R-:W-:Y:S01]  /*1ff0*/  DMUL.RP R22, R28, R22 ;  /* 0x000000161c167228 */ /* 0x000fe20000008000 */
[----:B------:R-:W-:-:S06]  /*2000*/  IMAD.MOV.U32 R6, RZ, RZ, RZ ;  /* 0x000000ffff067224 */ /* 0x000fcc00078e00ff */
[----:B------:R-:W-:-:S03]  /*2010*/  DFMA R6, R26, -R6, R28 ;  /* 0x800000061a06722b */ /* 0x000fc6000000001c */
[----:B------:R-:W-:-:S03]  /*2020*/  LOP3.LUT R9, R23, R9, RZ, 0x3c, !PT ;  /* 0x0000000917097212 */ /* 0x000fc600078e3cff */
[----:B------:R-:W-:-:S04]  /*2030*/  IADD3 R6, PT, PT, -R19, -0x43300000, RZ ;  /* 0xbcd0000013067810 */ /* 0x000fc80007ffe1ff */
[----:B------:R-:W-:-:S04]  /*2040*/  FSETP.NEU.AND P1, PT, |R7|, R6, PT ;  /* 0x000000060700720b */ /* 0x000fc80003f2d200 */
[----:B------:R-:W-:Y:S02]  /*2050*/  FSEL R26, R22, R26, !P1 ;  /* 0x0000001a161a7208 */ /* 0x000fe40004800000 */
[----:B------:R-:W-:Y:S01]  /*2060*/  FSEL R27, R9, R27, !P1 ;  /* 0x0000001b091b7208 */ /* 0x000fe20004800000 */
[----:B------:R-:W-:Y:S06]  /*2070*/  BRA `(.L_x_911) ;  /* 0x0000000000547947 */ /* 0x000fec0003800000 */
.L_x_910:
        /* <DEDUP_REMOVED lines=11> */
[----:B------:R-:W-:Y:S02]  /*2130*/  @P1 LOP3.LUT R6, R27, 0x7ff00000, RZ, 0xfc, !PT ;  /* 0x7ff000001b061812 */ /* 0x000fe400078efcff */
[----:B------:R-:W-:Y:S01]  /*2140*/  @!P1 MOV R26, RZ ;  /* 0x000000ff001a9202 */ /* 0x000fe20000000f00 */
[----:B------:R-:W-:Y:S02]  /*2150*/  @P1 IMAD.MOV.U32 R26, RZ, RZ, RZ ;  /* 0x000000ffff1a1224 */ /* 0x000fe400078e00ff */
[----:B------:R-:W-:Y:S01]  /*2160*/  @P1 IMAD.MOV.U32 R27, RZ, RZ, R6 ;  /* 0x000000ffff1b1224 */ /* 0x000fe200078e0006 */
[----:B------:R-:W-:Y:S06]  /*2170*/  BRA `(.L_x_911) ;  /* 0x0000000000147947 */ /* 0x000fec0003800000 */
.L_x_913:
[----:B------:R-:W-:Y:S01]  /*2180*/  LOP3.LUT R27, R9, 0x80000, RZ, 0xfc, !PT ;  /* 0x00080000091b7812 */ /* 0x000fe200078efcff */
[----:B------:R-:W-:Y:S01]  /*2190*/  IMAD.MOV.U32 R26, RZ, RZ, R8 ;  /* 0x000000ffff1a7224 */ /* 0x000fe200078e0008 */
[----:B------:R-:W-:Y:S06]  /*21a0*/  BRA `(.L_x_911) ;  /* 0x0000000000087947 */ /* 0x000fec0003800000 */
.L_x_912:
[----:B------:R-:W-:Y:S01]  /*21b0*/  LOP3.LUT R27, R23, 0x80000, RZ, 0xfc, !PT ;  /* 0x00080000171b7812 */ /* 0x000fe200078efcff */
[----:B------:R-:W-:-:S07]  /*21c0*/  IMAD.MOV.U32 R26, RZ, RZ, R22 ;  /* 0x000000ffff1a7224 */ /* 0x000fce00078e0016 */
.L_x_911:
[----:B------:R-:W-:Y:S05]  /*21d0*/  BSYNC.RECONVERGENT B1 ;  /* 0x0000000000017941 */ /* 0x000fea0003800200 */
.L_x_909:
[----:B------:R-:W-:Y:S01]  /*21e0*/  MOV R6, R20 ;  /* 0x0000001400067202 */ /* 0x000fe20000000f00 */
[----:B------:R-:W-:-:S04]  /*21f0*/  IMAD.MOV.U32 R7, RZ, RZ, 0x0 ;  /* 0x00000000ff077424 */ /* 0x000fc800078e00ff */
[----:B------:R-:W-:Y:S05]  /*2200*/  RET.REL.NODEC R6 `(_Z7c_gammadPdS_iP17curandStateXORWOW) ;  /* 0xffffffdc067c7950 */ /* 0x000fea0003c3ffff */
        .weak           $__internal_14_$__cuda_sm20_dsqrt_rn_f64_mediumpath_v1
        .type           $__internal_14_$__cuda_sm20_dsqrt_rn_f64_mediumpath_v1,@function
        .size           $__internal_14_$__cuda_sm20_dsqrt_rn_f64_mediumpath_v1,($__internal_15_$__cuda_sm20_sqrt_rn_f32_slowpath - $__internal_14_$__cuda_sm20_dsqrt_rn_f64_mediumpath_v1)
$__internal_14_$__cuda_sm20_dsqrt_rn_f64_mediumpath_v1:
[----:B------:R-:W-:Y:S01]  /*2210*/  ISETP.GE.U32.AND P0, PT, R12, -0x3400000, PT ;  /* 0xfcc000000c00780c */ /* 0x000fe20003f06070 */
[----:B------:R-:W-:-:S12]  /*2220*/  IMAD.MOV.U32 R15, RZ, RZ, R27 ;  /* 0x000000ffff0f7224 */ /* 0x000fd800078e001b */
        /* <DEDUP_REMOVED lines=9> */
.L_x_914:
[----:B------:R-:W-:-:S14]  /*22c0*/  DSETP.NE.AND P0, PT, R6, RZ, PT ;  /* 0x000000ff0600722a */ /* 0x000fdc0003f05000 */
[----:B------:R-:W-:Y:S05]  /*22d0*/  @!P0 BRA `(.L_x_916) ;  /* 0x0000000000588947 */ /* 0x000fea0003800000 */
[----:B------:R-:W-:-:S13]  /*22e0*/  ISETP.GE.AND P0, PT, R7, RZ, PT ;  /* 0x000000ff0700720c */ /* 0x000fda0003f06270 */
[----:B------:R-:W-:Y:S01]  /*22f0*/  @!P0 IMAD.MOV.U32 R12, RZ, RZ, 0x0 ;  /* 0x00000000ff0c8424 */ /* 0x000fe200078e00ff */
[----:B------:R-:W-:Y:S01]  /*2300*/  @!P0 MOV R13, 0xfff80000 ;  /* 0xfff80000000d8802 */ /* 0x000fe20000000f00 */
[----:B------:R-:W-:Y:S06]  /*2310*/  @!P0 BRA `(.L_x_915) ;  /* 0x00000000004c8947 */ /* 0x000fec0003800000 */
[----:B------:R-:W-:-:S13]  /*2320*/  ISETP.GT.AND P0, PT, R7, 0x7fefffff, PT ;  /* 0x7fefffff0700780c */ /* 0x000fda0003f04270 */
[----:B------:R-:W-:Y:S05]  /*2330*/  @P0 BRA `(.L_x_916) ;  /* 0x0000000000400947 */ /* 0x000fea0003800000 */
[----:B------:R-:W-:Y:S01]  /*2340*/  DMUL R6, R6, 8.11296384146066816958e+31 ;  /* 0x4690000006067828 */ /* 0x000fe20000000000 */
[----:B------:R-:W-:Y:S02]  /*2350*/  IMAD.MOV.U32 R12, RZ, RZ, RZ ;  /* 0x000000ffff0c7224 */ /* 0x000fe400078e00ff */
[----:B------:R-:W-:Y:S02]  /*2360*/  IMAD.MOV.U32 R22, RZ, RZ, 0x0 ;  /* 0x00000000ff167424 */ /* 0x000fe400078e00ff */
[----:B------:R-:W-:Y:S01]  /*2370*/  IMAD.MOV.U32 R23, RZ, RZ, 0x3fd80000 ;  /* 0x3fd80000ff177424 */ /* 0x000fe200078e00ff */
[----:B------:R-:W0:Y:S02]  /*2380*/  MUFU.RSQ64H R13, R7 ;  /* 0x00000007000d7308 */ /* 0x000e240000001c00 */
[----:B0-----:R-:W-:-:S08]  /*2390*/  DMUL R14, R12, R12 ;  /* 0x0000000c0c0e7228 */ /* 0x001fd00000000000 */
[----:B------:R-:W-:-:S08]  /*23a0*/  DFMA R14, R6, -R14, 1 ;  /* 0x3ff00000060e742b */ /* 0x000fd0000000080e */
[----:B------:R-:W-:Y:S02]  /*23b0*/  DFMA R22, R14, R22, 0.5 ;  /* 0x3fe000000e16742b */ /* 0x000fe40000000016 */
[----:B------:R-:W-:-:S08]  /*23c0*/  DMUL R14, R12, R14 ;  /* 0x0000000e0c0e7228 */ /* 0x000fd00000000000 */
[----:B------:R-:W-:-:S08]  /*23d0*/  DFMA R14, R22, R14, R12 ;  /* 0x0000000e160e722b */ /* 0x000fd0000000000c */
[----:B------:R-:W-:Y:S02]  /*23e0*/  DMUL R12, R6, R14 ;  /* 0x0000000e060c7228 */ /* 0x000fe40000000000 */
[----:B------:R-:W-:-:S06]  /*23f0*/  VIADD R15, R15, 0xfff00000 ;  /* 0xfff000000f0f7836 */ /* 0x000fcc0000000000 */
[----:B------:R-:W-:-:S08]  /*2400*/  DFMA R22, R12, -R12, R6 ;  /* 0x8000000c0c16722b */ /* 0x000fd00000000006 */
[----:B------:R-:W-:-:S10]  /*2410*/  DFMA R12, R14, R22, R12 ;  /* 0x000000160e0c722b */ /* 0x000fd4000000000c */
[----:B------:R-:W-:Y:S01]  /*2420*/  IADD3 R13, PT, PT, R13, -0x3500000, RZ ;  /* 0xfcb000000d0d7810 */ /* 0x000fe20007ffe0ff */
[----:B------:R-:W-:Y:S06]  /*2430*/  BRA `(.L_x_915) ;  /* 0x0000000000047947 */ /* 0x000fec0003800000 */
.L_x_916:
[----:B------:R-:W-:-:S11]  /*2440*/  DADD R12, R6, R6 ;  /* 0x00000000060c7229 */ /* 0x000fd60000000006 */
.L_x_915:
[----:B------:R-:W-:-:S04]  /*2450*/  IMAD.MOV.U32 R5, RZ, RZ, 0x0 ;  /* 0x00000000ff057424 */ /* 0x000fc800078e00ff */
[----:B------:R-:W-:Y:S05]  /*2460*/  RET.REL.NODEC R4 `(_Z7c_gammadPdS_iP17curandStateXORWOW) ;  /* 0xffffffd804e47950 */ /* 0x000fea0003c3ffff */
        .weak           $__internal_15_$__cuda_sm20_sqrt_rn_f32_slowpath
        .type           $__internal_15_$__cuda_sm20_sqrt_rn_f32_slowpath,@function
        .size           $__internal_15_$__cuda_sm20_sqrt_rn_f32_slowpath,($_Z7c_gammadPdS_iP17curandStateXORWOW$__internal_accurate_pow - $__internal_15_$__cuda_sm20_sqrt_rn_f32_slowpath)
$__internal_15_$__cuda_sm20_sqrt_rn_f32_slowpath:
[----:B------:R-:W-:-:S13]  /*2470*/  LOP3.LUT P0, RZ, R21, 0x7fffffff, RZ, 0xc0, !PT ;  /* 0x7fffffff15ff7812 */ /* 0x000fda000780c0ff */
[----:B------:R-:W-:Y:S01]  /*2480*/  @!P0 IMAD.MOV.U32 R2, RZ, RZ, R21 ;  /* 0x000000ffff028224 */ /* 0x000fe200078e0015 */
[----:B------:R-:W-:Y:S06]  /*2490*/  @!P0 BRA `(.L_x_917) ;  /* 0x0000000000448947 */ /* 0x000fec0003800000 */
[----:B------:R-:W-:Y:S01]  /*24a0*/  FSETP.GEU.FTZ.AND P0, PT, R21, RZ, PT ;  /* 0x000000ff1500720b */ /* 0x000fe20003f1e000 */
[----:B------:R-:W-:-:S12]  /*24b0*/  IMAD.MOV.U32 R0, RZ, RZ, R21 ;  /* 0x000000ffff007224 */ /* 0x000fd800078e0015 */
        /* <DEDUP_REMOVED lines=9> */
[----:B------:R-:W-:-:S03]  /*2550*/  @P0 FMUL.FTZ R19, R19, 0.5 ;  /* 0x3f00000013130820 */ /* 0x000fc60000410000 */
[----:B------:R-:W-:-:S04]  /*2560*/  @P0 FADD.FTZ R2, -R21, -RZ ;  /* 0x800000ff15020221 */ /* 0x000fc80000010100 */
[----:B------:R-:W-:Y:S01]  /*2570*/  @P0 FFMA R6, R21, R2, R4 ;  /* 0x0000000215060223 */ /* 0x000fe20000000004 */
[----:B------:R-:W-:-:S03]  /*2580*/  @!P0 MOV R2, R0 ;  /* 0x0000000000028202 */ /* 0x000fc60000000f00 */
[----:B------:R-:W-:-:S04]  /*2590*/  @P0 FFMA R6, R6, R19, R21 ;  /* 0x0000001306060223 */ /* 0x000fc80000000015 */
[----:B------:R-:W-:-:S07]  /*25a0*/  @P0 FMUL.FTZ R2, R6, 2.3283064365386962891e-10 ;  /* 0x2f80000006020820 */ /* 0x000fce0000410000 */
.L_x_917:
[----:B------:R-:W-:-:S04]  /*25b0*/  IMAD.MOV.U32 R19, RZ, RZ, 0x0 ;  /* 0x00000000ff137424 */ /* 0x000fc800078e00ff */
[----:B------:R-:W-:Y:S05]  /*25c0*/  RET.REL.NODEC R18 `(_Z7c_gammadPdS_iP17curandStateXORWOW) ;  /* 0xffffffd8128c7950 */ /* 0x000fea0003c3ffff */
        .type           $_Z7c_gammadPdS_iP17curandStateXORWOW$__internal_accurate_pow,@function
        .size           $_Z7c_gammadPdS_iP17curandStateXORWOW$__internal_accurate_pow,(.L_x_1019 - $_Z7c_gammadPdS_iP17curandStateXORWOW$__internal_accurate_pow)
$_Z7c_gammadPdS_iP17curandStateXORWOW$__internal_accurate_pow:
[----:B------:R-:W-:Y:S01]  /*25d0*/  ISETP.GT.U32.AND P0, PT, R35, 0xfffff, PT ;  /* 0x000fffff2300780c */ /* 0x000fe20003f04070 */
[----:B------:R-:W-:Y:S01]  /*25e0*/  IMAD.MOV.U32 R19, RZ, RZ, R35 ;  /* 0x000000ffff137224 */ /* 0x000fe200078e0023 */
[----:B------:R-:W-:Y:S01]  /*25f0*/  MOV R27, 0x3ed0f5d2 ;  /* 0x3ed0f5d2001b7802 */ /* 0x000fe20000000f00 */
[----:B------:R-:W-:Y:S01]  /*2600*/  IMAD.MOV.U32 R24, RZ, RZ, R34 ;  /* 0x000000ffff187224 */ /* 0x000fe200078e0022 */
[----:B------:R-:W-:Y:S01]  /*2610*/  UMOV UR6, 0x7d2cafe2 ;  /* 0x7d2cafe200067882 */ /* 0x000fe20000000000 */
[----:B------:R-:W-:Y:S01]  /*2620*/  IMAD.MOV.U32 R22, RZ, RZ, RZ ;  /* 0x000000ffff167224 */ /* 0x000fe200078e00ff */
[----:B------:R-:W-:Y:S01]  /*2630*/  UMOV UR7, 0x3eb0f5ff ;  /* 0x3eb0f5ff00077882 */ /* 0x000fe20000000000 */
[----:B------:R-:W-:Y:S01]  /*2640*/  IMAD.MOV.U32 R26, RZ, RZ, 0x41ad3b5a ;  /* 0x41ad3b5aff1a7424 */ /* 0x000fe200078e00ff */
[----:B------:R-:W-:Y:S01]  /*2650*/  UMOV UR8, 0x3b39803f ;  /* 0x3b39803f00087882 */ /* 0x000fe20000000000 */
[----:B------:R-:W-:-:S04]  /*2660*/  UMOV UR9, 0x3c7abc9e ;  /* 0x3c7abc9e00097882 */ /* 0x000fc80000000000 */
[----:B------:R-:W-:-:S10]  /*2670*/  @!P0 DMUL R32, R34, 1.80143985094819840000e+16 ;  /* 0x4350000022208828 */ /* 0x000fd40000000000 */
[----:B------:R-:W-:Y:S01]  /*2680*/  @!P0 IMAD.MOV.U32 R19, RZ, RZ, R33 ;  /* 0x000000ffff138224 */ /* 0x000fe200078e0021 */
[----:B------:R-:W-:-:S04]  /*2690*/  @!P0 MOV R24, R32 ;  /* 0x0000002000188202 */ /* 0x000fc80000000f00 */
[----:B------:R-:W-:-:S04]  /*26a0*/  LOP3.LUT R19, R19, 0x800fffff, RZ, 0xc0, !PT ;  /* 0x800fffff13137812 */ /* 0x000fc800078ec0ff */
[----:B------:R-:W-:-:S04]  /*26b0*/  LOP3.LUT R25, R19, 0x3ff00000, RZ, 0xfc, !PT ;  /* 0x3ff0000013197812 */ /* 0x000fc800078efcff */
[----:B------:R-:W-:-:S13]  /*26c0*/  ISETP.GE.U32.AND P1, PT, R25, 0x3ff6a09f, PT ;  /* 0x3ff6a09f1900780c */ /* 0x000fda0003f26070 */
[----:B------:R-:W-:-:S04]  /*26d0*/  @P1 VIADD R19, R25, 0xfff00000 ;  /* 0xfff0000019131836 */ /* 0x000fc80000000000 */
[----:B------:R-:W-:Y:S01]  /*26e0*/  @P1 IMAD.MOV.U32 R25, RZ, RZ, R19 ;  /* 0x000000ffff191224 */ /* 0x000fe200078e0013 */
[----:B------:R-:W-:Y:S02]  /*26f0*/  SHF.R.U32.HI R19, RZ, 0x14, R35 ;  /* 0x00000014ff137819 */ /* 0x000fe40000011623 */
[----:B------:R-:W-:-:S03]  /*2700*/  @!P0 LEA.HI R19, R33, 0xffffffca, RZ, 0xc ;  /* 0xffffffca21138811 */ /* 0x000fc600078f60ff */
        /* <DEDUP_REMOVED lines=41> */
[----:B------:R-:W-:Y:S01]  /*29a0*/  DFMA R34, R22, R22, -R30 ;  /* 0x000000161622722b */ /* 0x000fe2000000081e */
[----:B------:R-:W-:-:S07]  /*29b0*/  UMOV UR7, 0x43300000 ;  /* 0x4330000000077882 */ /* 0x000fce0000000000 */
[C---:B------:R-:W-:Y:S02]  /*29c0*/  DFMA R32, R22.reuse, R32, R34 ;  /* 0x000000201620722b */ /* 0x040fe40000000022 */
[----:B------:R-:W-:-:S08]  /*29d0*/  DMUL R34, R22, R30 ;  /* 0x0000001e16227228 */ /* 0x000fd00000000000 */
        /* <DEDUP_REMOVED lines=18> */
[----:B------:R-:W-:-:S05]  /*2b00*/  @P1 VIADD R28, R19, 0xfffffc02 ;  /* 0xfffffc02131c1836 */ /* 0x000fca0000000000 */
[----:B------:R-:W-:Y:S01]  /*2b10*/  DADD R30, R26, R22 ;  /* 0x000000001a1e7229 */ /* 0x000fe20000000016 */
[----:B------:R-:W-:Y:S01]  /*2b20*/  HFMA2 R27, -RZ, RZ, 3.59375, 0 ;  /* 0x43300000ff1b7431 */ /* 0x000fe200000001ff */
[----:B------:R-:W-:-:S06]  /*2b30*/  LOP3.LUT R26, R28, 0x80000000, RZ, 0x3c, !PT ;  /* 0x800000001c1a7812 */ /* 0x000fcc00078e3cff */
[----:B------:R-:W-:Y:S02]  /*2b40*/  DADD R28, R24, R30 ;  /* 0x00000000181c7229 */ /* 0x000fe4000000001e */
[----:B------:R-:W-:Y:S01]  /*2b50*/  DADD R26, R26, -UR6 ;  /* 0x800000061a1a7e29 */ /* 0x000fe20008000000 */
[----:B------:R-:W-:Y:S01]  /*2b60*/  UMOV UR6, 0xfefa39ef ;  /* 0xfefa39ef00067882 */ /* 0x000fe20000000000 */
[----:B------:R-:W-:-:S04]  /*2b70*/  UMOV UR7, 0x3fe62e42 ;  /* 0x3fe62e4200077882 */ /* 0x000fc80000000000 */
[--C-:B------:R-:W-:Y:S02]  /*2b80*/  DADD R32, R24, -R28.reuse ;  /* 0x0000000018207229 */ /* 0x100fe4000000081c */
[----:B------:R-:W-:-:S06]  /*2b90*/  DFMA R22, R26, UR6, R28 ;  /* 0x000000061a167c2b */ /* 0x000fcc000800001c */
[----:B------:R-:W-:Y:S02]  /*2ba0*/  DADD R32, R30, R32 ;  /* 0x000000001e207229 */ /* 0x000fe40000000020 */
[----:B------:R-:W-:Y:S01]  /*2bb0*/  DFMA R24, R26, -UR6, R22 ;  /* 0x800000061a187c2b */ /* 0x000fe20008000016 */
[----:B------:R-:W-:Y:S02]  /*2bc0*/  IMAD.MOV.U32 R31, RZ, RZ, R41 ;  /* 0x000000ffff1f7224 */ /* 0x000fe400078e0029 */
[----:B------:R-:W-:-:S03]  /*2bd0*/  IMAD.MOV.U32 R30, RZ, RZ, R20 ;  /* 0x000000ffff1e7224 */ /* 0x000fc600078e0014 */
[----:B------:R-:W-:Y:S02]  /*2be0*/  LOP3.LUT R19, R31, 0xff0fffff, RZ, 0xc0, !PT ;  /* 0xff0fffff1f137812 */ /* 0x000fe400078ec0ff */
[----:B------:R-:W-:-:S08]  /*2bf0*/  DADD R24, -R28, R24 ;  /* 0x000000001c187229 */ /* 0x000fd00000000118 */
[----:B------:R-:W-:-:S08]  /*2c00*/  DADD R24, R32, -R24 ;  /* 0x0000000020187229 */ /* 0x000fd00000000818 */
[----:B------:R-:W-:Y:S01]  /*2c10*/  DFMA R26, R26, UR8, R24 ;  /* 0x000000081a1a7c2b */ /* 0x000fe20008000018 */
[----:B------:R-:W-:-:S05]  /*2c20*/  IMAD.SHL.U32 R24, R31, 0x2, RZ ;  /* 0x000000021f187824 */ /* 0x000fca00078e00ff */
[----:B------:R-:W-:Y:S02]  /*2c30*/  ISETP.GT.U32.AND P0, PT, R24, -0x2000001, PT ;  /* 0xfdffffff1800780c */ /* 0x000fe40003f04070 */
[----:B------:R-:W-:Y:S02]  /*2c40*/  DADD R24, R22, R26 ;  /* 0x0000000016187229 */ /* 0x000fe4000000001a */
[----:B------:R-:W-:-:S06]  /*2c50*/  SEL R31, R19, R31, P0 ;  /* 0x0000001f131f7207 */ /* 0x000fcc0000000000 */
[----:B------:R-:W-:Y:S02]  /*2c60*/  DADD R22, R22, -R24 ;  /* 0x0000000016167229 */ /* 0x000fe40000000818 */
[----:B------:R-:W-:-:S06]  /*2c70*/  DMUL R32, R24, R30 ;  /* 0x0000001e18207228 */ /* 0x000fcc0000000000 */
[----:B------:R-:W-:Y:S02]  /*2c80*/  DADD R22, R26, R22 ;  /* 0x000000001a167229 */ /* 0x000fe40000000016 */
[----:B------:R-:W-:-:S08]  /*2c90*/  DFMA R24, R24, R30, -R32 ;  /* 0x0000001e1818722b */ /* 0x000fd00000000820 */
[----:B------:R-:W-:Y:S01]  /*2ca0*/  DFMA R30, R22, R30, R24 ;  /* 0x0000001e161e722b */ /* 0x000fe20000000018 */
[----:B------:R-:W-:Y:S01]  /*2cb0*/  IMAD.MOV.U32 R24, RZ, RZ, 0x652b82fe ;  /* 0x652b82feff187424 */ /* 0x000fe200078e00ff */
[----:B------:R-:W-:-:S06]  /*2cc0*/  MOV R25, 0x3ff71547 ;  /* 0x3ff7154700197802 */ /* 0x000fcc0000000f00 */
        /* <DEDUP_REMOVED lines=51> */
[----:B------:R-:W-:Y:S01]  /*3000*/  @!P1 IADD3 R22, PT, PT, R24, -R19, RZ ;  /* 0x8000001318169210 */ /* 0x000fe20007ffe0ff */
[----:B------:R-:W-:-:S03]  /*3010*/  @!P1 IMAD R27, R19, 0x100000, R27 ;  /* 0x00100000131b9824 */ /* 0x000fc600078e021b */
[----:B------:R-:W-:Y:S01]  /*3020*/  @!P1 LEA R23, R22, 0x3ff00000, 0x14 ;  /* 0x3ff0000016179811 */ /* 0x000fe200078ea0ff */
[----:B------:R-:W-:-:S06]  /*3030*/  @!P1 IMAD.MOV.U32 R22, RZ, RZ, RZ ;  /* 0x000000ffff169224 */ /* 0x000fcc00078e00ff */
[----:B------:R-:W-:-:S11]  /*3040*/  @!P1 DMUL R28, R26, R22 ;  /* 0x000000161a1c9228 */ /* 0x000fd60000000000 */
.L_x_918:
[----:B------:R-:W-:Y:S01]  /*3050*/  DFMA R30, R30, R28, R28 ;  /* 0x0000001c1e1e722b */ /* 0x000fe2000000001c */
[----:B------:R-:W-:Y:S01]  /*3060*/  IMAD.MOV.U32 R43, RZ, RZ, 0x0 ;  /* 0x00000000ff2b7424 */ /* 0x000fe200078e00ff */
[----:B------:R-:W-:-:S08]  /*3070*/  DSETP.NEU.AND P0, PT, |R28|, +INF , PT ;  /* 0x7ff000001c00742a */ /* 0x000fd00003f0d200 */
[----:B------:R-:W-:Y:S02]  /*3080*/  FSEL R24, R28, R30, !P0 ;  /* 0x0000001e1c187208 */ /* 0x000fe40004000000 */
[----:B------:R-:W-:Y:S01]  /*3090*/  FSEL R25, R29, R31, !P0 ;  /* 0x0000001f1d197208 */ /* 0x000fe20004000000 */
[----:B------:R-:W-:Y:S06]  /*30a0*/  RET.REL.NODEC R42 `(_Z7c_gammadPdS_iP17curandStateXORWOW) ;  /* 0xffffffcc2ad47950 */ /* 0x000fec0003c3ffff */
.L_x_919:
        /* <DEDUP_REMOVED lines=13> */
.L_x_1019:


//--------------------- .text._Z9gen_gammaPdS_S_iP17curandStateXORWOWdS_ --------------------------
	.section	.text._Z9gen_gammaPdS_S_iP17curandStateXORWOWdS_,"ax",@progbits
	.align	128
        .global         _Z9gen_gammaPdS_S_iP17curandStateXORWOWdS_
        .type           _Z9gen_gammaPdS_S_iP17curandStateXORWOWdS_,@function
        .size           _Z9gen_gammaPdS_S_iP17curandStateXORWOWdS_,(.L_x_1024 - _Z9gen_gammaPdS_S_iP17curandStateXORWOWdS_)
        .other          _Z9gen_gammaPdS_S_iP17curandStateXORWOWdS_,@"STO_CUDA_ENTRY STV_DEFAULT"
_Z9gen_gammaPdS_S_iP17curandStateXORWOWdS_:
.text._Z9gen_gammaPdS_S_iP17curandStateXORWOWdS_:
        /* <DEDUP_REMOVED lines=20> */
[----:B------:R-:W5:Y:S04]  /*0140*/  LDG.E R0, desc[UR4][R4.64+0x20] ;  /* 0x0000200404007981 */ /* 0x000f68000c1e1900 */
[----:B------:R-:W5:Y:S01]  /*0150*/  LDG.E.64 R10, desc[UR4][R4.64] ;  /* 0x00000004040a7981 */ /* 0x000f62000c1e1b00 */
[----:B------:R-:W-:-:S03]  /*0160*/  DFMA R14, R14, R14, R14 ;  /* 0x0000000e0e0e722b */ /* 0x000fc6000000000e */
[----:B------:R-:W5:Y:S04]  /*0170*/  LDG.E.64 R12, desc[UR4][R4.64+0x8] ;  /* 0x00000804040c7981 */ /* 0x000f68000c1e1b00 */
[----:B------:R0:W5:Y:S01]  /*0180*/  LDG.E.64 R28, desc[UR4][R4.64+0x10] ;  /* 0x00001004041c7981 */ /* 0x000162000c1e1b00 */
[----:B------:R-:W1:Y:S01]  /*0190*/  LDC R43, c[0x0][0x3ac] ;  /* 0x0000eb00ff2b7b82 */ /* 0x000e620000000800 */
[----:B------:R-:W-:Y:S01]  /*01a0*/  DFMA R14, R8, R14, R8 ;  /* 0x0000000e080e722b */ /* 0x000fe20000000008 */
[----:B------:R-:W-:Y:S07]  /*01b0*/  BSSY.RECONVERGENT B0, `(.L_x_920) ;  /* 0x0000011000007945 */ /* 0x000fee0003800200 */
[----:B------:R-:W-:-:S08]  /*01c0*/  DFMA R8, R14, -R16, 1 ;  /* 0x3ff000000e08742b */ /* 0x000fd00000000810 */
[----:B------:R-:W-:-:S08]  /*01d0*/  DFMA R8, R14, R8, R14 ;  /* 0x000000080e08722b */ /* 0x000fd0000000000e */
[----:B------:R-:W-:Y:S01]  /*01e0*/  DMUL R14, R6, R8 ;  /* 0x00000008060e7228 */ /* 0x000fe20000000000 */
[----:B------:R-:W-:-:S07]  /*01f0*/  FSETP.GEU.AND P1, PT, |R7|, 6.5827683646048100446e-37, PT ;  /* 0x036000000700780b */ /* 0x000fce0003f2e200 */
[----:B0-----:R-:W-:-:S08]  /*0200*/  DFMA R4, R14, -R16, R6 ;  /* 0x800000100e04722b */ /* 0x001fd00000000006 */
[----:B------:R-:W-:-:S10]  /*0210*/  DFMA R14, R8, R4, R14 ;  /* 0x00000004080e722b */ /* 0x000fd4000000000e */
[----:B------:R-:W-:Y:S01]  /*0220*/  FFMA R4, RZ, UR6, R15 ;  /* 0x00000006ff047c23 */ /* 0x000fe2000800000f */
[----:B------:R-:W0:Y:S04]  /*0230*/  LDCU UR6, c[0x0][0x3a8] ;  /* 0x00007500ff0677ac */ /* 0x000e280008000800 */
[----:B------:R-:W-:-:S13]  /*0240*/  FSETP.GT.AND P0, PT, |R4|, 1.469367938527859385e-39, PT ;  /* 0x001000000400780b */ /* 0x000fda0003f04200 */
[----:B-1----:R-:W-:Y:S05]  /*0250*/  @P0 BRA P1, `(.L_x_921) ;  /* 0x0000000000180947 */ /* 0x002fea0000800000 */
[----:B------:R-:W-:Y:S01]  /*0260*/  IMAD.MOV.U32 R4, RZ, RZ, R6 ;  /* 0x000000ffff047224 */ /* 0x000fe200078e0006 */
[----:B------:R-:W-:Y:S01]  /*0270*/  MOV R26, 0x2a0 ;  /* 0x000002a0001a7802 */ /* 0x000fe20000000f00 */
[----:B------:R-:W-:-:S07]  /*0280*/  IMAD.MOV.U32 R5, RZ, RZ, R7 ;  /* 0x000000ffff057224 */ /* 0x000fce00078e0007 */
[----:B0----5:R-:W-:Y:S05]  /*0290*/  CALL.REL.NOINC `($__internal_17_$__cuda_sm20_div_rn_f64_full) ;  /* 0x0000003800f07944 */ /* 0x021fea0003c00000 */
[----:B------:R-:W-:Y:S02]  /*02a0*/  IMAD.MOV.U32 R14, RZ, RZ, R4 ;  /* 0x000000ffff0e7224 */ /* 0x000fe400078e0004 */
[----:B------:R-:W-:-:S07]  /*02b0*/  IMAD.MOV.U32 R15, RZ, RZ, R5 ;  /* 0x000000ffff0f7224 */ /* 0x000fce00078e0005 */
.L_x_921:
[----:B0-----:R-:W-:Y:S05]  /*02c0*/  BSYNC.RECONVERGENT B0 ;  /* 0x0000000000007941 */ /* 0x001fea0003800200 */
.L_x_920:
[----:B------:R-:W-:Y:S01]  /*02d0*/  DSETP.GEU.AND P0, PT, R14, 1, PT ;  /* 0x3ff000000e00742a */ /* 0x000fe20003f0e000 */
[----:B------:R-:W0:-:S13]  /*02e0*/  LDCU UR7, c[0x0][0x3ac] ;  /* 0x00007580ff0777ac */ /* 0x000e1a0008000800 */
[----:B------:R-:W-:Y:S05]  /*02f0*/  @P0 BRA `(.L_x_922) ;  /* 0x0000002000000947 */ /* 0x000fea0003800000 */
[----:B------:R-:W-:Y:S01]  /*0300*/  DADD R14, R14, 1 ;  /* 0x3ff000000e0e7429 */ /* 0x000fe20000000000 */
[----:B------:R-:W-:Y:S01]  /*0310*/  UMOV UR8, 0x55555555 ;  /* 0x5555555500087882 */ /* 0x000fe20000000000 */
[----:B------:R-:W-:Y:S01]  /*0320*/  UMOV UR9, 0x3fd55555 ;  /* 0x3fd5555500097882 */ /* 0x000fe20000000000 */
[----:B------:R-:W-:Y:S01]  /*0330*/  MOV R8, 0x0 ;  /* 0x0000000000087802 */ /* 0x000fe20000000f00 */
[----:B------:R-:W-:Y:S01]  /*0340*/  IMAD.MOV.U32 R9, RZ, RZ, 0x3fd80000 ;  /* 0x3fd80000ff097424 */ /* 0x000fe200078e00ff */
[----:B------:R-:W-:Y:S03]  /*0350*/  BSSY.RECONVERGENT B0, `(.L_x_923) ;  /* 0x0000015000007945 */ /* 0x000fe60003800200 */
[----:B------:R-:W-:-:S08]  /*0360*/  DADD R14, R14, -UR8 ;  /* 0x800000080e0e7e29 */ /* 0x000fd00008000000 */
[----:B------:R-:W-:-:S06]  /*0370*/  DMUL R16, R14, 9 ;  /* 0x402200000e107828 */ /* 0x000fcc0000000000 */
        /* <DEDUP_REMOVED lines=15> */
[----:B------:R-:W-:Y:S01]  /*0470*/  MOV R4, 0x4a0 ;  /* 0x000004a000047802 */ /* 0x000fe20000000f00 */
[----:B------:R-:W-:-:S07]  /*0480*/  IMAD.MOV.U32 R19, RZ, RZ, R9 ;  /* 0x000000ffff137224 */ /* 0x000fce00078e0009 */
[----:B0----5:R-:W-:Y:S05]  /*0490*/  CALL.REL.NOINC `($__internal_18_$__cuda_sm20_dsqrt_rn_f64_mediumpath_v1) ;  /* 0x0000003c00e87944 */ /* 0x021fea0003c00000 */
.L_x_924:
[----:B0-----:R-:W-:Y:S05]  /*04a0*/  BSYNC.RECONVERGENT B0 ;  /* 0x0000000000007941 */ /* 0x001fea0003800200 */
.L_x_923:
[----:B------:R-:W0:Y:S01]  /*04b0*/  MUFU.RCP64H R5, R7 ;  /* 0x0000000700057308 */ /* 0x000e220000001800 */
[----:B------:R-:W-:Y:S01]  /*04c0*/  IADD3 R4, PT, PT, R7, 0x300402, RZ ;  /* 0x0030040207047810 */ /* 0x000fe20007ffe0ff */
[----:B------:R-:W-:Y:S03]  /*04d0*/  BSSY.RECONVERGENT B0, `(.L_x_925) ;  /* 0x0000010000007945 */ /* 0x000fe60003800200 */
[----:B------:R-:W-:Y:S02]  /*04e0*/  FSETP.GEU.AND P0, PT, |R4|, 5.8789094863358348022e-39, PT ;  /* 0x004004020400780b */ /* 0x000fe40003f0e200 */
        /* <DEDUP_REMOVED lines=8> */
[----:B------:R-:W-:Y:S01]  /*0570*/  MOV R6, 0x5b0 ;  /* 0x000005b000067802 */ /* 0x000fe20000000f00 */
[----:B------:R-:W-:Y:S02]  /*0580*/  IMAD.MOV.U32 R5, RZ, RZ, R7 ;  /* 0x000000ffff057224 */ /* 0x000fe400078e0007 */
[----:B------:R-:W-:-:S07]  /*0590*/  VIADD R22, R4, 0xfff00000 ;  /* 0xfff0000004167836 */ /* 0x000fce0000000000 */
[----:B-----5:R-:W-:Y:S05]  /*05a0*/  CALL.REL.NOINC `($__internal_16_$__cuda_sm20_dblrcp_rn_slowpath_v3) ;  /* 0x00000034008c7944 */ /* 0x020fea0003c00000 */
[----:B------:R-:W-:Y:S02]  /*05b0*/  IMAD.MOV.U32 R46, RZ, RZ, R8 ;  /* 0x000000ffff2e7224 */ /* 0x000fe400078e0008 */
[----:B------:R-:W-:-:S07]  /*05c0*/  IMAD.MOV.U32 R47, RZ, RZ, R9 ;  /* 0x000000ffff2f7224 */ /* 0x000fce00078e0009 */
.L_x_926:
[----:B------:R-:W-:Y:S05]  /*05d0*/  BSYNC.RECONVERGENT B0 ;  /* 0x0000000000007941 */ /* 0x000fea0003800200 */
.L_x_925:
[----:B------:R-:W0:Y:S08]  /*05e0*/  LDC.64 R32, c[0x0][0x390] ;  /* 0x0000e400ff207b82 */ /* 0x000e300000000a00 */
[----:B------:R-:W1:Y:S08]  /*05f0*/  LDC.64 R16, c[0x0][0x388] ;  /* 0x0000e200ff107b82 */ /* 0x000e700000000a00 */
[----:B------:R-:W2:Y:S01]  /*0600*/  LDC.64 R18, c[0x0][0x3b0] ;  /* 0x0000ec00ff127b82 */ /* 0x000ea20000000a00 */
[----:B0-----:R-:W-:-:S04]  /*0610*/  IMAD.WIDE R32, R3, 0x8, R32 ;  /* 0x0000000803207825 */ /* 0x001fc800078e0220 */
[----:B-1----:R-:W-:-:S04]  /*0620*/  IMAD.WIDE R16, R3, 0x8, R16 ;  /* 0x0000000803107825 */ /* 0x002fc800078e0210 */
[----:B--2---:R-:W-:-:S07]  /*0630*/  IMAD.WIDE R18, R3, 0x8, R18 ;  /* 0x0000000803127825 */ /* 0x004fce00078e0212 */
.L_x_956:
[----:B-----5:R-:W-:Y:S01]  /*0640*/  SHF.R.U32.HI R4, RZ, 0x2, R11 ;  /* 0x00000002ff047819 */ /* 0x020fe2000001160b */
[----:B------:R-:W-:Y:S01]  /*0650*/  BSSY.RECONVERGENT B0, `(.L_x_927) ;  /* 0x0000059000007945 */ /* 0x000fe20003800200 */
[----:B------:R-:W-:Y:S01]  /*0660*/  ISETP.NE.AND P0, PT, R2, 0x1, PT ;  /* 0x000000010200780c */ /* 0x000fe20003f05270 */
[----:B------:R-:W-:Y:S01]  /*0670*/  IMAD.MOV.U32 R44, RZ, RZ, R0 ;  /* 0x000000ffff2c7224 */ /* 0x000fe200078e0000 */
[----:B------:R-:W-:Y:S01]  /*0680*/  LOP3.LUT R3, R4, R11, RZ, 0x3c, !PT ;  /* 0x0000000b04037212 */ /* 0x000fe200078e3cff */
[----:B------:R-:W-:Y:S01]  /*0690*/  IMAD.MOV.U32 R2, RZ, RZ, RZ ;  /* 0x000000ffff027224 */ /* 0x000fe200078e00ff */
[----:B------:R-:W-:Y:S02]  /*06a0*/  SHF.L.U32 R4, R29, 0x4, RZ ;  /* 0x000000041d047819 */ /* 0x000fe400000006ff */
[----:B------:R-:W-:Y:S01]  /*06b0*/  MOV R26, R28 ;  /* 0x0000001c001a7202 */ /* 0x000fe20000000f00 */
[----:B------:R-:W-:-:S05]  /*06c0*/  IMAD.SHL.U32 R5, R3, 0x2, RZ ;  /* 0x0000000203057824 */ /* 0x000fca00078e00ff */
[----:B------:R-:W-:Y:S01]  /*06d0*/  LOP3.LUT R6, R29, R4, R5, 0x96, !PT ;  /* 0x000000041d067212 */ /* 0x000fe200078e9605 */
[----:B------:R-:W-:-:S03]  /*06e0*/  VIADD R4, R10, 0x587c5 ;  /* 0x000587c50a047836 */ /* 0x000fc60000000000 */
[----:B------:R-:W-:Y:S01]  /*06f0*/  LOP3.LUT R3, R6, R3, RZ, 0x3c, !PT ;  /* 0x0000000306037212 */ /* 0x000fe200078e3cff */
[----:B------:R-:W-:-:S04]  /*0700*/  IMAD.MOV.U32 R6, RZ, RZ, 0x2f800000 ;  /* 0x2f800000ff067424 */ /* 0x000fc800078e00ff */
        /* <DEDUP_REMOVED lines=8> */
[----:B------:R-:W-:Y:S01]  /*0790*/  IMAD.SHL.U32 R0, R3, 0x10, RZ ;  /* 0x0000001003007824 */ /* 0x000fe200078e00ff */
[----:B------:R-:W-:Y:S01]  /*07a0*/  BSSY.RECONVERGENT B1, `(.L_x_929) ;  /* 0x000003a000017945 */ /* 0x000fe20003800200 */
[----:B------:R-:W-:Y:S01]  /*07b0*/  IMAD.MOV.U32 R9, RZ, RZ, 0x3e055027 ;  /* 0x3e055027ff097424 */ /* 0x000fe200078e00ff */
[----:B------:R-:W-:-:S05]  /*07c0*/  LOP3.LUT R5, R5, R12, RZ, 0x3c, !PT ;  /* 0x0000000c05057212 */ /* 0x000fca00078e3cff */
[----:B------:R-:W-:-:S05]  /*07d0*/  IMAD.SHL.U32 R2, R5, 0x2, RZ ;  /* 0x0000000205027824 */ /* 0x000fca00078e00ff */
[----:B------:R-:W-:-:S04]  /*07e0*/  LOP3.LUT R0, R5, R2, R0, 0x96, !PT ;  /* 0x0000000205007212 */ /* 0x000fc800078e9600 */
[----:B------:R-:W-:-:S04]  /*07f0*/  LOP3.LUT R5, R0, R3, RZ, 0x3c, !PT ;  /* 0x0000000300057212 */ /* 0x000fc800078e3cff */
[----:B------:R-:W-:-:S04]  /*0800*/  IADD3 R0, PT, PT, R10, 0xb0f8a, R5 ;  /* 0x000b0f8a0a007810 */ /* 0x000fc80007ffe005 */
[----:B------:R-:W-:-:S05]  /*0810*/  I2FP.F32.U32 R0, R0 ;  /* 0x0000000000007245 */ /* 0x000fca0000201000 */
[----:B------:R-:W-:-:S05]  /*0820*/  FFMA R4, R0, R6, 1.1641532182693481445e-10 ;  /* 0x2f00000000047423 */ /* 0x000fca0000000006 */
[----:B------:R-:W-:-:S13]  /*0830*/  FSETP.GEU.AND P0, PT, R4, 1.175494350822287508e-38, PT ;  /* 0x008000000400780b */ /* 0x000fda0003f0e000 */
[----:B------:R-:W-:-:S05]  /*0840*/  @!P0 FMUL R4, R4, 8388608 ;  /* 0x4b00000004048820 */ /* 0x000fca0000400000 */
[----:B------:R-:W-:-:S04]  /*0850*/  IADD3 R0, PT, PT, R4, -0x3f2aaaab, RZ ;  /* 0xc0d5555504007810 */ /* 0x000fc80007ffe0ff */
        /* <DEDUP_REMOVED lines=21> */
[C---:B------:R-:W-:Y:S01]  /*09b0*/  @P0 FFMA R6, R4.reuse, R9, +INF ;  /* 0x7f80000004060423 */ /* 0x040fe20000000009 */
[----:B------:R-:W-:Y:S01]  /*09c0*/  FSETP.NEU.AND P0, PT, R4, RZ, PT ;  /* 0x000000ff0400720b */ /* 0x000fe20003f0d000 */
[----:B------:R-:W-:Y:S01]  /*09d0*/  IMAD.SHL.U32 R2, R0, 0x2, RZ ;  /* 0x0000000200027824 */ /* 0x000fe200078e00ff */
[----:B------:R-:W-:Y:S01]  /*09e0*/  IADD3 R4, PT, PT, R10, 0x10974f, RZ ;  /* 0x0010974f0a047810 */ /* 0x000fe20007ffe0ff */
[----:B------:R-:W-:Y:S01]  /*09f0*/  FMUL R6, R6, -2 ;  /* 0xc000000006067820 */ /* 0x000fe20000400000 */
[----:B------:R-:W-:-:S04]  /*0a00*/  IMAD.SHL.U32 R7, R5, 0x10, RZ ;  /* 0x0000001005077824 */ /* 0x000fc800078e00ff */
[----:B------:R-:W-:Y:S02]  /*0a10*/  FSEL R11, R6, +INF , P0 ;  /* 0x7f800000060b7808 */ /* 0x000fe40000000000 */
[----:B------:R-:W-:Y:S01]  /*0a20*/  LOP3.LUT R2, R0, R2, R7, 0x96, !PT ;  /* 0x0000000200027212 */ /* 0x000fe200078e9607 */
[----:B------:R-:W-:Y:S02]  /*0a30*/  IMAD.MOV.U32 R7, RZ, RZ, 0x30c90fdb ;  /* 0x30c90fdbff077424 */ /* 0x000fe400078e00ff */
[----:B------:R-:W-:Y:S01]  /*0a40*/  VIADD R6, R11, 0xf3000000 ;  /* 0xf30000000b067836 */ /* 0x000fe20000000000 */
[----:B------:R-:W-:Y:S02]  /*0a50*/  LOP3.LUT R9, R2, R5, RZ, 0x3c, !PT ;  /* 0x0000000502097212 */ /* 0x000fe400078e3cff */
[----:B------:R2:W3:Y:S02]  /*0a60*/  MUFU.RSQ R2, R11 ;  /* 0x0000000b00027308 */ /* 0x0004e40000001400 */
[----:B------:R-:W-:Y:S01]  /*0a70*/  ISETP.GT.U32.AND P0, PT, R6, 0x727fffff, PT ;  /* 0x727fffff0600780c */ /* 0x000fe20003f04070 */
[----:B------:R-:W-:-:S05]  /*0a80*/  IMAD.IADD R0, R9, 0x1, R4 ;  /* 0x0000000109007824 */ /* 0x000fca00078e0204 */
[----:B------:R-:W-:-:S05]  /*0a90*/  I2FP.F32.U32 R0, R0 ;  /* 0x0000000000007245 */ /* 0x000fca0000201000 */
[----:B------:R-:W-:Y:S02]  /*0aa0*/  FFMA R12, R0, R7, 7.314590599882819788e-10 ;  /* 0x30490fdb000c7423 */ /* 0x000fe40000000007 */
[----:B--2---:R-:W-:Y:S05]  /*0ab0*/  @!P0 BRA `(.L_x_930) ;  /* 0x0000000000108947 */ /* 0x004fea0003800000 */
[----:B------:R-:W-:Y:S01]  /*0ac0*/  IMAD.MOV.U32 R0, RZ, RZ, R11 ;  /* 0x000000ffff007224 */ /* 0x000fe200078e000b */
[----:B------:R-:W-:-:S07]  /*0ad0*/  MOV R10, 0xaf0 ;  /* 0x00000af0000a7802 */ /* 0x000fce0000000f00 */
[----:B01-3--:R-:W-:Y:S05]  /*0ae0*/  CALL.REL.NOINC `($__internal_19_$__cuda_sm20_sqrt_rn_f32_slowpath) ;  /* 0x0000003c00107944 */ /* 0x00bfea0003c00000 */
[----:B------:R-:W-:Y:S05]  /*0af0*/  BRA `(.L_x_931) ;  /* 0x0000000000107947 */ /* 0x000fea0003800000 */
.L_x_930:
[----:B---3--:R-:W-:Y:S01]  /*0b00*/  FMUL.FTZ R0, R11, R2 ;  /* 0x000000020b007220 */ /* 0x008fe20000410000 */
[----:B------:R-:W-:-:S03]  /*0b10*/  FMUL.FTZ R2, R2, 0.5 ;  /* 0x3f00000002027820 */ /* 0x000fc60000410000 */
[----:B------:R-:W-:-:S04]  /*0b20*/  FFMA R7, -R0, R0, R11 ;  /* 0x0000000000077223 */ /* 0x000fc8000000010b */
[----:B------:R-:W-:-:S07]  /*0b30*/  FFMA R0, R7, R2, R0 ;  /* 0x0000000207007223 */ /* 0x000fce0000000000 */
.L_x_931:
[----:B------:R-:W-:Y:S05]  /*0b40*/  BSYNC.RECONVERGENT B1 ;  /* 0x0000000000017941 */ /* 0x000fea0003800200 */
.L_x_929:
[----:B------:R-:W-:Y:S01]  /*0b50*/  FMUL.RZ R6, R12, 0.15915493667125701904 ;  /* 0x3e22f9830c067820 */ /* 0x000fe2000040c000 */
[----:B------:R-:W-:Y:S01]  /*0b60*/  IMAD.MOV.U32 R26, RZ, RZ, R3 ;  /* 0x000000ffff1a7224 */ /* 0x000fe200078e0003 */
[----:B------:R-:W-:Y:S01]  /*0b70*/  MOV R13, R29 ;  /* 0x0000001d000d7202 */ /* 0x000fe20000000f00 */
[----:B------:R-:W-:Y:S01]  /*0b80*/  IMAD.MOV.U32 R12, RZ, RZ, R28 ;  /* 0x000000ffff0c7224 */ /* 0x000fe200078e001c */
[----:B------:R-:W2:Y:S01]  /*0b90*/  MUFU.SIN R7, R6 ;  /* 0x0000000600077308 */ /* 0x000ea20000000400 */
[----:B------:R-:W-:-:S07]  /*0ba0*/  IMAD.MOV.U32 R2, RZ, RZ, 0x1 ;  /* 0x00000001ff027424 */ /* 0x000fce00078e00ff */
[----:B------:R-:W3:Y:S01]  /*0bb0*/  MUFU.COS R11, R6 ;  /* 0x00000006000b7308 */ /* 0x000ee20000000000 */
[-C--:B--2---:R-:W-:Y:S01]  /*0bc0*/  FMUL R44, R7, R0.reuse ;  /* 0x00000000072c7220 */ /* 0x084fe20000400000 */
[----:B---3--:R-:W-:-:S07]  /*0bd0*/  FMUL R0, R11, R0 ;  /* 0x000000000b007220 */ /* 0x008fce0000400000 */
.L_x_928:
[----:B------:R-:W-:Y:S05]  /*0be0*/  BSYNC.RECONVERGENT B0 ;  /* 0x0000000000007941 */ /* 0x000fea0003800200 */
.L_x_927:
[----:B------:R-:W2:Y:S01]  /*0bf0*/  F2F.F64.F32 R22, R44 ;  /* 0x0000002c00167310 */ /* 0x000ea20000201800 */
[----:B------:R-:W-:Y:S01]  /*0c00*/  BSSY.RECONVERGENT B0, `(.L_x_932) ;  /* 0x000000f000007945 */ /* 0x000fe20003800200 */
[----:B------:R-:W-:Y:S01]  /*0c10*/  IMAD.MOV.U32 R6, RZ, RZ, RZ ;  /* 0x000000ffff067224 */ /* 0x000fe200078e00ff */
[----:B------:R-:W-:Y:S01]  /*0c20*/  MOV R7, 0x40080000 ;  /* 0x4008000000077802 */ /* 0x000fe20000000f00 */
[----:B------:R-:W-:Y:S02]  /*0c30*/  IMAD.MOV.U32 R28, RZ, RZ, R5 ;  /* 0x000000ffff1c7224 */ /* 0x000fe400078e0005 */
[----:B------:R-:W-:Y:S01]  /*0c40*/  IMAD.MOV.U32 R29, RZ, RZ, R9 ;  /* 0x000000ffff1d7224 */ /* 0x000fe200078e0009 */
[----:B--2---:R-:W-:-:S08]  /*0c50*/  DFMA R24, R22, R46, 1 ;  /* 0x3ff000001618742b */ /* 0x004fd0000000002e */
[----:B------:R-:W-:-:S10]  /*0c60*/  DADD R10, -RZ, |R24| ;  /* 0x00000000ff0a7229 */ /* 0x000fd40000000518 */
[----:B------:R-:W-:Y:S02]  /*0c70*/  IMAD.MOV.U32 R3, RZ, RZ, R11 ;  /* 0x000000ffff037224 */ /* 0x000fe400078e000b */
[----:B------:R-:W-:Y:S02]  /*0c80*/  IMAD.MOV.U32 R8, RZ, RZ, R10 ;  /* 0x000000ffff087224 */ /* 0x000fe400078e000a */
[----:B------:R-:W-:Y:S02]  /*0c90*/  IMAD.MOV.U32 R11, RZ, RZ, R12 ;  /* 0x000000ffff0b7224 */ /* 0x000fe400078e000c */
[----:B------:R-:W-:Y:S01]  /*0ca0*/  IMAD.MOV.U32 R10, RZ, RZ, R4 ;  /* 0x000000ffff0a7224 */ /* 0x000fe200078e0004 */
[----:B------:R-:W-:Y:S01]  /*0cb0*/  MOV R4, 0xcf0 ;  /* 0x00000cf000047802 */ /* 0x000fe20000000f00 */
[----:B------:R-:W-:Y:S01]  /*0cc0*/  IMAD.MOV.U32 R12, RZ, RZ, R13 ;  /* 0x000000ffff0c7224 */ /* 0x000fe200078e000d */
[----:B------:R-:W-:-:S07]  /*0cd0*/  MOV R13, R26 ;  /* 0x0000001a000d7202 */ /* 0x000fce0000000f00 */
[----:B01----:R-:W-:Y:S05]  /*0ce0*/  CALL.REL.NOINC `($_Z9gen_gammaPdS_S_iP17curandStateXORWOWdS_$__internal_accurate_pow) ;  /* 0x0000003800ec7944 */ /* 0x003fea0003c00000 */
[----:B------:R-:W-:Y:S05]  /*0cf0*/  BSYNC.RECONVERGENT B0 ;  /* 0x0000000000007941 */ /* 0x000fea0003800200 */
.L_x_932:
        /* <DEDUP_REMOVED lines=20> */
.L_x_934:
[----:B------:R-:W-:Y:S05]  /*0e40*/  BSYNC.RECONVERGENT B0 ;  /* 0x0000000000007941 */ /* 0x000fea0003800200 */
.L_x_933:
        /* <DEDUP_REMOVED lines=8> */
[----:B------:R-:W-:Y:S01]  /*0ed0*/  BSSY.RECONVERGENT B1, `(.L_x_937) ;  /* 0x0000053000017945 */ /* 0x000fe20003800200 */
[--C-:B------:R-:W-:Y:S02]  /*0ee0*/  IMAD.MOV.U32 R5, RZ, RZ, R21.reuse ;  /* 0x000000ffff057224 */ /* 0x100fe400078e0015 */
[----:B------:R-:W-:Y:S02]  /*0ef0*/  IMAD.MOV.U32 R30, RZ, RZ, R21 ;  /* 0x000000ffff1e7224 */ /* 0x000fe400078e0015 */
[----:B------:R-:W-:-:S06]  /*0f00*/  IMAD.MOV.U32 R6, RZ, RZ, R20 ;  /* 0x000000ffff067224 */ /* 0x000fcc00078e0014 */
[----:B------:R-:W-:-:S10]  /*0f10*/  @!P0 DMUL R4, R20, 1.80143985094819840000e+16 ;  /* 0x4350000014048828 */ /* 0x000fd40000000000 */
[----:B------:R-:W-:Y:S01]  /*0f20*/  @!P0 MOV R30, R5 ;  /* 0x00000005001e8202 */ /* 0x000fe20000000f00 */
[----:B------:R-:W-:-:S04]  /*0f30*/  @!P0 IMAD.MOV.U32 R6, RZ, RZ, R4 ;  /* 0x000000ffff068224 */ /* 0x000fc800078e0004 */
[----:B------:R-:W-:-:S05]  /*0f40*/  VIADD R3, R30, 0xffffffff ;  /* 0xffffffff1e037836 */ /* 0x000fca0000000000 */
[----:B------:R-:W-:Y:S01]  /*0f50*/  ISETP.GT.U32.AND P1, PT, R3, 0x7feffffe, PT ;  /* 0x7feffffe0300780c */ /* 0x000fe20003f24070 */
[----:B------:R-:W-:Y:S02]  /*0f60*/  IMAD.MOV.U32 R3, RZ, RZ, -0x3ff ;  /* 0xfffffc01ff037424 */ /* 0x000fe400078e00ff */
[----:B------:R-:W-:-:S10]  /*0f70*/  @!P0 IMAD.MOV.U32 R3, RZ, RZ, -0x435 ;  /* 0xfffffbcbff038424 */ /* 0x000fd400078e00ff */
[----:B------:R-:W-:Y:S05]  /*0f80*/  @P1 BRA `(.L_x_938) ;  /* 0x0000000400041947 */ /* 0x000fea0003800000 */
[----:B------:R-:W-:Y:S01]  /*0f90*/  LOP3.LUT R4, R30, 0xfffff, RZ, 0xc0, !PT ;  /* 0x000fffff1e047812 */ /* 0x000fe200078ec0ff */
[----:B------:R-:W-:Y:S01]  /*0fa0*/  IMAD.MOV.U32 R36, RZ, RZ, -0x748574fc ;  /* 0x8b7a8b04ff247424 */ /* 0x000fe200078e00ff */
[----:B------:R-:W-:Y:S01]  /*0fb0*/  UMOV UR8, 0x3ae80f1e ;  /* 0x3ae80f1e00087882 */ /* 0x000fe20000000000 */
[----:B------:R-:W-:Y:S01]  /*0fc0*/  IMAD.MOV.U32 R37, RZ, RZ, 0x3ed0ee25 ;  /* 0x3ed0ee25ff257424 */ /* 0x000fe200078e00ff */
[----:B------:R-:W-:Y:S01]  /*0fd0*/  LOP3.LUT R5, R4, 0x3ff00000, RZ, 0xfc, !PT ;  /* 0x3ff0000004057812 */ /* 0x000fe200078efcff */
[----:B------:R-:W-:Y:S01]  /*0fe0*/  UMOV UR9, 0x3eb1380b ;  /* 0x3eb1380b00097882 */ /* 0x000fe20000000000 */
[----:B------:R-:W-:Y:S01]  /*0ff0*/  MOV R4, R6 ;  /* 0x0000000600047202 */ /* 0x000fe20000000f00 */
[----:B------:R-:W-:Y:S01]  /*1000*/  IMAD.MOV.U32 R6, RZ, RZ, RZ ;  /* 0x000000ffff067224 */ /* 0x000fe200078e00ff */
[----:B------:R-:W-:Y:S01]  /*1010*/  ISETP.GE.U32.AND P0, PT, R5, 0x3ff6a09f, PT ;  /* 0x3ff6a09f0500780c */ /* 0x000fe20003f06070 */
[----:B------:R-:W-:Y:S01]  /*1020*/  IMAD.MOV.U32 R39, RZ, RZ, 0x43300000 ;  /* 0x43300000ff277424 */ /* 0x000fe200078e00ff */
[----:B------:R-:W-:Y:S01]  /*1030*/  LEA.HI R3, R30, R3, RZ, 0xc ;  /* 0x000000031e037211 */ /* 0x000fe200078f60ff */
[----:B------:R-:W-:Y:S01]  /*1040*/  UMOV UR10, 0x80000000 ;  /* 0x80000000000a7882 */ /* 0x000fe20000000000 */
[----:B------:R-:W-:-:S09]  /*1050*/  UMOV UR11, 0x43300000 ;  /* 0x43300000000b7882 */ /* 0x000fd20000000000 */
        /* <DEDUP_REMOVED lines=52> */
.L_x_938:
[----:B------:R-:W-:Y:S01]  /*13a0*/  IMAD.MOV.U32 R6, RZ, RZ, 0x0 ;  /* 0x00000000ff067424 */ /* 0x000fe200078e00ff */
[----:B------:R-:W-:Y:S01]  /*13b0*/  LOP3.LUT P0, RZ, R5, 0x7fffffff, RZ, 0xc0, !PT ;  /* 0x7fffffff05ff7812 */ /* 0x000fe2000780c0ff */
[----:B------:R-:W-:-:S06]  /*13c0*/  IMAD.MOV.U32 R7, RZ, RZ, 0x7ff00000 ;  /* 0x7ff00000ff077424 */ /* 0x000fcc00078e00ff */
[----:B------:R-:W-:-:S10]  /*13d0*/  DFMA R6, R4, R6, +INF ;  /* 0x7ff000000406742b */ /* 0x000fd40000000006 */
[----:B------:R-:W-:Y:S02]  /*13e0*/  FSEL R30, R6, RZ, P0 ;  /* 0x000000ff061e7208 */ /* 0x000fe40000000000 */
[----:B------:R-:W-:-:S07]  /*13f0*/  FSEL R31, R7, -QNAN , P0 ;  /* 0xfff00000071f7808 */ /* 0x000fce0000000000 */
.L_x_939:
[----:B------:R-:W-:Y:S05]  /*1400*/  BSYNC.RECONVERGENT B1 ;  /* 0x0000000000017941 */ /* 0x000fea0003800200 */
.L_x_937:
[----:B------:R-:W-:Y:S01]  /*1410*/  DADD R8, -RZ, |R22| ;  /* 0x00000000ff087229 */ /* 0x000fe20000000516 */
[----:B------:R-:W-:Y:S01]  /*1420*/  BSSY.RECONVERGENT B1, `(.L_x_940) ;  /* 0x0000006000017945 */ /* 0x000fe20003800200 */
[----:B------:R-:W-:Y:S01]  /*1430*/  IMAD.MOV.U32 R6, RZ, RZ, RZ ;  /* 0x000000ffff067224 */ /* 0x000fe200078e00ff */
[----:B------:R-:W-:Y:S02]  /*1440*/  MOV R7, 0x40000000 ;  /* 0x4000000000077802 */ /* 0x000fe40000000f00 */
[----:B------:R-:W-:-:S05]  /*1450*/  MOV R4, 0x1480 ;  /* 0x0000148000047802 */ /* 0x000fca0000000f00 */
[----:B------:R-:W-:-:S07]  /*1460*/  IMAD.MOV.U32 R3, RZ, RZ, R9 ;  /* 0x000000ffff037224 */ /* 0x000fce00078e0009 */
[----:B------:R-:W-:Y:S05]  /*1470*/  CALL.REL.NOINC `($_Z9gen_gammaPdS_S_iP17curandStateXORWOWdS_$__internal_accurate_pow) ;  /* 0x0000003400087944 */ /* 0x000fea0003c00000 */
[----:B------:R-:W-:Y:S05]  /*1480*/  BSYNC.RECONVERGENT B1 ;  /* 0x0000000000017941 */ /* 0x000fea0003800200 */
.L_x_940:
[----:B------:R-:W-:Y:S01]  /*1490*/  DADD R4, R22, 2 ;  /* 0x4000000016047429 */ /* 0x000fe20000000000 */
[----:B------:R-:W-:Y:S01]  /*14a0*/  ISETP.GT.AND P0, PT, R25, 0xfffff, PT ;  /* 0x000fffff1900780c */ /* 0x000fe20003f04270 */
[----:B------:R-:W-:Y:S01]  /*14b0*/  IMAD.MOV.U32 R26, RZ, RZ, R24 ;  /* 0x000000ffff1a7224 */ /* 0x000fe200078e0018 */
[----:B------:R-:W-:Y:S01]  /*14c0*/  FSETP.NEU.AND P1, PT, R44, RZ, PT ;  /* 0x000000ff2c00720b */ /* 0x000fe20003f2d000 */
[----:B------:R-:W-:Y:S01]  /*14d0*/  IMAD.MOV.U32 R27, RZ, RZ, R25 ;  /* 0x000000ffff1b7224 */ /* 0x000fe200078e0019 */
[----:B------:R-:W-:Y:S02]  /*14e0*/  BSSY.RECONVERGENT B1, `(.L_x_941) ;  /* 0x000000d000017945 */ /* 0x000fe40003800200 */
[----:B------:R-:W-:Y:S02]  /*14f0*/  FSEL R6, R6, RZ, P1 ;  /* 0x000000ff06067208 */ /* 0x000fe40000800000 */
[----:B------:R-:W-:Y:S02]  /*1500*/  FSEL R7, R7, RZ, P1 ;  /* 0x000000ff07077208 */ /* 0x000fe40000800000 */
[----:B------:R-:W-:-:S03]  /*1510*/  LOP3.LUT R4, R5, 0x7ff00000, RZ, 0xc0, !PT ;  /* 0x7ff0000005047812 */ /* 0x000fc600078ec0ff */
        /* <DEDUP_REMOVED lines=9> */
.L_x_942:
[----:B------:R-:W-:Y:S05]  /*15b0*/  BSYNC.RECONVERGENT B1 ;  /* 0x0000000000017941 */ /* 0x000fea0003800200 */
.L_x_941:
[----:B------:R-:W-:Y:S01]  /*15c0*/  DMUL R6, R6, 0.5 ;  /* 0x3fe0000006067828 */ /* 0x000fe20000000000 */
[----:B------:R-:W-:Y:S01]  /*15d0*/  IMAD.MOV.U32 R3, RZ, RZ, R25 ;  /* 0x000000ffff037224 */ /* 0x000fe200078e0019 */
[----:B------:R-:W-:Y:S01]  /*15e0*/  @!P0 MOV R3, R27 ;  /* 0x0000001b00038202 */ /* 0x000fe20000000f00 */
[----:B------:R-:W-:Y:S01]  /*15f0*/  BSSY.RECONVERGENT B1, `(.L_x_943) ;  /* 0x0000052000017945 */ /* 0x000fe20003800200 */
[----:B------:R-:W-:-:S03]  /*1600*/  FSETP.NEU.AND P1, PT, R44, 1, PT ;  /* 0x3f8000002c00780b */ /* 0x000fc60003f2d000 */
[----:B------:R-:W-:-:S03]  /*1610*/  VIADD R8, R3, 0xffffffff ;  /* 0xffffffff03087836 */ /* 0x000fc60000000000 */
[----:B------:R-:W-:Y:S01]  /*1620*/  FSEL R4, R6, RZ, P1 ;  /* 0x000000ff06047208 */ /* 0x000fe20000800000 */
[----:B------:R-:W-:Y:S01]  /*1630*/  IMAD.MOV.U32 R6, RZ, RZ, R24 ;  /* 0x000000ffff067224 */ /* 0x000fe200078e0018 */
[----:B------:R-:W-:Y:S01]  /*1640*/  FSEL R5, R7, 1.75, P1 ;  /* 0x3fe0000007057808 */ /* 0x000fe20000800000 */
[----:B------:R-:W-:Y:S01]  /*1650*/  @!P0 IMAD.MOV.U32 R6, RZ, RZ, R26 ;  /* 0x000000ffff068224 */ /* 0x000fe200078e001a */
[----:B------:R-:W-:Y:S01]  /*1660*/  ISETP.GT.U32.AND P1, PT, R8, 0x7feffffe, PT ;  /* 0x7feffffe0800780c */ /* 0x000fe20003f24070 */
[----:B------:R-:W-:Y:S02]  /*1670*/  IMAD.MOV.U32 R8, RZ, RZ, -0x3ff ;  /* 0xfffffc01ff087424 */ /* 0x000fe400078e00ff */
        /* <DEDUP_REMOVED lines=67> */
.L_x_944:
[----:B------:R-:W-:Y:S01]  /*1ab0*/  IMAD.MOV.U32 R6, RZ, RZ, 0x0 ;  /* 0x00000000ff067424 */ /* 0x000fe200078e00ff */
[----:B------:R-:W-:Y:S01]  /*1ac0*/  LOP3.LUT P0, RZ, R27, 0x7fffffff, RZ, 0xc0, !PT ;  /* 0x7fffffff1bff7812 */ /* 0x000fe2000780c0ff */
[----:B------:R-:W-:-:S06]  /*1ad0*/  IMAD.MOV.U32 R7, RZ, RZ, 0x7ff00000 ;  /* 0x7ff00000ff077424 */ /* 0x000fcc00078e00ff */
[----:B------:R-:W-:-:S10]  /*1ae0*/  DFMA R6, R26, R6, +INF ;  /* 0x7ff000001a06742b */ /* 0x000fd40000000006 */
[----:B------:R-:W-:Y:S02]  /*1af0*/  FSEL R6, R6, RZ, P0 ;  /* 0x000000ff06067208 */ /* 0x000fe40000000000 */
[----:B------:R-:W-:-:S07]  /*1b00*/  FSEL R7, R7, -QNAN , P0 ;  /* 0xfff0000007077808 */ /* 0x000fce0000000000 */
.L_x_945:
[----:B------:R-:W-:Y:S05]  /*1b10*/  BSYNC.RECONVERGENT B1 ;  /* 0x0000000000017941 */ /* 0x000fea0003800200 */
.L_x_943:
[----:B------:R-:W-:-:S08]  /*1b20*/  DFMA R4, -R14, R24, R4 ;  /* 0x000000180e04722b */ /* 0x000fd00000000104 */
[----:B------:R-:W-:-:S08]  /*1b30*/  DFMA R4, R14, R6, R4 ;  /* 0x000000060e04722b */ /* 0x000fd00000000004 */
[----:B------:R-:W-:Y:S01]  /*1b40*/  DSETP.GEU.AND P0, PT, R30, R4, PT ;  /* 0x000000041e00722a */ /* 0x000fe20003f0e000 */
[----:B------:R-:W-:-:S05]  /*1b50*/  IMAD.MOV.U32 R4, RZ, RZ, RZ ;  /* 0x000000ffff047224 */ /* 0x000fca00078e00ff */
[----:B------:R-:W-:-:S08]  /*1b60*/  FSEL R5, RZ, 1.875, P0 ;  /* 0x3ff00000ff057808 */ /* 0x000fd00000000000 */
.L_x_936:
[----:B------:R-:W-:Y:S05]  /*1b70*/  BSYNC.RECONVERGENT B0 ;  /* 0x0000000000007941 */ /* 0x000fea0003800200 */
.L_x_935:
[----:B------:R0:W-:Y:S01]  /*1b80*/  STG.E.64 desc[UR4][R32.64], R4 ;  /* 0x0000000420007986 */ /* 0x0001e2000c101b04 */
[----:B------:R-:W1:Y:S03]  /*1b90*/  LDC.64 R22, c[0x0][0x3a8] ;  /* 0x0000ea00ff167b82 */ /* 0x000e660000000a00 */
[----:B------:R-:W2:Y:S01]  /*1ba0*/  LDG.E.64 R6, desc[UR4][R48.64] ;  /* 0x0000000430067981 */ /* 0x000ea2000c1e1b00 */
[----:B------:R-:W1:Y:S01]  /*1bb0*/  MUFU.RCP64H R9, UR7 ;  /* 0x0000000700097d08 */ /* 0x000e620008001800 */
        /* <DEDUP_REMOVED lines=11> */
[----:B------:R-:W-:-:S05]  /*1c70*/  FFMA R3, RZ, UR7, R5 ;  /* 0x00000007ff037c23 */ /* 0x000fca0008000005 */
[----:B------:R-:W-:-:S13]  /*1c80*/  FSETP.GT.AND P0, PT, |R3|, 1.469367938527859385e-39, PT ;  /* 0x001000000300780b */ /* 0x000fda0003f04200 */
[----:B------:R-:W-:Y:S05]  /*1c90*/  @P0 BRA P1, `(.L_x_947) ;  /* 0x0000000000100947 */ /* 0x000fea0000800000 */
[----:B------:R-:W-:Y:S01]  /*1ca0*/  IMAD.MOV.U32 R4, RZ, RZ, R6 ;  /* 0x000000ffff047224 */ /* 0x000fe200078e0006 */
[----:B------:R-:W-:Y:S02]  /*1cb0*/  MOV R5, R7 ;  /* 0x0000000700057202 */ /* 0x000fe40000000f00 */
[----:B------:R-:W-:-:S07]  /*1cc0*/  MOV R26, 0x1ce0 ;  /* 0x00001ce0001a7802 */ /* 0x000fce0000000f00 */
[----:B------:R-:W-:Y:S05]  /*1cd0*/  CALL.REL.NOINC `($__internal_17_$__cuda_sm20_div_rn_f64_full) ;  /* 0x0000002000607944 */ /* 0x000fea0003c00000 */
.L_x_947:
[----:B------:R-:W-:Y:S05]  /*1ce0*/  BSYNC.RECONVERGENT B0 ;  /* 0x0000000000007941 */ /* 0x000fea0003800200 */
.L_x_946:
        /* <DEDUP_REMOVED lines=12> */
[----:B------:R-:W-:-:S03]  /*1db0*/  MOV R6, 0x1de0 ;  /* 0x00001de000067802 */ /* 0x000fc60000000f00 */
[----:B------:R-:W-:-:S07]  /*1dc0*/  VIADD R22, R3, 0xfff00000 ;  /* 0xfff0000003167836 */ /* 0x000fce0000000000 */
[----:B------:R-:W-:Y:S05]  /*1dd0*/  CALL.REL.NOINC `($__internal_16_$__cuda_sm20_dblrcp_rn_slowpath_v3) ;  /* 0x0000001c00807944 */ /* 0x000fea0003c00000 */
[----:B------:R-:W-:Y:S02]  /*1de0*/  IMAD.MOV.U32 R22, RZ, RZ, R8 ;  /* 0x000000ffff167224 */ /* 0x000fe400078e0008 */
[----:B------:R-:W-:-:S07]  /*1df0*/  IMAD.MOV.U32 R23, RZ, RZ, R9 ;  /* 0x000000ffff177224 */ /* 0x000fce00078e0009 */
.L_x_949:
[----:B------:R-:W-:Y:S05]  /*1e00*/  BSYNC.RECONVERGENT B0 ;  /* 0x0000000000007941 */ /* 0x000fea0003800200 */
.L_x_948:
[----:B------:R-:W-:Y:S01]  /*1e10*/  SHF.R.U32.HI R3, RZ, 0x14, R23 ;  /* 0x00000014ff037819 */ /* 0x000fe20000011617 */
[----:B------:R-:W-:Y:S01]  /*1e20*/  BSSY.RECONVERGENT B0, `(.L_x_950) ;  /* 0x0000021000007945 */ /* 0x000fe20003800200 */
[----:B------:R-:W-:Y:S02]  /*1e30*/  FSETP.NEU.AND P2, PT, R42, RZ, PT ;  /* 0x000000ff2a00720b */ /* 0x000fe40003f4d000 */
[----:B------:R-:W-:Y:S02]  /*1e40*/  LOP3.LUT R3, R3, 0x7ff, RZ, 0xc0, !PT ;  /* 0x000007ff03037812 */ /* 0x000fe400078ec0ff */
[----:B------:R-:W-:Y:S02]  /*1e50*/  ISETP.GE.OR P3, PT, R23, RZ, P2 ;  /* 0x000000ff1700720c */ /* 0x000fe40001766670 */
[----:B------:R-:W-:-:S04]  /*1e60*/  IADD3 R3, PT, PT, R3, -0x3f4, RZ ;  /* 0xfffffc0c03037810 */ /* 0x000fc80007ffe0ff */
        /* <DEDUP_REMOVED lines=12> */
[----:B------:R-:W-:Y:S01]  /*1f30*/  MOV R4, 0x1f80 ;  /* 0x00001f8000047802 */ /* 0x000fe20000000f00 */
[----:B------:R-:W-:Y:S02]  /*1f40*/  IMAD.MOV.U32 R3, RZ, RZ, R21 ;  /* 0x000000ffff037224 */ /* 0x000fe400078e0015 */
[----:B------:R-:W-:Y:S02]  /*1f50*/  IMAD.MOV.U32 R6, RZ, RZ, R22 ;  /* 0x000000ffff067224 */ /* 0x000fe400078e0016 */
[----:B------:R-:W-:-:S07]  /*1f60*/  IMAD.MOV.U32 R7, RZ, RZ, R23 ;  /* 0x000000ffff077224 */ /* 0x000fce00078e0017 */
[----:B------:R-:W-:Y:S05]  /*1f70*/  CALL.REL.NOINC `($_Z9gen_gammaPdS_S_iP17curandStateXORWOWdS_$__internal_accurate_pow) ;  /* 0x0000002800487944 */ /* 0x000fea0003c00000 */
[----:B------:R-:W-:Y:S05]  /*1f80*/  BSYNC.RECONVERGENT B1 ;  /* 0x0000000000017941 */ /* 0x000fea0003800200 */
.L_x_952:
        /* <DEDUP_REMOVED lines=10> */
.L_x_951:
[----:B------:R-:W-:Y:S05]  /*2030*/  BSYNC.RECONVERGENT B0 ;  /* 0x0000000000007941 */ /* 0x000fea0003800200 */
.L_x_950:
        /* <DEDUP_REMOVED lines=15> */
[----:B------:R-:W-:Y:S02]  /*2130*/  SEL R5, R4, 0x3ff00000, P0 ;  /* 0x3ff0000004057807 */ /* 0x000fe40000000000 */
[----:B------:R-:W-:Y:S01]  /*2140*/  MOV R4, RZ ;  /* 0x000000ff00047202 */ /* 0x000fe20000000f00 */
[----:B------:R-:W-:Y:S06]  /*2150*/  BRA `(.L_x_954) ;  /* 0x00000000002c7947 */ /* 0x000fec0003800000 */
.L_x_955:
[----:B------:R-:W-:-:S13]  /*2160*/  FSETP.NEU.AND P0, PT, R42, +INF , PT ;  /* 0x7f8000002a00780b */ /* 0x000fda0003f0d000 */
        /* <DEDUP_REMOVED lines=10> */
.L_x_954:
[----:B------:R-:W-:Y:S05]  /*2210*/  BSYNC.RECONVERGENT B0 ;  /* 0x0000000000007941 */ /* 0x000fea0003800200 */
.L_x_953:
[----:B------:R-:W-:Y:S01]  /*2220*/  DSETP.NEU.AND P1, PT, R22, RZ, PT ;  /* 0x000000ff1600722a */ /* 0x000fe20003f2d000 */
[----:B------:R-:W-:Y:S01]  /*2230*/  FSETP.NEU.AND P0, PT, R42, 1, PT ;  /* 0x3f8000002a00780b */ /* 0x000fe20003f0d000 */
[----:B------:R-:W-:-:S04]  /*2240*/  DMUL R24, R14, R24 ;  /* 0x000000180e187228 */ /* 0x000fc80000000000 */
[----:B------:R-:W-:Y:S02]  /*2250*/  FSEL R4, R4, RZ, P1 ;  /* 0x000000ff04047208 */ /* 0x000fe40000800000 */
[----:B------:R-:W-:Y:S02]  /*2260*/  FSEL R5, R5, 1.875, P1 ;  /* 0x3ff0000005057808 */ /* 0x000fe40000800000 */
[----:B------:R-:W-:Y:S02]  /*2270*/  FSEL R4, R4, RZ, P0 ;  /* 0x000000ff04047208 */ /* 0x000fe40000000000 */
[----:B------:R-:W-:-:S06]  /*2280*/  FSEL R5, R5, 1.875, P0 ;  /* 0x3ff0000005057808 */ /* 0x000fcc0000000000 */
[----:B------:R-:W-:-:S07]  /*2290*/  DMUL R24, R24, R4 ;  /* 0x0000000418187228 */ /* 0x000fce0000000000 */
[----:B------:R0:W-:Y:S04]  /*22a0*/  STG.E.64 desc[UR4][R16.64], R24 ;  /* 0x0000001810007986 */ /* 0x0001e8000c101b04 */
[----:B------:R0:W-:Y:S04]  /*22b0*/  STG.E.64 desc[UR4][R18.64], R20 ;  /* 0x0000001412007986 */ /* 0x0001e8000c101b04 */
[----:B------:R-:W2:Y:S02]  /*22c0*/  LDG.E.64 R4, desc[UR4][R32.64] ;  /* 0x0000000420047981 */ /* 0x000ea4000c1e1b00 */
[----:B--2---:R-:W-:-:S14]  /*22d0*/  DSETP.NEU.AND P0, PT, R4, RZ, PT ;  /* 0x000000ff0400722a */ /* 0x004fdc0003f0d000 */
[----:B0-----:R-:W-:Y:S05]  /*22e0*/  @!P0 BRA `(.L_x_956) ;  /* 0xffffffe000d48947 */ /* 0x001fea000383ffff */
[----:B------:R-:W-:Y:S05]  /*22f0*/  EXIT ;  /* 0x000000000000794d */ /* 0x000fea0003800000 */
.L_x_922:
[----:B------:R-:W-:Y:S01]  /*2300*/  UMOV UR8, 0x55555555 ;  /* 0x5555555500087882 */ /* 0x000fe20000000000 */
[----:B------:R-:W-:Y:S01]  /*2310*/  UMOV UR9, 0x3fd55555 ;  /* 0x3fd5555500097882 */ /* 0x000fe20000000000 */
[----:B------:R-:W-:Y:S01]  /*2320*/  IMAD.MOV.U32 R8, RZ, RZ, 0x0 ;  /* 0x00000000ff087424 */ /* 0x000fe200078e00ff */
[----:B------:R-:W-:Y:S01]  /*2330*/  DADD R14, R14, -UR8 ;  /* 0x800000080e0e7e29 */ /* 0x000fe20008000000 */
[----:B------:R-:W-:Y:S01]  /*2340*/  IMAD.MOV.U32 R9, RZ, RZ, 0x3fd80000 ;  /* 0x3fd80000ff097424 */ /* 0x000fe200078e00ff */
[----:B------:R-:W-:Y:S06]  /*2350*/  BSSY.RECONVERGENT B0, `(.L_x_957) ;  /* 0x0000014000007945 */ /* 0x000fec0003800200 */
        /* <DEDUP_REMOVED lines=17> */
[----:B------:R-:W-:-:S07]  /*2470*/  IMAD.MOV.U32 R19, RZ, RZ, R9 ;  /* 0x000000ffff137224 */ /* 0x000fce00078e0009 */
[----:B0----5:R-:W-:Y:S05]  /*2480*/  CALL.REL.NOINC `($__internal_18_$__cuda_sm20_dsqrt_rn_f64_mediumpath_v1) ;  /* 0x0000001c00ec7944 */ /* 0x021fea0003c00000 */
.L_x_958:
[----:B0-----:R-:W-:Y:S05]  /*2490*/  BSYNC.RECONVERGENT B0 ;  /* 0x0000000000007941 */ /* 0x001fea0003800200 */
.L_x_957:
        /* <DEDUP_REMOVED lines=15> */
[----:B-----5:R-:W-:Y:S05]  /*2590*/  CALL.REL.NOINC `($__internal_16_$__cuda_sm20_dblrcp_rn_slowpath_v3) ;  /* 0x0000001400907944 */ /* 0x020fea0003c00000 */
[----:B------:R-:W-:Y:S02]  /*25a0*/  IMAD.MOV.U32 R16, RZ, RZ, R8 ;  /* 0x000000ffff107224 */ /* 0x000fe400078e0008 */
[----:B------:R-:W-:-:S07]  /*25b0*/  IMAD.MOV.U32 R17, RZ, RZ, R9 ;  /* 0x000000ffff117224 */ /* 0x000fce00078e0009 */
.L_x_960:
[----:B------:R-:W-:Y:S05]  /*25c0*/  BSYNC.RECONVERGENT B0 ;  /* 0x0000000000007941 */ /* 0x000fea0003800200 */
.L_x_959:
[----:B------:R-:W0:Y:S08]  /*25d0*/  LDC.64 R18, c[0x0][0x390] ;  /* 0x0000e400ff127b82 */ /* 0x000e300000000a00 */
[----:B------:R-:W1:Y:S08]  /*25e0*/  LDC.64 R20, c[0x0][0x388] ;  /* 0x0000e200ff147b82 */ /* 0x000e700000000a00 */
[----:B------:R-:W2:Y:S01]  /*25f0*/  LDC.64 R22, c[0x0][0x3b0] ;  /* 0x0000ec00ff167b82 */ /* 0x000ea20000000a00 */
[----:B0-----:R-:W-:-:S04]  /*2600*/  IMAD.WIDE R18, R3, 0x8, R18 ;  /* 0x0000000803127825 */ /* 0x001fc800078e0212 */
[----:B-1----:R-:W-:-:S04]  /*2610*/  IMAD.WIDE R20, R3, 0x8, R20 ;  /* 0x0000000803147825 */ /* 0x002fc800078e0214 */
[----:B--2---:R-:W-:-:S07]  /*2620*/  IMAD.WIDE R22, R3, 0x8, R22 ;  /* 0x0000000803167825 */ /* 0x004fce00078e0216 */
.L_x_980:
[----:B-----5:R-:W-:Y:S01]  /*2630*/  SHF.R.U32.HI R4, RZ, 0x2, R11 ;  /* 0x00000002ff047819 */ /* 0x020fe2000001160b */
[----:B------:R-:W-:Y:S01]  /*2640*/  IMAD.MOV.U32 R5, RZ, RZ, 0x2f800000 ;  /* 0x2f800000ff057424 */ /* 0x000fe200078e00ff */
[----:B------:R-:W-:Y:S01]  /*2650*/  IADD3 R42, PT, PT, R10, 0x587c5, RZ ;  /* 0x000587c50a2a7810 */ /* 0x000fe20007ffe0ff */
[----:B------:R-:W-:Y:S01]  /*2660*/  BSSY.RECONVERGENT B0, `(.L_x_961) ;  /* 0x0000057000007945 */ /* 0x000fe20003800200 */
[----:B------:R-:W-:Y:S01]  /*2670*/  LOP3.LUT R6, R4, R11, RZ, 0x3c, !PT ;  /* 0x0000000b04067212 */ /* 0x000fe200078e3cff */
[----:B------:R-:W-:Y:S01]  /*2680*/  IMAD.SHL.U32 R4, R29, 0x10, RZ ;  /* 0x000000101d047824 */ /* 0x000fe200078e00ff */
[----:B------:R-:W-:Y:S01]  /*2690*/  ISETP.NE.AND P0, PT, R2, 0x1, PT ;  /* 0x000000010200780c */ /* 0x000fe20003f05270 */
[----:B------:R-:W-:Y:S01]  /*26a0*/  IMAD.MOV.U32 R43, RZ, RZ, R29 ;  /* 0x000000ffff2b7224 */ /* 0x000fe200078e001d */
[----:B------:R-:W-:Y:S01]  /*26b0*/  MOV R2, RZ ;  /* 0x000000ff00027202 */ /* 0x000fe20000000f00 */
[----:B------:R-:W-:Y:S02]  /*26c0*/  IMAD.SHL.U32 R3, R6, 0x2, RZ ;  /* 0x0000000206037824 */ /* 0x000fe400078e00ff */
[----:B------:R-:W-:-:S02]  /*26d0*/  IMAD.MOV.U32 R44, RZ, RZ, R28 ;  /* 0x000000ffff2c7224 */ /* 0x000fc400078e001c */
[----:B------:R-:W-:Y:S01]  /*26e0*/  IMAD.MOV.U32 R45, RZ, RZ, R0 ;  /* 0x000000ffff2d7224 */ /* 0x000fe200078e0000 */
[----:B------:R-:W-:-:S04]  /*26f0*/  LOP3.LUT R3, R29, R4, R3, 0x96, !PT ;  /* 0x000000041d037212 */ /* 0x000fc800078e9603 */
[----:B------:R-:W-:-:S05]  /*2700*/  LOP3.LUT R3, R3, R6, RZ, 0x3c, !PT ;  /* 0x0000000603037212 */ /* 0x000fca00078e3cff */
[----:B------:R-:W-:Y:S02]  /*2710*/  IMAD.IADD R4, R3, 0x1, R42 ;  /* 0x0000000103047824 */ /* 0x000fe400078e022a */
[----:B------:R-:W-:-:S03]  /*2720*/  IMAD.MOV.U32 R47, RZ, RZ, R3 ;  /* 0x000000ffff2f7224 */ /* 0x000fc600078e0003 */
[----:B------:R-:W-:-:S05]  /*2730*/  I2FP.F32.U32 R4, R4 ;  /* 0x0000000400047245 */ /* 0x000fca0000201000 */
[----:B------:R-:W-:-:S04]  /*2740*/  FFMA R4, R4, R5, 1.1641532182693481445e-10 ;  /* 0x2f00000004047423 */ /* 0x000fc80000000005 */
[----:B------:R0:W1:Y:S01]  /*2750*/  F2F.F64.F32 R24, R4 ;  /* 0x0000000400187310 */ /* 0x0000620000201800 */
[----:B------:R-:W-:Y:S05]  /*2760*/  @!P0 BRA `(.L_x_962) ;  /* 0x0000000400188947 */ /* 0x000fea0003800000 */
[----:B------:R-:W-:Y:S01]  /*2770*/  SHF.R.U32.HI R7, RZ, 0x2, R12 ;  /* 0x00000002ff077819 */ /* 0x000fe2000001160c */
[----:B------:R-:W-:Y:S01]  /*2780*/  IMAD.SHL.U32 R0, R3, 0x10, RZ ;  /* 0x0000001003007824 */ /* 0x000fe200078e00ff */
[----:B------:R-:W-:Y:S01]  /*2790*/  BSSY.RECONVERGENT B1, `(.L_x_963) ;  /* 0x000003a000017945 */ /* 0x000fe20003800200 */
[----:B------:R-:W-:Y:S01]  /*27a0*/  IMAD.MOV.U32 R9, RZ, RZ, 0x7f800000 ;  /* 0x7f800000ff097424 */ /* 0x000fe200078e00ff */
[----:B------:R-:W-:Y:S01]  /*27b0*/  LOP3.LUT R7, R7, R12, RZ, 0x3c, !PT ;  /* 0x0000000c07077212 */ /* 0x000fe200078e3cff */
[----:B------:R-:W-:-:S04]  /*27c0*/  VIADD R42, R10, 0x10974f ;  /* 0x0010974f0a2a7836 */ /* 0x000fc80000000000 */
[----:B------:R-:W-:-:S05]  /*27d0*/  IMAD.SHL.U32 R2, R7, 0x2, RZ ;  /* 0x0000000207027824 */ /* 0x000fca00078e00ff */
[----:B------:R-:W-:Y:S01]  /*27e0*/  LOP3.LUT R0, R7, R2, R0, 0x96, !PT ;  /* 0x0000000207007212 */ /* 0x000fe200078e9600 */
[----:B------:R-:W-:-:S03]  /*27f0*/  HFMA2 R7, -RZ, RZ, 1.5048828125, 33.21875 ;  /* 0x3e055027ff077431 */ /* 0x000fc600000001ff */
        /* <DEDUP_REMOVED lines=10> */
[----:B0-----:R-:W-:Y:S01]  /*28a0*/  FADD R4, R0, -1 ;  /* 0xbf80000000047421 */ /* 0x001fe20000000000 */
        /* <DEDUP_REMOVED lines=23> */
[----:B------:R-:W-:Y:S01]  /*2a20*/  IMAD.MOV.U32 R5, RZ, RZ, 0x30c90fdb ;  /* 0x30c90fdbff057424 */ /* 0x000fe200078e00ff */
[----:B------:R0:W2:Y:S01]  /*2a30*/  MUFU.RSQ R2, R7 ;  /* 0x0000000700027308 */ /* 0x0000a20000001400 */
[----:B------:R-:W-:Y:S01]  /*2a40*/  VIADD R4, R7, 0xf3000000 ;  /* 0xf300000007047836 */ /* 0x000fe20000000000 */
[----:B------:R-:W-:-:S04]  /*2a50*/  LOP3.LUT R47, R0, R43, RZ, 0x3c, !PT ;  /* 0x0000002b002f7212 */ /* 0x000fc800078e3cff */
[----:B------:R-:W-:Y:S02]  /*2a60*/  ISETP.GT.U32.AND P0, PT, R4, 0x727fffff, PT ;  /* 0x727fffff0400780c */ /* 0x000fe40003f04070 */
[----:B------:R-:W-:-:S04]  /*2a70*/  IADD3 R0, PT, PT, R47, R42, RZ ;  /* 0x0000002a2f007210 */ /* 0x000fc80007ffe0ff */
[----:B------:R-:W-:-:S05]  /*2a80*/  I2FP.F32.U32 R0, R0 ;  /* 0x0000000000007245 */ /* 0x000fca0000201000 */
[----:B------:R-:W-:Y:S02]  /*2a90*/  FFMA R4, R0, R5, 7.314590599882819788e-10 ;  /* 0x30490fdb00047423 */ /* 0x000fe40000000005 */
[----:B0-2---:R-:W-:Y:S05]  /*2aa0*/  @!P0 BRA `(.L_x_964) ;  /* 0x0000000000108947 */ /* 0x005fea0003800000 */
[----:B------:R-:W-:Y:S01]  /*2ab0*/  IMAD.MOV.U32 R0, RZ, RZ, R7 ;  /* 0x000000ffff007224 */ /* 0x000fe200078e0007 */
[----:B------:R-:W-:-:S07]  /*2ac0*/  MOV R10, 0x2ae0 ;  /* 0x00002ae0000a7802 */ /* 0x000fce0000000f00 */
[----:B-1----:R-:W-:Y:S05]  /*2ad0*/  CALL.REL.NOINC `($__internal_19_$__cuda_sm20_sqrt_rn_f32_slowpath) ;  /* 0x0000001c00147944 */ /* 0x002fea0003c00000 */
[----:B------:R-:W-:Y:S05]  /*2ae0*/  BRA `(.L_x_965) ;  /* 0x0000000000107947 */ /* 0x000fea0003800000 */
.L_x_964:
[----:B------:R-:W-:Y:S01]  /*2af0*/  FMUL.FTZ R0, R7, R2 ;  /* 0x0000000207007220 */ /* 0x000fe20000410000 */
[----:B------:R-:W-:-:S03]  /*2b00*/  FMUL.FTZ R2, R2, 0.5 ;  /* 0x3f00000002027820 */ /* 0x000fc60000410000 */
[----:B------:R-:W-:-:S04]  /*2b10*/  FFMA R5, -R0, R0, R7 ;  /* 0x0000000000057223 */ /* 0x000fc80000000107 */
[----:B------:R-:W-:-:S07]  /*2b20*/  FFMA R0, R5, R2, R0 ;  /* 0x0000000205007223 */ /* 0x000fce0000000000 */
.L_x_965:
[----:B------:R-:W-:Y:S05]  /*2b30*/  BSYNC.RECONVERGENT B1 ;  /* 0x0000000000017941 */ /* 0x000fea0003800200 */
.L_x_963:
[----:B------:R-:W-:Y:S01]  /*2b40*/  FMUL.RZ R4, R4, 0.15915493667125701904 ;  /* 0x3e22f98304047820 */ /* 0x000fe2000040c000 */
[----:B------:R-:W-:Y:S01]  /*2b50*/  IMAD.MOV.U32 R44, RZ, RZ, R3 ;  /* 0x000000ffff2c7224 */ /* 0x000fe200078e0003 */
[----:B------:R-:W-:Y:S01]  /*2b60*/  MOV R2, 0x1 ;  /* 0x0000000100027802 */ /* 0x000fe20000000f00 */
[----:B------:R-:W-:Y:S01]  /*2b70*/  IMAD.MOV.U32 R13, RZ, RZ, R29 ;  /* 0x000000ffff0d7224 */ /* 0x000fe200078e001d */
[----:B------:R-:W0:Y:S01]  /*2b80*/  MUFU.SIN R45, R4 ;  /* 0x00000004002d7308 */ /* 0x000e220000000400 */
[----:B------:R-:W-:-:S07]  /*2b90*/  IMAD.MOV.U32 R12, RZ, RZ, R28 ;  /* 0x000000ffff0c7224 */ /* 0x000fce00078e001c */
[----:B------:R-:W2:Y:S01]  /*2ba0*/  MUFU.COS R5, R4 ;  /* 0x0000000400057308 */ /* 0x000ea20000000000 */
[-C--:B0-----:R-:W-:Y:S01]  /*2bb0*/  FMUL R45, R45, R0.reuse ;  /* 0x000000002d2d7220 */ /* 0x081fe20000400000 */
[----:B--2---:R-:W-:-:S07]  /*2bc0*/  FMUL R0, R5, R0 ;  /* 0x0000000005007220 */ /* 0x004fce0000400000 */
.L_x_962:
[----:B------:R-:W-:Y:S05]  /*2bd0*/  BSYNC.RECONVERGENT B0 ;  /* 0x0000000000007941 */ /* 0x000fea0003800200 */
.L_x_961:
[----:B------:R-:W2:Y:S01]  /*2be0*/  F2F.F64.F32 R28, R45 ;  /* 0x0000002d001c7310 */ /* 0x000ea20000201800 */
[----:B------:R-:W-:Y:S01]  /*2bf0*/  BSSY.RECONVERGENT B0, `(.L_x_966) ;  /* 0x000000a000007945 */ /* 0x000fe20003800200 */
[----:B------:R-:W-:Y:S01]  /*2c00*/  IMAD.MOV.U32 R11, RZ, RZ, R12 ;  /* 0x000000ffff0b7224 */ /* 0x000fe200078e000c */
[----:B0-----:R-:W-:Y:S01]  /*2c10*/  MOV R4, 0x2c90 ;  /* 0x00002c9000047802 */ /* 0x001fe20000000f00 */
[----:B------:R-:W-:Y:S02]  /*2c20*/  IMAD.MOV.U32 R6, RZ, RZ, RZ ;  /* 0x000000ffff067224 */ /* 0x000fe400078e00ff */
[----:B------:R-:W-:Y:S02]  /*2c30*/  IMAD.MOV.U32 R7, RZ, RZ, 0x40080000 ;  /* 0x40080000ff077424 */ /* 0x000fe400078e00ff */
[----:B------:R-:W-:Y:S01]  /*2c40*/  IMAD.MOV.U32 R12, RZ, RZ, R13 ;  /* 0x000000ffff0c7224 */ /* 0x000fe200078e000d */
[----:B--2---:R-:W-:-:S08]  /*2c50*/  DFMA R30, R28, R16, 1 ;  /* 0x3ff000001c1e742b */ /* 0x004fd00000000010 */
[----:B------:R-:W-:-:S10]  /*2c60*/  DADD R8, -RZ, |R30| ;  /* 0x00000000ff087229 */ /* 0x000fd4000000051e */
[----:B------:R-:W-:-:S07]  /*2c70*/  IMAD.MOV.U32 R3, RZ, RZ, R9 ;  /* 0x000000ffff037224 */ /* 0x000fce00078e0009 */
[----:B-1----:R-:W-:Y:S05]  /*2c80*/  CALL.REL.NOINC `($_Z9gen_gammaPdS_S_iP17curandStateXORWOWdS_$__internal_accurate_pow) ;  /* 0x0000001c00047944 */ /* 0x002fea0003c00000 */
[----:B------:R-:W-:Y:S05]  /*2c90*/  BSYNC.RECONVERGENT B0 ;  /* 0x0000000000007941 */ /* 0x000fea0003800200 */
.L_x_966:
        /* <DEDUP_REMOVED lines=17> */
[----:B------:R-:W-:Y:S01]  /*2db0*/  @!P2 MOV R3, 0xfff00000 ;  /* 0xfff000000003a802 */ /* 0x000fe20000000f00 */
[----:B------:R-:W-:-:S03]  /*2dc0*/  @!P2 IMAD.MOV.U32 R4, RZ, RZ, RZ ;  /* 0x000000ffff04a224 */ /* 0x000fc600078e00ff */
[----:B------:R-:W-:-:S07]  /*2dd0*/  @!P2 SEL R5, R3, 0x7ff00000, !P0 ;  /* 0x7ff000000305a807 */ /* 0x000fce0004000000 */
.L_x_968:
[----:B------:R-:W-:Y:S05]  /*2de0*/  BSYNC.RECONVERGENT B0 ;  /* 0x0000000000007941 */ /* 0x000fea0003800200 */
.L_x_967:
[----:B------:R-:W-:Y:S01]  /*2df0*/  FSEL R30, R4, RZ, P1 ;  /* 0x000000ff041e7208 */ /* 0x000fe20000800000 */
[----:B------:R-:W-:Y:S01]  /*2e00*/  BSSY.RECONVERGENT B0, `(.L_x_969) ;  /* 0x00000d1000007945 */ /* 0x000fe20003800200 */
[----:B------:R-:W-:Y:S02]  /*2e10*/  FSEL R31, R5, 1.875, P1 ;  /* 0x3ff00000051f7808 */ /* 0x000fe40000800000 */
[----:B------:R-:W-:-:S04]  /*2e20*/  CS2R R4, SRZ ;  /* 0x0000000000047805 */ /* 0x000fc8000001ff00 */
[----:B------:R-:W-:-:S14]  /*2e30*/  DSETP.GT.AND P0, PT, R30, RZ, PT ;  /* 0x000000ff1e00722a */ /* 0x000fdc0003f04000 */
[----:B------:R-:W-:Y:S05]  /*2e40*/  @!P0 BRA `(.L_x_970) ;  /* 0x0000000c00308947 */ /* 0x000fea0003800000 */
        /* <DEDUP_REMOVED lines=8> */
[----:B------:R-:W-:-:S05]  /*2ed0*/  @!P0 IMAD.MOV.U32 R3, RZ, RZ, R5 ;  /* 0x000000ffff038224 */ /* 0x000fca00078e0005 */
[----:B------:R-:W-:-:S04]  /*2ee0*/  IADD3 R6, PT, PT, R3, -0x1, RZ ;  /* 0xffffffff03067810 */ /* 0x000fc80007ffe0ff */
[----:B------:R-:W-:Y:S01]  /*2ef0*/  ISETP.GT.U32.AND P1, PT, R6, 0x7feffffe, PT ;  /* 0x7feffffe0600780c */ /* 0x000fe20003f24070 */
[----:B------:R-:W-:Y:S02]  /*2f00*/  IMAD.MOV.U32 R6, RZ, RZ, R24 ;  /* 0x000000ffff067224 */ /* 0x000fe400078e0018 */
[----:B------:R-:W-:-:S10]  /*2f10*/  @!P0 IMAD.MOV.U32 R6, RZ, RZ, R4 ;  /* 0x000000ffff068224 */ /* 0x000fd400078e0004 */
        /* <DEDUP_REMOVED lines=10> */
[----:B------:R-:W-:Y:S01]  /*2fc0*/  UMOV UR10, 0x80000000 ;  /* 0x80000000000a7882 */ /* 0x000fe20000000000 */
[----:B------:R-:W-:Y:S01]  /*2fd0*/  LEA.HI R10, R3, R10, RZ, 0xc ;  /* 0x0000000a030a7211 */ /* 0x000fe200078f60ff */
[----:B------:R-:W-:Y:S01]  /*2fe0*/  UMOV UR11, 0x43300000 ;  /* 0x43300000000b7882 */ /* 0x000fe20000000000 */
[----:B------:R-:W-:-:S09]  /*2ff0*/  MOV R39, 0x43300000 ;  /* 0x4330000000277802 */ /* 0x000fd20000000f00 */
        /* <DEDUP_REMOVED lines=32> */
[----:B------:R-:W-:Y:S01]  /*3200*/  UMOV UR11, 0x3fe62e42 ;  /* 0x3fe62e42000b7882 */ /* 0x000fe20000000000 */
[----:B------:R-:W-:Y:S02]  /*3210*/  DFMA R38, R4, -R8, R36 ;  /* 0x800000080426722b */ /* 0x000fe40000000024 */
[----:B------:R-:W-:Y:S01]  /*3220*/  DFMA R34, R26, R34, UR8 ;  /* 0x000000081a227e2b */ /* 0x000fe20008000022 */
[----:B------:R-:W-:Y:S01]  /*3230*/  UMOV UR8, 0x55555554 ;  /* 0x5555555400087882 */ /* 0x000fe20000000000 */
[----:B------:R-:W-:Y:S01]  /*3240*/  UMOV UR9, 0x3fb55555 ;  /* 0x3fb5555500097882 */ /* 0x000fe20000000000 */
[----:B------:R-:W-:-:S03]  /*3250*/  DFMA R4, R32, UR10, R8 ;  /* 0x0000000a20047c2b */ /* 0x000fc60008000008 */
[----:B------:R-:W-:Y:S02]  /*3260*/  DMUL R38, R6, R38 ;  /* 0x0000002606267228 */ /* 0x000fe40000000000 */
        /* <DEDUP_REMOVED lines=13> */
.L_x_972:
[----:B------:R-:W-:Y:S01]  /*3340*/  IMAD.MOV.U32 R6, RZ, RZ, 0x0 ;  /* 0x00000000ff067424 */ /* 0x000fe200078e00ff */
[----:B------:R-:W-:Y:S01]  /*3350*/  LOP3.LUT P0, RZ, R5, 0x7fffffff, RZ, 0xc0, !PT ;  /* 0x7fffffff05ff7812 */ /* 0x000fe2000780c0ff */
[----:B------:R-:W-:-:S06]  /*3360*/  IMAD.MOV.U32 R7, RZ, RZ, 0x7ff00000 ;  /* 0x7ff00000ff077424 */ /* 0x000fcc00078e00ff */
[----:B------:R-:W-:-:S10]  /*3370*/  DFMA R6, R4, R6, +INF ;  /* 0x7ff000000406742b */ /* 0x000fd40000000006 */
[----:B------:R-:W-:Y:S02]  /*3380*/  FSEL R32, R6, RZ, P0 ;  /* 0x000000ff06207208 */ /* 0x000fe40000000000 */
[----:B------:R-:W-:-:S07]  /*3390*/  FSEL R33, R7, -QNAN , P0 ;  /* 0xfff0000007217808 */ /* 0x000fce0000000000 */
.L_x_973:
[----:B------:R-:W-:Y:S05]  /*33a0*/  BSYNC.RECONVERGENT B1 ;  /* 0x0000000000017941 */ /* 0x000fea0003800200 */
.L_x_971:
[----:B------:R-:W-:Y:S01]  /*33b0*/  DADD R8, -RZ, |R28| ;  /* 0x00000000ff087229 */ /* 0x000fe2000000051c */
[----:B------:R-:W-:Y:S01]  /*33c0*/  BSSY.RECONVERGENT B1, `(.L_x_974) ;  /* 0x0000006000017945 */ /* 0x000fe20003800200 */
[----:B------:R-:W-:Y:S01]  /*33d0*/  IMAD.MOV.U32 R6, RZ, RZ, RZ ;  /* 0x000000ffff067224 */ /* 0x000fe200078e00ff */
[----:B------:R-:W-:Y:S01]  /*33e0*/  MOV R4, 0x3420 ;  /* 0x0000342000047802 */ /* 0x000fe20000000f00 */
[----:B------:R-:W-:-:S06]  /*33f0*/  IMAD.MOV.U32 R7, RZ, RZ, 0x40000000 ;  /* 0x40000000ff077424 */ /* 0x000fcc00078e00ff */
[----:B------:R-:W-:-:S07]  /*3400*/  IMAD.MOV.U32 R3, RZ, RZ, R9 ;  /* 0x000000ffff037224 */ /* 0x000fce00078e0009 */
[----:B------:R-:W-:Y:S05]  /*3410*/  CALL.REL.NOINC `($_Z9gen_gammaPdS_S_iP17curandStateXORWOWdS_$__internal_accurate_pow) ;  /* 0x0000001400207944 */ /* 0x000fea0003c00000 */
[----:B------:R-:W-:Y:S05]  /*3420*/  BSYNC.RECONVERGENT B1 ;  /* 0x0000000000017941 */ /* 0x000fea0003800200 */
.L_x_974:
[----:B------:R-:W-:Y:S01]  /*3430*/  DADD R4, R28, 2 ;  /* 0x400000001c047429 */ /* 0x000fe20000000000 */
[----:B------:R-:W-:Y:S01]  /*3440*/  ISETP.GT.AND P0, PT, R31, 0xfffff, PT ;  /* 0x000fffff1f00780c */ /* 0x000fe20003f04270 */
[----:B------:R-:W-:Y:S01]  /*3450*/  IMAD.MOV.U32 R9, RZ, RZ, R31 ;  /* 0x000000ffff097224 */ /* 0x000fe200078e001f */
[----:B------:R-:W-:Y:S01]  /*3460*/  FSETP.NEU.AND P1, PT, R45, RZ, PT ;  /* 0x000000ff2d00720b */ /* 0x000fe20003f2d000 */
[----:B------:R-:W-:Y:S01]  /*3470*/  BSSY.RECONVERGENT B1, `(.L_x_975) ;  /* 0x000000e000017945 */ /* 0x000fe20003800200 */
[----:B------:R-:W-:Y:S02]  /*3480*/  MOV R8, R30 ;  /* 0x0000001e00087202 */ /* 0x000fe40000000f00 */
        /* <DEDUP_REMOVED lines=12> */
.L_x_976:
[----:B------:R-:W-:Y:S05]  /*3550*/  BSYNC.RECONVERGENT B1 ;  /* 0x0000000000017941 */ /* 0x000fea0003800200 */
.L_x_975:
[----:B------:R-:W-:Y:S01]  /*3560*/  DMUL R6, R6, 0.5 ;  /* 0x3fe0000006067828 */ /* 0x000fe20000000000 */
[----:B------:R-:W-:Y:S01]  /*3570*/  IMAD.MOV.U32 R3, RZ, RZ, R31 ;  /* 0x000000ffff037224 */ /* 0x000fe200078e001f */
[----:B------:R-:W-:Y:S01]  /*3580*/  FSETP.NEU.AND P1, PT, R45, 1, PT ;  /* 0x3f8000002d00780b */ /* 0x000fe20003f2d000 */
[----:B------:R-:W-:Y:S01]  /*3590*/  @!P0 IMAD.MOV.U32 R3, RZ, RZ, R9 ;  /* 0x000000ffff038224 */ /* 0x000fe200078e0009 */
[----:B------:R-:W-:Y:S04]  /*35a0*/  BSSY.RECONVERGENT B1, `(.L_x_977) ;  /* 0x0000051000017945 */ /* 0x000fe80003800200 */
[----:B------:R-:W-:Y:S02]  /*35b0*/  IADD3 R10, PT, PT, R3, -0x1, RZ ;  /* 0xffffffff030a7810 */ /* 0x000fe40007ffe0ff */
[----:B------:R-:W-:Y:S01]  /*35c0*/  FSEL R4, R6, RZ, P1 ;  /* 0x000000ff06047208 */ /* 0x000fe20000800000 */
[----:B------:R-:W-:Y:S01]  /*35d0*/  IMAD.MOV.U32 R6, RZ, RZ, R30 ;  /* 0x000000ffff067224 */ /* 0x000fe200078e001e */
[----:B------:R-:W-:Y:S01]  /*35e0*/  FSEL R5, R7, 1.75, P1 ;  /* 0x3fe0000007057808 */ /* 0x000fe20000800000 */
[----:B------:R-:W-:Y:S01]  /*35f0*/  @!P0 IMAD.MOV.U32 R6, RZ, RZ, R8 ;  /* 0x000000ffff068224 */ /* 0x000fe200078e0008 */
[----:B------:R-:W-:Y:S01]  /*3600*/  ISETP.GT.U32.AND P1, PT, R10, 0x7feffffe, PT ;  /* 0x7feffffe0a00780c */ /* 0x000fe20003f24070 */
[----:B------:R-:W-:-:S02]  /*3610*/  IMAD.MOV.U32 R10, RZ, RZ, -0x3ff ;  /* 0xfffffc01ff0a7424 */ /* 0x000fc400078e00ff */
        /* <DEDUP_REMOVED lines=67> */
.L_x_978:
[----:B------:R-:W-:Y:S01]  /*3a50*/  MOV R6, 0x0 ;  /* 0x0000000000067802 */ /* 0x000fe20000000f00 */
[----:B------:R-:W-:Y:S01]  /*3a60*/  IMAD.MOV.U32 R7, RZ, RZ, 0x7ff00000 ;  /* 0x7ff00000ff077424 */ /* 0x000fe200078e00ff */
[----:B------:R-:W-:-:S05]  /*3a70*/  LOP3.LUT P0, RZ, R9, 0x7fffffff, RZ, 0xc0, !PT ;  /* 0x7fffffff09ff7812 */ /* 0x000fca000780c0ff */
[----:B------:R-:W-:-:S10]  /*3a80*/  DFMA R6, R8, R6, +INF ;  /* 0x7ff000000806742b */ /* 0x000fd40000000006 */
[----:B------:R-:W-:Y:S02]  /*3a90*/  FSEL R6, R6, RZ, P0 ;  /* 0x000000ff06067208 */ /* 0x000fe40000000000 */
[----:B------:R-:W-:-:S07]  /*3aa0*/  FSEL R7, R7, -QNAN , P0 ;  /* 0xfff0000007077808 */ /* 0x000fce0000000000 */
.L_x_979:
[----:B------:R-:W-:Y:S05]  /*3ab0*/  BSYNC.RECONVERGENT B1 ;  /* 0x0000000000017941 */ /* 0x000fea0003800200 */
.L_x_977:
[----:B------:R-:W-:-:S08]  /*3ac0*/  DFMA R4, -R14, R30, R4 ;  /* 0x0000001e0e04722b */ /* 0x000fd00000000104 */
[----:B------:R-:W-:-:S08]  /*3ad0*/  DFMA R4, R14, R6, R4 ;  /* 0x000000060e04722b */ /* 0x000fd00000000004 */
[----:B------:R-:W-:Y:S01]  /*3ae0*/  DSETP.GEU.AND P0, PT, R32, R4, PT ;  /* 0x000000042000722a */ /* 0x000fe20003f0e000 */
[----:B------:R-:W-:-:S05]  /*3af0*/  IMAD.MOV.U32 R4, RZ, RZ, RZ ;  /* 0x000000ffff047224 */ /* 0x000fca00078e00ff */
[----:B------:R-:W-:-:S08]  /*3b00*/  FSEL R5, RZ, 1.875, P0 ;  /* 0x3ff00000ff057808 */ /* 0x000fd00000000000 */
.L_x_970:
[----:B------:R-:W-:Y:S05]  /*3b10*/  BSYNC.RECONVERGENT B0 ;  /* 0x0000000000007941 */ /* 0x000fea0003800200 */
.L_x_969:
[----:B------:R-:W-:Y:S01]  /*3b20*/  DMUL R30, R14, R30 ;  /* 0x0000001e0e1e7228 */ /* 0x000fe20000000000 */
[----:B------:R0:W-:Y:S06]  /*3b30*/  STG.E.64 desc[UR4][R18.64], R4 ;  /* 0x0000000412007986 */ /* 0x0001ec000c101b04 */
[----:B------:R0:W-:Y:S04]  /*3b40*/  STG.E.64 desc[UR4][R20.64], R30 ;  /* 0x0000001e14007986 */ /* 0x0001e8000c101b04 */
[----:B------:R0:W-:Y:S04]  /*3b50*/  STG.E.64 desc[UR4][R22.64], R24 ;  /* 0x0000001816007986 */ /* 0x0001e8000c101b04 */
[----:B------:R-:W2:Y:S01]  /*3b60*/  LDG.E.64 R6, desc[UR4][R18.64] ;  /* 0x0000000412067981 */ /* 0x000ea2000c1e1b00 */
[----:B------:R-:W-:Y:S01]  /*3b70*/  IMAD.MOV.U32 R29, RZ, RZ, R47 ;  /* 0x000000ffff1d7224 */ /* 0x000fe200078e002f */
[----:B------:R-:W-:Y:S01]  /*3b80*/  MOV R10, R42 ;  /* 0x0000002a000a7202 */ /* 0x000fe20000000f00 */
[----:B------:R-:W-:-:S02]  /*3b90*/  IMAD.MOV.U32 R28, RZ, RZ, R43 ;  /* 0x000000ffff1c7224 */ /* 0x000fc400078e002b */
[----:B------:R-:W-:Y:S01]  /*3ba0*/  IMAD.MOV.U32 R13, RZ, RZ, R44 ;  /* 0x000000ffff0d7224 */ /* 0x000fe200078e002c */
[----:B--2---:R-:W-:-:S14]  /*3bb0*/  DSETP.NEU.AND P0, PT, R6, RZ, PT ;  /* 0x000000ff0600722a */ /* 0x004fdc0003f0d000 */
[----:B0-----:R-:W-:Y:S05]  /*3bc0*/  @!P0 BRA `(.L_x_980) ;  /* 0xffffffe800988947 */ /* 0x001fea000383ffff */
[----:B------:R-:W-:Y:S05]  /*3bd0*/  EXIT ;  /* 0x000000000000794d */ /* 0x000fea0003800000 */
        .weak           $__internal_16_$__cuda_sm20_dblrcp_rn_slowpath_v3
        .type           $__internal_16_$__cuda_sm20_dblrcp_rn_slowpath_v3,@function
        .size           $__internal_16_$__cuda_sm20_dblrcp_rn_slowpath_v3,($__internal_17_$__cuda_sm20_div_rn_f64_full - $__internal_16_$__cuda_sm20_dblrcp_rn_slowpath_v3)
$__internal_16_$__cuda_sm20_dblrcp_rn_slowpath_v3:
[----:B------:R-:W-:Y:S01]  /*3be0*/  IMAD.MOV.U32 R4, RZ, RZ, R8 ;  /* 0x000000ffff047224 */ /* 0x000fe200078e0008 */
[----:B------:R-:W-:Y:S05]  /*3bf0*/  BSSY.RECONVERGENT B1, `(.L_x_981) ;  /* 0x0000024000017945 */ /* 0x000fea0003800200 */
        /* <DEDUP_REMOVED lines=23> */
.L_x_984:
[----:B------:R-:W-:Y:S01]  /*3d70*/  DMUL R4, R4, 8.11296384146066816958e+31 ;  /* 0x4690000004047828 */ /* 0x000fe20000000000 */
[----:B------:R-:W-:-:S05]  /*3d80*/  MOV R8, R22 ;  /* 0x0000001600087202 */ /* 0x000fca0000000f00 */
        /* <DEDUP_REMOVED lines=8> */
.L_x_982:
[----:B------:R-:W-:Y:S01]  /*3e10*/  LOP3.LUT R9, R5, 0x80000, RZ, 0xfc, !PT ;  /* 0x0008000005097812 */ /* 0x000fe200078efcff */
[----:B------:R-:W-:-:S07]  /*3e20*/  IMAD.MOV.U32 R8, RZ, RZ, R4 ;  /* 0x000000ffff087224 */ /* 0x000fce00078e0004 */
.L_x_983:
[----:B------:R-:W-:Y:S05]  /*3e30*/  BSYNC.RECONVERGENT B1 ;  /* 0x0000000000017941 */ /* 0x000fea0003800200 */
.L_x_981:
[----:B------:R-:W-:-:S04]  /*3e40*/  IMAD.MOV.U32 R7, RZ, RZ, 0x0 ;  /* 0x00000000ff077424 */ /* 0x000fc800078e00ff */
[----:B------:R-:W-:Y:S05]  /*3e50*/  RET.REL.NODEC R6 `(_Z9gen_gammaPdS_S_iP17curandStateXORWOWdS_) ;  /* 0xffffffc006687950 */ /* 0x000fea0003c3ffff */
        .weak           $__internal_17_$__cuda_sm20_div_rn_f64_full
        .type           $__internal_17_$__cuda_sm20_div_rn_f64_full,@function
        .size           $__internal_17_$__cuda_sm20_div_rn_f64_full,($__internal_18_$__cuda_sm20_dsqrt_rn_f64_mediumpath_v1 - $__internal_17_$__cuda_sm20_div_rn_f64_full)
$__internal_17_$__cuda_sm20_div_rn_f64_full:
[C---:B------:R-:W-:Y:S01]  /*3e60*/  FSETP.GEU.AND P0, PT, |R43|.reuse, 1.469367938527859385e-39, PT ;  /* 0x001000002b00780b */ /* 0x040fe20003f0e200 */
[----:B------:R-:W-:Y:S01]  /*3e70*/  IMAD.U32 R6, RZ, RZ, UR6 ;  /* 0x00000006ff067e24 */ /* 0x000fe2000f8e00ff */
[----:B------:R-:W-:Y:S01]  /*3e80*/  LOP3.LUT R7, R43, 0x800fffff, RZ, 0xc0, !PT ;  /* 0x800fffff2b077812 */ /* 0x000fe200078ec0ff */
[----:B------:R-:W-:Y:S01]  /*3e90*/  IMAD.U32 R8, RZ, RZ, UR6 ;  /* 0x00000006ff087e24 */ /* 0x000fe2000f8e00ff */
[----:B------:R-:W-:Y:S01]  /*3ea0*/  FSETP.GEU.AND P2, PT, |R5|, 1.469367938527859385e-39, PT ;  /* 0x001000000500780b */ /* 0x000fe20003f4e200 */
[----:B------:R-:W-:Y:S01]  /*3eb0*/  BSSY.RECONVERGENT B1, `(.L_x_985) ;  /* 0x0000054000017945 */ /* 0x000fe20003800200 */
[----:B------:R-:W-:Y:S01]  /*3ec0*/  LOP3.LUT R9, R7, 0x3ff00000, RZ, 0xfc, !PT ;  /* 0x3ff0000007097812 */ /* 0x000fe200078efcff */
[----:B------:R-:W-:Y:S01]  /*3ed0*/  IMAD.MOV.U32 R7, RZ, RZ, R43 ;  /* 0x000000ffff077224 */ /* 0x000fe200078e002b */
[----:B------:R-:W-:Y:S02]  /*3ee0*/  MOV R30, 0x1 ;  /* 0x00000001001e7802 */ /* 0x000fe40000000f00 */
[----:B------:R-:W-:-:S02]  /*3ef0*/  LOP3.LUT R38, R5, 0x7ff00000, RZ, 0xc0, !PT ;  /* 0x7ff0000005267812 */ /* 0x000fc400078ec0ff */
[----:B------:R-:W-:Y:S01]  /*3f00*/  LOP3.LUT R39, R43, 0x7ff00000, RZ, 0xc0, !PT ;  /* 0x7ff000002b277812 */ /* 0x000fe200078ec0ff */
[----:B------:R-:W-:Y:S02]  /*3f10*/  @!P0 DMUL R8, R6, 8.98846567431157953865e+307 ;  /* 0x7fe0000006088828 */ /* 0x000fe40000000000 */
[----:B------:R-:W-:Y:S01]  /*3f20*/  IMAD.MOV.U32 R40, RZ, RZ, R38 ;  /* 0x000000ffff287224 */ /* 0x000fe200078e0026 */
[C---:B------:R-:W-:Y:S02]  /*3f30*/  ISETP.GE.U32.AND P1, PT, R38.reuse, R39, PT ;  /* 0x000000272600720c */ /* 0x040fe40003f26070 */
[----:B------:R-:W-:Y:S01]  /*3f40*/  @!P2 LOP3.LUT R27, R7, 0x7ff00000, RZ, 0xc0, !PT ;  /* 0x7ff00000071ba812 */ /* 0x000fe200078ec0ff */
[----:B------:R-:W0:Y:S03]  /*3f50*/  MUFU.RCP64H R31, R9 ;  /* 0x00000009001f7308 */ /* 0x000e260000001800 */
[----:B------:R-:W-:Y:S01]  /*3f60*/  @!P2 ISETP.GE.U32.AND P3, PT, R38, R27, PT ;  /* 0x0000001b2600a20c */ /* 0x000fe20003f66070 */
[----:B------:R-:W-:Y:S01]  /*3f70*/  IMAD.MOV.U32 R27, RZ, RZ, 0x1ca00000 ;  /* 0x1ca00000ff1b7424 */ /* 0x000fe200078e00ff */
[----:B------:R-:W-:-:S04]  /*3f80*/  @!P0 LOP3.LUT R39, R9, 0x7ff00000, RZ, 0xc0, !PT ;  /* 0x7ff0000009278812 */ /* 0x000fc800078ec0ff */
[----:B------:R-:W-:Y:S02]  /*3f90*/  @!P2 SEL R35, R27, 0x63400000, !P3 ;  /* 0x634000001b23a807 */ /* 0x000fe40005800000 */
[----:B------:R-:W-:Y:S02]  /*3fa0*/  IADD3 R44, PT, PT, R39, -0x1, RZ ;  /* 0xffffffff272c7810 */ /* 0x000fe40007ffe0ff */
[----:B------:R-:W-:Y:S01]  /*3fb0*/  @!P2 LOP3.LUT R36, R35, 0x80000000, R5, 0xf8, !PT ;  /* 0x800000002324a812 */ /* 0x000fe200078ef805 */
[----:B0-----:R-:W-:-:S03]  /*3fc0*/  DFMA R22, R30, -R8, 1 ;  /* 0x3ff000001e16742b */ /* 0x001fc60000000808 */
[----:B------:R-:W-:Y:S01]  /*3fd0*/  @!P2 LOP3.LUT R37, R36, 0x100000, RZ, 0xfc, !PT ;  /* 0x001000002425a812 */ /* 0x000fe200078efcff */
[----:B------:R-:W-:-:S04]  /*3fe0*/  @!P2 IMAD.MOV.U32 R36, RZ, RZ, RZ ;  /* 0x000000ffff24a224 */ /* 0x000fc800078e00ff */
        /* <DEDUP_REMOVED lines=34> */
[----:B------:R-:W-:Y:S01]  /*4210*/  MOV R6, RZ ;  /* 0x000000ff00067202 */ /* 0x000fe20000000f00 */
        /* <DEDUP_REMOVED lines=8> */
.L_x_986:
        /* <DEDUP_REMOVED lines=16> */
.L_x_989:
[----:B------:R-:W-:Y:S02]  /*43a0*/  LOP3.LUT R35, R7, 0x80000, RZ, 0xfc, !PT ;  /* 0x0008000007237812 */ /* 0x000fe400078efcff */
[----:B------:R-:W-:Y:S01]  /*43b0*/  MOV R34, R6 ;  /* 0x0000000600227202 */ /* 0x000fe20000000f00 */
[----:B------:R-:W-:Y:S06]  /*43c0*/  BRA `(.L_x_987) ;  /* 0x0000000000087947 */ /* 0x000fec0003800000 */
.L_x_988:
[----:B------:R-:W-:Y:S01]  /*43d0*/  LOP3.LUT R35, R5, 0x80000, RZ, 0xfc, !PT ;  /* 0x0008000005237812 */ /* 0x000fe200078efcff */
[----:B------:R-:W-:-:S07]  /*43e0*/  IMAD.MOV.U32 R34, RZ, RZ, R4 ;  /* 0x000000ffff227224 */ /* 0x000fce00078e0004 */
.L_x_987:
[----:B------:R-:W-:Y:S05]  /*43f0*/  BSYNC.RECONVERGENT B1 ;  /* 0x0000000000017941 */ /* 0x000fea0003800200 */
.L_x_985:
[----:B------:R-:W-:Y:S02]  /*4400*/  IMAD.MOV.U32 R27, RZ, RZ, 0x0 ;  /* 0x00000000ff1b7424 */ /* 0x000fe400078e00ff */
[----:B------:R-:W-:Y:S02]  /*4410*/  IMAD.MOV.U32 R4, RZ, RZ, R34 ;  /* 0x000000ffff047224 */ /* 0x000fe400078e0022 */
[----:B------:R-:W-:Y:S01]  /*4420*/  IMAD.MOV.U32 R5, RZ, RZ, R35 ;  /* 0x000000ffff057224 */ /* 0x000fe200078e0023 */
[----:B------:R-:W-:Y:S06]  /*4430*/  RET.REL.NODEC R26 `(_Z9gen_gammaPdS_S_iP17curandStateXORWOWdS_) ;  /* 0xffffffb81af07950 */ /* 0x000fec0003c3ffff */
        .weak           $__internal_18_$__cuda_sm20_dsqrt_rn_f64_mediumpath_v1
        .type           $__internal_18_$__cuda_sm20_dsqrt_rn_f64_mediumpath_v1,@function
        .size           $__internal_18_$__cuda_sm20_dsqrt_rn_f64_mediumpath_v1,($__internal_19_$__cuda_sm20_sqrt_rn_f32_slowpath - $__internal_18_$__cuda_sm20_dsqrt_rn_f64_mediumpath_v1)
$__internal_18_$__cuda_sm20_dsqrt_rn_f64_mediumpath_v1:
[----:B------:R-:W-:Y:S01]  /*4440*/  ISETP.GE.U32.AND P0, PT, R6, -0x3400000, PT ;  /* 0xfcc000000600780c */ /* 0x000fe20003f06070 */
[----:B------:R-:W-:Y:S01]  /*4450*/  BSSY.RECONVERGENT B1, `(.L_x_990) ;  /* 0x000002b000017945 */ /* 0x000fe20003800200 */
[----:B------:R-:W-:Y:S01]  /*4460*/  IMAD.MOV.U32 R8, RZ, RZ, R16 ;  /* 0x000000ffff087224 */ /* 0x000fe200078e0010 */
[----:B------:R-:W-:Y:S01]  /*4470*/  MOV R9, R17 ;  /* 0x0000001100097202 */ /* 0x000fe20000000f00 */
[----:B------:R-:W-:Y:S02]  /*4480*/  IMAD.MOV.U32 R16, RZ, RZ, R18 ;  /* 0x000000ffff107224 */ /* 0x000fe400078e0012 */
[----:B------:R-:W-:Y:S01]  /*4490*/  IMAD.MOV.U32 R17, RZ, RZ, R19 ;  /* 0x000000ffff117224 */ /* 0x000fe200078e0013 */
[----:B------:R-:W-:Y:S01]  /*44a0*/  MOV R19, R21 ;  /* 0x0000001500137202 */ /* 0x000fe20000000f00 */
[----:B------:R-:W-:Y:S02]  /*44b0*/  IMAD.MOV.U32 R6, RZ, RZ, R22 ;  /* 0x000000ffff067224 */ /* 0x000fe400078e0016 */
[----:B------:R-:W-:-:S02]  /*44c0*/  IMAD.MOV.U32 R7, RZ, RZ, R23 ;  /* 0x000000ffff077224 */ /* 0x000fc400078e0017 */
[----:B------:R-:W-:Y:S01]  /*44d0*/  IMAD.MOV.U32 R18, RZ, RZ, R20 ;  /* 0x000000ffff127224 */ /* 0x000fe200078e0014 */
[----:B------:R-:W-:Y:S06]  /*44e0*/  @!P0 BRA `(.L_x_991) ;  /* 0x0000000000208947 */ /* 0x000fec0003800000 */
        /* <DEDUP_REMOVED lines=8> */
.L_x_991:
[----:B------:R-:W-:-:S14]  /*4570*/  DSETP.NE.AND P0, PT, R8, RZ, PT ;  /* 0x000000ff0800722a */ /* 0x000fdc0003f05000 */
[----:B------:R-:W-:Y:S05]  /*4580*/  @!P0 BRA `(.L_x_993) ;  /* 0x0000000000588947 */ /* 0x000fea0003800000 */
[----:B------:R-:W-:-:S13]  /*4590*/  ISETP.GE.AND P0, PT, R9, RZ, PT ;  /* 0x000000ff0900720c */ /* 0x000fda0003f06270 */
[----:B------:R-:W-:Y:S02]  /*45a0*/  @!P0 IMAD.MOV.U32 R6, RZ, RZ, 0x0 ;  /* 0x00000000ff068424 */ /* 0x000fe400078e00ff */
[----:B------:R-:W-:Y:S01]  /*45b0*/  @!P0 IMAD.MOV.U32 R7, RZ, RZ, -0x80000 ;  /* 0xfff80000ff078424 */ /* 0x000fe200078e00ff */
[----:B------:R-:W-:Y:S06]  /*45c0*/  @!P0 BRA `(.L_x_992) ;  /* 0x00000000004c8947 */ /* 0x000fec0003800000 */
[----:B------:R-:W-:-:S13]  /*45d0*/  ISETP.GT.AND P0, PT, R9, 0x7fefffff, PT ;  /* 0x7fefffff0900780c */ /* 0x000fda0003f04270 */
[----:B------:R-:W-:Y:S05]  /*45e0*/  @P0 BRA `(.L_x_993) ;  /* 0x0000000000400947 */ /* 0x000fea0003800000 */
[----:B------:R-:W-:Y:S01]  /*45f0*/  DMUL R6, R8, 8.11296384146066816958e+31 ;  /* 0x4690000008067828 */ /* 0x000fe20000000000 */
[----:B------:R-:W-:Y:S01]  /*4600*/  IMAD.MOV.U32 R18, RZ, RZ, 0x0 ;  /* 0x00000000ff127424 */ /* 0x000fe200078e00ff */
[----:B------:R-:W-:Y:S01]  /*4610*/  MOV R19, 0x3fd80000 ;  /* 0x3fd8000000137802 */ /* 0x000fe20000000f00 */
[----:B------:R-:W-:-:S03]  /*4620*/  IMAD.MOV.U32 R8, RZ, RZ, RZ ;  /* 0x000000ffff087224 */ /* 0x000fc600078e00ff */
[----:B------:R-:W0:Y:S03]  /*4630*/  MUFU.RSQ64H R9, R7 ;  /* 0x0000000700097308 */ /* 0x000e260000001c00 */
        /* <DEDUP_REMOVED lines=9> */
[----:B------:R-:W-:Y:S01]  /*46d0*/  VIADD R7, R7, 0xfcb00000 ;  /* 0xfcb0000007077836 */ /* 0x000fe20000000000 */
[----:B------:R-:W-:Y:S06]  /*46e0*/  BRA `(.L_x_992) ;  /* 0x0000000000047947 */ /* 0x000fec0003800000 */
.L_x_993:
[----:B------:R-:W-:-:S11]  /*46f0*/  DADD R6, R8, R8 ;  /* 0x0000000008067229 */ /* 0x000fd60000000008 */
.L_x_992:
[----:B------:R-:W-:Y:S05]  /*4700*/  BSYNC.RECONVERGENT B1 ;  /* 0x0000000000017941 */ /* 0x000fea0003800200 */
.L_x_990:
[----:B------:R-:W-:-:S04]  /*4710*/  IMAD.MOV.U32 R5, RZ, RZ, 0x0 ;  /* 0x00000000ff057424 */ /* 0x000fc800078e00ff */
[----:B------:R-:W-:Y:S05]  /*4720*/  RET.REL.NODEC R4 `(_Z9gen_gammaPdS_S_iP17curandStateXORWOWdS_) ;  /* 0xffffffb804347950 */ /* 0x000fea0003c3ffff */
        .weak           $__internal_19_$__cuda_sm20_sqrt_rn_f32_slowpath
        .type           $__internal_19_$__cuda_sm20_sqrt_rn_f32_slowpath,@function
        .size           $__internal_19_$__cuda_sm20_sqrt_rn_f32_slowpath,($_Z9gen_gammaPdS_S_iP17curandStateXORWOWdS_$__internal_accurate_pow - $__internal_19_$__cuda_sm20_sqrt_rn_f32_slowpath)
$__internal_19_$__cuda_sm20_sqrt_rn_f32_slowpath:
        /* <DEDUP_REMOVED lines=19> */
.L_x_994:
[----:B------:R-:W-:Y:S02]  /*4860*/  IMAD.MOV.U32 R6, RZ, RZ, R10 ;  /* 0x000000ffff067224 */ /* 0x000fe400078e000a */
[----:B------:R-:W-:Y:S02]  /*4870*/  IMAD.MOV.U32 R7, RZ, RZ, 0x0 ;  /* 0x00000000ff077424 */ /* 0x000fe400078e00ff */
[----:B------:R-:W-:Y:S02]  /*4880*/  IMAD.MOV.U32 R0, RZ, RZ, R2 ;  /* 0x000000ffff007224 */ /* 0x000fe400078e0002 */
[----:B------:R-:W-:Y:S05]  /*4890*/  RET.REL.NODEC R6 `(_Z9gen_gammaPdS_S_iP17curandStateXORWOWdS_) ;  /* 0xffffffb406d87950 */ /* 0x000fea0003c3ffff */
        .type           $_Z9gen_gammaPdS_S_iP17curandStateXORWOWdS_$__internal_accurate_pow,@function
        .size           $_Z9gen_gammaPdS_S_iP17curandStateXORWOWdS_$__internal_accurate_pow,(.L_x_1024 - $_Z9gen_gammaPdS_S_iP17curandStateXORWOWdS_$__internal_accurate_pow)
$_Z9gen_gammaPdS_S_iP17curandStateXORWOWdS_$__internal_accurate_pow:
[----:B------:R-:W-:Y:S01]  /*48a0*/  ISETP.GT.U32.AND P0, PT, R3, 0xfffff, PT ;  /* 0x000fffff0300780c */ /* 0x000fe20003f04070 */
[--C-:B------:R-:W-:Y:S01]  /*48b0*/  IMAD.MOV.U32 R9, RZ, RZ, R3.reuse ;  /* 0x000000ffff097224 */ /* 0x100fe200078e0003 */
[----:B------:R-:W-:Y:S01]  /*48c0*/  UMOV UR8, 0x7d2cafe2 ;  /* 0x7d2cafe200087882 */ /* 0x000fe20000000000 */
[--C-:B------:R-:W-:Y:S01]  /*48d0*/  IMAD.MOV.U32 R5, RZ, RZ, R3.reuse ;  /* 0x000000ffff057224 */ /* 0x100fe200078e0003 */
[----:B------:R-:W-:Y:S01]  /*48e0*/  UMOV UR9, 0x3eb0f5ff ;  /* 0x3eb0f5ff00097882 */ /* 0x000fe20000000000 */
[----:B------:R-:W-:Y:S01]  /*48f0*/  IMAD.MOV.U32 R34, RZ, RZ, 0x41ad3b5a ;  /* 0x41ad3b5aff227424 */ /* 0x000fe200078e00ff */
[----:B------:R-:W-:Y:S01]  /*4900*/  SHF.R.U32.HI R3, RZ, 0x14, R3 ;  /* 0x00000014ff037819 */ /* 0x000fe20000011603 */
[----:B------:R-:W-:Y:S01]  /*4910*/  IMAD.MOV.U32 R35, RZ, RZ, 0x3ed0f5d2 ;  /* 0x3ed0f5d2ff237424 */ /* 0x000fe200078e00ff */
[----:B------:R-:W-:Y:S01]  /*4920*/  UMOV UR10, 0x3b39803f ;  /* 0x3b39803f000a7882 */ /* 0x000fe20000000000 */
[----:B------:R-:W-:-:S04]  /*4930*/  UMOV UR11, 0x3c7abc9e ;  /* 0x3c7abc9e000b7882 */ /* 0x000fc80000000000 */
[----:B------:R-:W-:-:S10]  /*4940*/  @!P0 DMUL R26, R8, 1.80143985094819840000e+16 ;  /* 0x43500000081a8828 */ /* 0x000fd40000000000 */
[----:B------:R-:W-:Y:S01]  /*4950*/  @!P0 MOV R5, R27 ;  /* 0x0000001b00058202 */ /* 0x000fe20000000f00 */
[----:B------:R-:W-:Y:S01]  /*4960*/  @!P0 IMAD.MOV.U32 R8, RZ, RZ, R26 ;  /* 0x000000ffff088224 */ /* 0x000fe200078e001a */
[----:B------:R-:W-:Y:S02]  /*4970*/  @!P0 LEA.HI R3, R27, 0xffffffca, RZ, 0xc ;  /* 0xffffffca1b038811 */ /* 0x000fe400078f60ff */
[----:B------:R-:W-:Y:S01]  /*4980*/  LOP3.LUT R5, R5, 0x800fffff, RZ, 0xc0, !PT ;  /* 0x800fffff05057812 */ /* 0x000fe200078ec0ff */
[----:B------:R-:W-:Y:S01]  /*4990*/  IMAD.MOV.U32 R38, RZ, RZ, R8 ;  /* 0x000000ffff267224 */ /* 0x000fe200078e0008 */
[----:B------:R-:W-:Y:S02]  /*49a0*/  MOV R8, RZ ;  /* 0x000000ff00087202 */ /* 0x000fe40000000f00 */
[----:B------:R-:W-:-:S04]  /*49b0*/  LOP3.LUT R5, R5, 0x3ff00000, RZ, 0xfc, !PT ;  /* 0x3ff0000005057812 */ /* 0x000fc800078efcff */
[----:B------:R-:W-:Y:S01]  /*49c0*/  ISETP.GE.U32.AND P2, PT, R5, 0x3ff6a09f, PT ;  /* 0x3ff6a09f0500780c */ /* 0x000fe20003f46070 */
[----:B------:R-:W-:-:S12]  /*49d0*/  IMAD.MOV.U32 R39, RZ, RZ, R5 ;  /* 0x000000ffff277224 */ /* 0x000fd800078e0005 */
[----:B------:R-:W-:-:S04]  /*49e0*/  @P2 VIADD R5, R39, 0xfff00000 ;  /* 0xfff0000027052836 */ /* 0x000fc80000000000 */
[----:B------:R-:W-:Y:S01]  /*49f0*/  @P2 IMAD.MOV.U32 R39, RZ, RZ, R5 ;  /* 0x000000ffff272224 */ /* 0x000fe200078e0005 */
[C---:B------:R-:W-:Y:S01]  /*4a00*/  IADD3 R5, PT, PT, R3.reuse, -0x3ff, RZ ;  /* 0xfffffc0103057810 */ /* 0x040fe20007ffe0ff */
[----:B------:R-:W-:Y:S02]  /*4a10*/  @P2 VIADD R5, R3, 0xfffffc02 ;  /* 0xfffffc0203052836 */ /* 0x000fe40000000000 */
[----:B------:R-:W-:Y:S02]  /*4a20*/  IMAD.SHL.U32 R3, R7, 0x2, RZ ;  /* 0x0000000207037824 */ /* 0x000fe400078e00ff */
[C---:B------:R-:W-:Y:S02]  /*4a30*/  DADD R40, R38.reuse, 1 ;  /* 0x3ff0000026287429 */ /* 0x040fe40000000000 */
[----:B------:R-:W-:Y:S01]  /*4a40*/  DADD R38, R38, -1 ;  /* 0xbff0000026267429 */ /* 0x000fe20000000000 */
[----:B------:R-:W-:-:S03]  /*4a50*/  ISETP.GT.U32.AND P0, PT, R3, -0x2000001, PT ;  /* 0xfdffffff0300780c */ /* 0x000fc60003f04070 */
        /* <DEDUP_REMOVED lines=60> */
[----:B------:R-:W-:Y:S01]  /*4e20*/  IMAD.MOV.U32 R37, RZ, RZ, 0x43300000 ;  /* 0x43300000ff257424 */ /* 0x000fe200078e00ff */
[----:B------:R-:W-:-:S05]  /*4e30*/  LOP3.LUT R5, R7, 0xff0fffff, RZ, 0xc0, !PT ;  /* 0xff0fffff07057812 */ /* 0x000fca00078ec0ff */
[----:B------:R-:W-:Y:S01]  /*4e40*/  DADD R38, R38, R8 ;  /* 0x0000000026267229 */ /* 0x000fe20000000008 */
[----:B------:R-:W-:Y:S01]  /*4e50*/  SEL R7, R5, R7, P0 ;  /* 0x0000000705077207 */ /* 0x000fe20000000000 */
[----:B------:R-:W-:Y:S01]  /*4e60*/  DADD R36, R36, -UR8 ;  /* 0x8000000824247e29 */ /* 0x000fe20008000000 */
[----:B------:R-:W-:Y:S01]  /*4e70*/  UMOV UR8, 0xfefa39ef ;  /* 0xfefa39ef00087882 */ /* 0x000fe20000000000 */
[----:B------:R-:W-:-:S04]  /*4e80*/  UMOV UR9, 0x3fe62e42 ;  /* 0x3fe62e4200097882 */ /* 0x000fc80000000000 */
[----:B------:R-:W-:-:S08]  /*4e90*/  DADD R34, R34, R38 ;  /* 0x0000000022227229 */ /* 0x000fd00000000026 */
[----:B------:R-:W-:-:S08]  /*4ea0*/  DADD R38, R26, R34 ;  /* 0x000000001a267229 */ /* 0x000fd00000000022 */
[--C-:B------:R-:W-:Y:S02]  /*4eb0*/  DFMA R8, R36, UR8, R38.reuse ;  /* 0x0000000824087c2b */ /* 0x100fe40008000026 */
[----:B------:R-:W-:-:S06]  /*4ec0*/  DADD R40, R26, -R38 ;  /* 0x000000001a287229 */ /* 0x000fcc0000000826 */
[----:B------:R-:W-:Y:S02]  /*4ed0*/  DFMA R26, R36, -UR8, R8 ;  /* 0x80000008241a7c2b */ /* 0x000fe40008000008 */
[----:B------:R-:W-:-:S06]  /*4ee0*/  DADD R40, R34, R40 ;  /* 0x0000000022287229 */ /* 0x000fcc0000000028 */
[----:B------:R-:W-:-:S08]  /*4ef0*/  DADD R26, -R38, R26 ;  /* 0x00000000261a7229 */ /* 0x000fd0000000011a */
        /* <DEDUP_REMOVED lines=62> */
[----:B------:R-:W-:Y:S02]  /*52e0*/  @!P2 IMAD R7, R3, 0x100000, R7 ;  /* 0x001000000307a824 */ /* 0x000fe400078e0207 */
[----:B------:R-:W-:Y:S01]  /*52f0*/  @!P2 IMAD.MOV.U32 R34, RZ, RZ, RZ ;  /* 0x000000ffff22a224 */ /* 0x000fe200078e00ff */
[----:B------:R-:W-:-:S06]  /*5300*/  @!P2 LEA R35, R5, 0x3ff00000, 0x14 ;  /* 0x3ff000000523a811 */ /* 0x000fcc00078ea0ff */
[----:B------:R-:W-:-:S11]  /*5310*/  @!P2 DMUL R26, R6, R34 ;  /* 0x00000022061aa228 */ /* 0x000fd60000000000 */
.L_x_995:
[----:B------:R-:W-:Y:S01]  /*5320*/  DFMA R8, R8, R26, R26 ;  /* 0x0000001a0808722b */ /* 0x000fe2000000001a */
[----:B------:R-:W-:Y:S01]  /*5330*/  IMAD.MOV.U32 R5, RZ, RZ, 0x0 ;  /* 0x00000000ff057424 */ /* 0x000fe200078e00ff */
[----:B------:R-:W-:-:S08]  /*5340*/  DSETP.NEU.AND P0, PT, |R26|, +INF , PT ;  /* 0x7ff000001a00742a */ /* 0x000fd00003f0d200 */
[----:B------:R-:W-:Y:S02]  /*5350*/  FSEL R6, R26, R8, !P0 ;  /* 0x000000081a067208 */ /* 0x000fe40004000000 */
[----:B------:R-:W-:Y:S01]  /*5360*/  FSEL R7, R27, R9, !P0 ;  /* 0x000000091b077208 */ /* 0x000fe20004000000 */
[----:B------:R-:W-:Y:S06]  /*5370*/  RET.REL.NODEC R4 `(_Z9gen_gammaPdS_S_iP17curandStateXORWOWdS_) ;  /* 0xffffffac04207950 */ /* 0x000fec0003c3ffff */
.L_x_996:
        /* <DEDUP_REMOVED lines=16> */
.L_x_1024:


//--------------------- .nv.global.init           --------------------------
	.section	.nv.global.init,"aw",@progbits
	.align	16
.nv.global.init:
	.type		__cudart_sin_cos_coeffs,@object
	.size		__cudart_sin_cos_coeffs,(mrg32k3aM1SubSeq - __cudart_sin_cos_coeffs)
__cudart_sin_cos_coeffs:
        /*0000*/ 	.byte	0x46, 0xd2, 0xb0, 0x2c, 0xf1, 0xe5, 0x5a, 0xbe, 0x92, 0xe3, 0xac, 0x69, 0xe3, 0x1d, 0xc7, 0x3e
        /*0010*/ 	.byte	0xa1, 0x62, 0xdb, 0x19, 0xa0, 0x01, 0x2a, 0xbf, 0x18, 0x08, 0x11, 0x11, 0x11, 0x11, 0x81, 0x3f
        /*0020*/ 	.byte	0x54, 0x55, 0x55, 0x55, 0x55, 0x55, 0xc5, 0xbf, 0x00, 0x00, 0x00, 0x00, 0x00, 0x00, 0x00, 0x00
        /*0030*/ 	.byte	0x00, 0x00, 0x00, 0x00, 0x00, 0x00, 0x00, 0x00, 0x64, 0x81, 0xfd, 0x20, 0x83, 0xff, 0xa8, 0xbd
        /*0040*/ 	.byte	0x28, 0x85, 0xef, 0xc1, 0xa7, 0xee, 0x21, 0x3e, 0xd9, 0xe6, 0x06, 0x8e, 0x4f, 0x7e, 0x92, 0xbe
        /*0050*/ 	.byte	0xe9, 0xbc, 0xdd, 0x19, 0xa0, 0x01, 0xfa, 0x3e, 0x47, 0x5d, 0xc1, 0x16, 0x6c, 0xc1, 0x56, 0xbf
        /*0060*/ 	.byte	0x51, 0x55, 0x55, 0x55, 0x55, 0x55, 0xa5, 0x3f, 0x00, 0x00, 0x00, 0x00, 0x00, 0x00, 0xe0, 0xbf
        /*0070*/ 	.byte	0x00, 0x00, 0x00, 0x00, 0x00, 0x00, 0xf0, 0x3f, 0x00, 0x00, 0x00, 0x00, 0x00, 0x00, 0x00, 0x00
	.type		mrg32k3aM1SubSeq,@object
	.size		mrg32k3aM1SubSeq,(mrg32k3aM2SubSeq - mrg32k3aM1SubSeq)
mrg32k3aM1SubSeq:
        /* <DEDUP_REMOVED lines=126> */
	.type		mrg32k3aM2SubSeq,@object
	.size		mrg32k3aM2SubSeq,(mrg32k3aM1 - mrg32k3aM2SubSeq)
mrg32k3aM2SubSeq:
        /* <DEDUP_REMOVED lines=126> */
	.type		mrg32k3aM1,@object
	.size		mrg32k3aM1,(mrg32k3aM1Seq - mrg32k3aM1)
mrg32k3aM1:
        /* <DEDUP_REMOVED lines=144> */
	.type		mrg32k3aM1Seq,@object
	.size		mrg32k3aM1Seq,(mrg32k3aM2 - mrg32k3aM1Seq)
mrg32k3aM1Seq:
        /* <DEDUP_REMOVED lines=144> */
	.type		mrg32k3aM2,@object
	.size		mrg32k3aM2,(mrg32k3aM2Seq - mrg32k3aM2)
mrg32k3aM2:
        /* <DEDUP_REMOVED lines=144> */
	.type		mrg32k3aM2Seq,@object
	.size		mrg32k3aM2Seq,(precalc_xorwow_matrix - mrg32k3aM2Seq)
mrg32k3aM2Seq:
        /* <DEDUP_REMOVED lines=144> */
	.type		precalc_xorwow_matrix,@object
	.size		precalc_xorwow_matrix,(precalc_xorwow_offset_matrix - precalc_xorwow_matrix)
precalc_xorwow_matrix:
        /* <DEDUP_REMOVED lines=6400> */
	.type		precalc_xorwow_offset_matrix,@object
	.size		precalc_xorwow_offset_matrix,(.L_1 - precalc_xorwow_offset_matrix)
precalc_xorwow_offset_matrix:
        /* <DEDUP_REMOVED lines=6400> */
.L_1:


//--------------------- .nv.shared._ZN3cub18CUB_300001_SM_10006detail6reduce28DeviceReduceSingleTileKernelINS2_10policy_hubIdyN4cuda3std3__44plusIdEEE10Policy1000EPdSC_iS9_ddNS7_10__identityEEEvT0_T1_T2_T3_T4_T6_ --------------------------
	.section	.nv.shared._ZN3cub18CUB_300001_SM_10006detail6reduce28DeviceReduceSingleTileKernelINS2_10policy_hubIdyN4cuda3std3__44plusIdEEE10Policy1000EPdSC_iS9_ddNS7_10__identityEEEvT0_T1_T2_T3_T4_T6_,"aw",@nobits
	.sectionflags	@""
	.align	8
.nv.shared._ZN3cub18CUB_300001_SM_10006detail6reduce28DeviceReduceSingleTileKernelINS2_10policy_hubIdyN4cuda3std3__44plusIdEEE10Policy1000EPdSC_iS9_ddNS7_10__identityEEEvT0_T1_T2_T3_T4_T6_:
	.zero		1176


//--------------------- .nv.shared.reserved.0     --------------------------
	.section	.nv.shared.reserved.0,"aw",@nobits
	.weak		__nv_reservedSMEM_offset_0_alias
	.size		__nv_reservedSMEM_offset_0_alias, 0, 64
	.other		__nv_reservedSMEM_offset_0_alias,@"STO_CUDA_RESERVED_SHARED STV_DEFAULT"
__nv_reservedSMEM_offset_0_alias:
	.zero		0
	.zero		64


//--------------------- .nv.global                --------------------------
	.section	.nv.global,"aw",@nobits
.nv.global:
	.type		_ZN34_INTERNAL_d4d04151_4_k_cu_0fda79ab6thrust24THRUST_300001_SM_1000_NS12placeholders2_8E,@object
	.size		_ZN34_INTERNAL_d4d04151_4_k_cu_0fda79ab6thrust24THRUST_300001_SM_1000_NS12placeholders2_8E,(_ZN34_INTERNAL_d4d04151_4_k_cu_0fda79ab4cuda3std3__436_GLOBAL__N__d4d04151_4_k_cu_0fda79ab6ignoreE - _ZN34_INTERNAL_d4d04151_4_k_cu_0fda79ab6thrust24THRUST_300001_SM_1000_NS12placeholders2_8E)
_ZN34_INTERNAL_d4d04151_4_k_cu_0fda79ab6thrust24THRUST_300001_SM_1000_NS12placeholders2_8E:
	.zero		1
	.type		_ZN34_INTERNAL_d4d04151_4_k_cu_0fda79ab4cuda3std3__436_GLOBAL__N__d4d04151_4_k_cu_0fda79ab6ignoreE,@object
	.size		_ZN34_INTERNAL_d4d04151_4_k_cu_0fda79ab4cuda3std3__436_GLOBAL__N__d4d04151_4_k_cu_0fda79ab6ignoreE,(_ZN34_INTERNAL_d4d04151_4_k_cu_0fda79ab4cuda3std6ranges3__45__cpo4dataE - _ZN34_INTERNAL_d4d04151_4_k_cu_0fda79ab4cuda3std3__436_GLOBAL__N__d4d04151_4_k_cu_0fda79ab6ignoreE)
_ZN34_INTERNAL_d4d04151_4_k_cu_0fda79ab4cuda3std3__436_GLOBAL__N__d4d04151_4_k_cu_0fda79ab6ignoreE:
	.zero		1
	.type		_ZN34_INTERNAL_d4d04151_4_k_cu_0fda79ab4cuda3std6ranges3__45__cpo4dataE,@object
	.size		_ZN34_INTERNAL_d4d04151_4_k_cu_0fda79ab4cuda3std6ranges3__45__cpo4dataE,(_ZN34_INTERNAL_d4d04151_4_k_cu_0fda79ab6thrust24THRUST_300001_SM_1000_NS6system3cpp3parE - _ZN34_INTERNAL_d4d04151_4_k_cu_0fda79ab4cuda3std6ranges3__45__cpo4dataE)
_ZN34_INTERNAL_d4d04151_4_k_cu_0fda79ab4cuda3std6ranges3__45__cpo4dataE:
	.zero		1
	.type		_ZN34_INTERNAL_d4d04151_4_k_cu_0fda79ab6thrust24THRUST_300001_SM_1000_NS6system3cpp3parE,@object
	.size		_ZN34_INTERNAL_d4d04151_4_k_cu_0fda79ab6thrust24THRUST_300001_SM_1000_NS6system3cpp3parE,(_ZN34_INTERNAL_d4d04151_4_k_cu_0fda79ab4cuda3std3__45__cpo5beginE - _ZN34_INTERNAL_d4d04151_4_k_cu_0fda79ab6thrust24THRUST_300001_SM_1000_NS6system3cpp3parE)
_ZN34_INTERNAL_d4d04151_4_k_cu_0fda79ab6thrust24THRUST_300001_SM_1000_NS6system3cpp3parE:
	.zero		1
	.type		_ZN34_INTERNAL_d4d04151_4_k_cu_0fda79ab4cuda3std3__45__cpo5beginE,@object
	.size		_ZN34_INTERNAL_d4d04151_4_k_cu_0fda79ab4cuda3std3__45__cpo5beginE,(_ZN34_INTERNAL_d4d04151_4_k_cu_0fda79ab4cuda3std6ranges3__45__cpo5beginE - _ZN34_INTERNAL_d4d04151_4_k_cu_0fda79ab4cuda3std3__45__cpo5beginE)
_ZN34_INTERNAL_d4d04151_4_k_cu_0fda79ab4cuda3std3__45__cpo5beginE:
	.zero		1
	.type		_ZN34_INTERNAL_d4d04151_4_k_cu_0fda79ab4cuda3std6ranges3__45__cpo5beginE,@object
	.size		_ZN34_INTERNAL_d4d04151_4_k_cu_0fda79ab4cuda3std6ranges3__45__cpo5beginE,(_ZN34_INTERNAL_d4d04151_4_k_cu_0fda79ab6thrust24THRUST_300001_SM_1000_NS6deviceE - _ZN34_INTERNAL_d4d04151_4_k_cu_0fda79ab4cuda3std6ranges3__45__cpo5beginE)
_ZN34_INTERNAL_d4d04151_4_k_cu_0fda79ab4cuda3std6ranges3__45__cpo5beginE:
	.zero		1
	.type		_ZN34_INTERNAL_d4d04151_4_k_cu_0fda79ab6thrust24THRUST_300001_SM_1000_NS6deviceE,@object
	.size		_ZN34_INTERNAL_d4d04151_4_k_cu_0fda79ab6thrust24THRUST_300001_SM_1000_NS6deviceE,(_ZN34_INTERNAL_d4d04151_4_k_cu_0fda79ab4cuda3std3__47nulloptE - _ZN34_INTERNAL_d4d04151_4_k_cu_0fda79ab6thrust24THRUST_300001_SM_1000_NS6deviceE)
_ZN34_INTERNAL_d4d04151_4_k_cu_0fda79ab6thrust24THRUST_300001_SM_1000_NS6deviceE:
	.zero		1
	.type		_ZN34_INTERNAL_d4d04151_4_k_cu_0fda79ab4cuda3std3__47nulloptE,@object
	.size		_ZN34_INTERNAL_d4d04151_4_k_cu_0fda79ab4cuda3std3__47nulloptE,(_ZN34_INTERNAL_d4d04151_4_k_cu_0fda79ab4cuda3std6ranges3__45__cpo8distanceE - _ZN34_INTERNAL_d4d04151_4_k_cu_0fda79ab4cuda3std3__47nulloptE)
_ZN34_INTERNAL_d4d04151_4_k_cu_0fda79ab4cuda3std3__47nulloptE:
	.zero		1
	.type		_ZN34_INTERNAL_d4d04151_4_k_cu_0fda79ab4cuda3std6ranges3__45__cpo8distanceE,@object
	.size		_ZN34_INTERNAL_d4d04151_4_k_cu_0fda79ab4cuda3std6ranges3__45__cpo8distanceE,(_ZN34_INTERNAL_d4d04151_4_k_cu_0fda79ab6thrust24THRUST_300001_SM_1000_NS12placeholders2_4E - _ZN34_INTERNAL_d4d04151_4_k_cu_0fda79ab4cuda3std6ranges3__45__cpo8distanceE)
_ZN34_INTERNAL_d4d04151_4_k_cu_0fda79ab4cuda3std6ranges3__45__cpo8distanceE:
	.zero		1
	.type		_ZN34_INTERNAL_d4d04151_4_k_cu_0fda79ab6thrust24THRUST_300001_SM_1000_NS12placeholders2_4E,@object
	.size		_ZN34_INTERNAL_d4d04151_4_k_cu_0fda79ab6thrust24THRUST_300001_SM_1000_NS12placeholders2_4E,(_ZN34_INTERNAL_d4d04151_4_k_cu_0fda79ab4cuda3std3__45__cpo6rbeginE - _ZN34_INTERNAL_d4d04151_4_k_cu_0fda79ab6thrust24THRUST_300001_SM_1000_NS12placeholders2_4E)
_ZN34_INTERNAL_d4d04151_4_k_cu_0fda79ab6thrust24THRUST_300001_SM_1000_NS12placeholders2_4E:
	.zero		1
	.type		_ZN34_INTERNAL_d4d04151_4_k_cu_0fda79ab4cuda3std3__45__cpo6rbeginE,@object
	.size		_ZN34_INTERNAL_d4d04151_4_k_cu_0fda79ab4cuda3std3__45__cpo6rbeginE,(_ZN34_INTERNAL_d4d04151_4_k_cu_0fda79ab4cuda3std6ranges3__45__cpo7advanceE - _ZN34_INTERNAL_d4d04151_4_k_cu_0fda79ab4cuda3std3__45__cpo6rbeginE)
_ZN34_INTERNAL_d4d04151_4_k_cu_0fda79ab4cuda3std3__45__cpo6rbeginE:
	.zero		1
	.type		_ZN34_INTERNAL_d4d04151_4_k_cu_0fda79ab4cuda3std6ranges3__45__cpo7advanceE,@object
	.size		_ZN34_INTERNAL_d4d04151_4_k_cu_0fda79ab4cuda3std6ranges3__45__cpo7advanceE,(_ZN34_INTERNAL_d4d04151_4_k_cu_0fda79ab6thrust24THRUST_300001_SM_1000_NS12placeholders3_10E - _ZN34_INTERNAL_d4d04151_4_k_cu_0fda79ab4cuda3std6ranges3__45__cpo7advanceE)
_ZN34_INTERNAL_d4d04151_4_k_cu_0fda79ab4cuda3std6ranges3__45__cpo7advanceE:
	.zero		1
	.type		_ZN34_INTERNAL_d4d04151_4_k_cu_0fda79ab6thrust24THRUST_300001_SM_1000_NS12placeholders3_10E,@object
	.size		_ZN34_INTERNAL_d4d04151_4_k_cu_0fda79ab6thrust24THRUST_300001_SM_1000_NS12placeholders3_10E,(_ZN34_INTERNAL_d4d04151_4_k_cu_0fda79ab4cuda3std3__48in_placeE - _ZN34_INTERNAL_d4d04151_4_k_cu_0fda79ab6thrust24THRUST_300001_SM_1000_NS12placeholders3_10E)
_ZN34_INTERNAL_d4d04151_4_k_cu_0fda79ab6thrust24THRUST_300001_SM_1000_NS12placeholders3_10E:
	.zero		1
	.type		_ZN34_INTERNAL_d4d04151_4_k_cu_0fda79ab4cuda3std3__48in_placeE,@object
	.size		_ZN34_INTERNAL_d4d04151_4_k_cu_0fda79ab4cuda3std3__48in_placeE,(_ZN34_INTERNAL_d4d04151_4_k_cu_0fda79ab4cuda3std6ranges3__45__cpo4sizeE - _ZN34_INTERNAL_d4d04151_4_k_cu_0fda79ab4cuda3std3__48in_placeE)
_ZN34_INTERNAL_d4d04151_4_k_cu_0fda79ab4cuda3std3__48in_placeE:
	.zero		1
	.type		_ZN34_INTERNAL_d4d04151_4_k_cu_0fda79ab4cuda3std6ranges3__45__cpo4sizeE,@object
	.size		_ZN34_INTERNAL_d4d04151_4_k_cu_0fda79ab4cuda3std6ranges3__45__cpo4sizeE,(_ZN34_INTERNAL_d4d04151_4_k_cu_0fda79ab6thrust24THRUST_300001_SM_1000_NS12placeholders2_2E - _ZN34_INTERNAL_d4d04151_4_k_cu_0fda79ab4cuda3std6ranges3__45__cpo4sizeE)
_ZN34_INTERNAL_d4d04151_4_k_cu_0fda79ab4cuda3std6ranges3__45__cpo4sizeE:
	.zero		1
	.type		_ZN34_INTERNAL_d4d04151_4_k_cu_0fda79ab6thrust24THRUST_300001_SM_1000_NS12placeholders2_2E,@object
	.size		_ZN34_INTERNAL_d4d04151_4_k_cu_0fda79ab6thrust24THRUST_300001_SM_1000_NS12placeholders2_2E,(_ZN34_INTERNAL_d4d04151_4_k_cu_0fda79ab4cuda3std3__45__cpo6cbeginE - _ZN34_INTERNAL_d4d04151_4_k_cu_0fda79ab6thrust24THRUST_300001_SM_1000_NS12placeholders2_2E)
_ZN34_INTERNAL_d4d04151_4_k_cu_0fda79ab6thrust24THRUST_300001_SM_1000_NS12placeholders2_2E:
	.zero		1
	.type		_ZN34_INTERNAL_d4d04151_4_k_cu_0fda79ab4cuda3std3__45__cpo6cbeginE,@object
	.size		_ZN34_INTERNAL_d4d04151_4_k_cu_0fda79ab4cuda3std3__45__cpo6cbeginE,(_ZN34_INTERNAL_d4d04151_4_k_cu_0fda79ab4cuda3std6ranges3__45__cpo6cbeginE - _ZN34_INTERNAL_d4d04151_4_k_cu_0fda79ab4cuda3std3__45__cpo6cbeginE)
_ZN34_INTERNAL_d4d04151_4_k_cu_0fda79ab4cuda3std3__45__cpo6cbeginE:
	.zero		1
	.type		_ZN34_INTERNAL_d4d04151_4_k_cu_0fda79ab4cuda3std6ranges3__45__cpo6cbeginE,@object
	.size		_ZN34_INTERNAL_d4d04151_4_k_cu_0fda79ab4cuda3std6ranges3__45__cpo6cbeginE,(_ZN34_INTERNAL_d4d04151_4_k_cu_0fda79ab6thrust24THRUST_300001_SM_1000_NS12placeholders2_6E - _ZN34_INTERNAL_d4d04151_4_k_cu_0fda79ab4cuda3std6ranges3__45__cpo6cbeginE)
_ZN34_INTERNAL_d4d04151_4_k_cu_0fda79ab4cuda3std6ranges3__45__cpo6cbeginE:
	.zero		1
	.type		_ZN34_INTERNAL_d4d04151_4_k_cu_0fda79ab6thrust24THRUST_300001_SM_1000_NS12placeholders2_6E,@object
	.size		_ZN34_INTERNAL_d4d04151_4_k_cu_0fda79ab6thrust24THRUST_300001_SM_1000_NS12placeholders2_6E,(_ZN34_INTERNAL_d4d04151_4_k_cu_0fda79ab4cuda3std3__45__cpo7crbeginE - _ZN34_INTERNAL_d4d04151_4_k_cu_0fda79ab6thrust24THRUST_300001_SM_1000_NS12placeholders2_6E)
_ZN34_INTERNAL_d4d04151_4_k_cu_0fda79ab6thrust24THRUST_300001_SM_1000_NS12placeholders2_6E:
	.zero		1
	.type		_ZN34_INTERNAL_d4d04151_4_k_cu_0fda79ab4cuda3std3__45__cpo7crbeginE,@object
	.size		_ZN34_INTERNAL_d4d04151_4_k_cu_0fda79ab4cuda3std3__45__cpo7crbeginE,(_ZN34_INTERNAL_d4d04151_4_k_cu_0fda79ab4cuda3std6ranges3__45__cpo4nextE - _ZN34_INTERNAL_d4d04151_4_k_cu_0fda79ab4cuda3std3__45__cpo7crbeginE)
_ZN34_INTERNAL_d4d04151_4_k_cu_0fda79ab4cuda3std3__45__cpo7crbeginE:
	.zero		1
	.type		_ZN34_INTERNAL_d4d04151_4_k_cu_0fda79ab4cuda3std6ranges3__45__cpo4nextE,@object
	.size		_ZN34_INTERNAL_d4d04151_4_k_cu_0fda79ab4cuda3std6ranges3__45__cpo4nextE,(_ZN34_INTERNAL_d4d04151_4_k_cu_0fda79ab4cuda3std6ranges3__45__cpo4swapE - _ZN34_INTERNAL_d4d04151_4_k_cu_0fda79ab4cuda3std6ranges3__45__cpo4nextE)
_ZN34_INTERNAL_d4d04151_4_k_cu_0fda79ab4cuda3std6ranges3__45__cpo4nextE:
	.zero		1
	.type		_ZN34_INTERNAL_d4d04151_4_k_cu_0fda79ab4cuda3std6ranges3__45__cpo4swapE,@object
	.size		_ZN34_INTERNAL_d4d04151_4_k_cu_0fda79ab4cuda3std6ranges3__45__cpo4swapE,(_ZN34_INTERNAL_d4d04151_4_k_cu_0fda79ab6thrust24THRUST_300001_SM_1000_NS8cuda_cub10par_nosyncE - _ZN34_INTERNAL_d4d04151_4_k_cu_0fda79ab4cuda3std6ranges3__45__cpo4swapE)
_ZN34_INTERNAL_d4d04151_4_k_cu_0fda79ab4cuda3std6ranges3__45__cpo4swapE:
	.zero		1
	.type		_ZN34_INTERNAL_d4d04151_4_k_cu_0fda79ab6thrust24THRUST_300001_SM_1000_NS8cuda_cub10par_nosyncE,@object
	.size		_ZN34_INTERNAL_d4d04151_4_k_cu_0fda79ab6thrust24THRUST_300001_SM_1000_NS8cuda_cub10par_nosyncE,(_ZN34_INTERNAL_d4d04151_4_k_cu_0fda79ab6thrust24THRUST_300001_SM_1000_NS3seqE - _ZN34_INTERNAL_d4d04151_4_k_cu_0fda79ab6thrust24THRUST_300001_SM_1000_NS8cuda_cub10par_nosyncE)
_ZN34_INTERNAL_d4d04151_4_k_cu_0fda79ab6thrust24THRUST_300001_SM_1000_NS8cuda_cub10par_nosyncE:
	.zero		1
	.type		_ZN34_INTERNAL_d4d04151_4_k_cu_0fda79ab6thrust24THRUST_300001_SM_1000_NS3seqE,@object
	.size		_ZN34_INTERNAL_d4d04151_4_k_cu_0fda79ab6thrust24THRUST_300001_SM_1000_NS3seqE,(_ZN34_INTERNAL_d4d04151_4_k_cu_0fda79ab4cuda3std3__420unreachable_sentinelE - _ZN34_INTERNAL_d4d04151_4_k_cu_0fda79ab6thrust24THRUST_300001_SM_1000_NS3seqE)
_ZN34_INTERNAL_d4d04151_4_k_cu_0fda79ab6thrust24THRUST_300001_SM_1000_NS3seqE:
	.zero		1
	.type		_ZN34_INTERNAL_d4d04151_4_k_cu_0fda79ab4cuda3std3__420unreachable_sentinelE,@object
	.size		_ZN34_INTERNAL_d4d04151_4_k_cu_0fda79ab4cuda3std3__420unreachable_sentinelE,(_ZN34_INTERNAL_d4d04151_4_k_cu_0fda79ab4cuda3std6ranges3__45__cpo5ssizeE - _ZN34_INTERNAL_d4d04151_4_k_cu_0fda79ab4cuda3std3__420unreachable_sentinelE)
_ZN34_INTERNAL_d4d04151_4_k_cu_0fda79ab4cuda3std3__420unreachable_sentinelE:
	.zero		1
	.type		_ZN34_INTERNAL_d4d04151_4_k_cu_0fda79ab4cuda3std6ranges3__45__cpo5ssizeE,@object
	.size		_ZN34_INTERNAL_d4d04151_4_k_cu_0fda79ab4cuda3std6ranges3__45__cpo5ssizeE,(_ZN34_INTERNAL_d4d04151_4_k_cu_0fda79ab6thrust24THRUST_300001_SM_1000_NS12placeholders2_3E - _ZN34_INTERNAL_d4d04151_4_k_cu_0fda79ab4cuda3std6ranges3__45__cpo5ssizeE)
_ZN34_INTERNAL_d4d04151_4_k_cu_0fda79ab4cuda3std6ranges3__45__cpo5ssizeE:
	.zero		1
	.type		_ZN34_INTERNAL_d4d04151_4_k_cu_0fda79ab6thrust24THRUST_300001_SM_1000_NS12placeholders2_3E,@object
	.size		_ZN34_INTERNAL_d4d04151_4_k_cu_0fda79ab6thrust24THRUST_300001_SM_1000_NS12placeholders2_3E,(_ZN34_INTERNAL_d4d04151_4_k_cu_0fda79ab4cuda3std3__45__cpo4cendE - _ZN34_INTERNAL_d4d04151_4_k_cu_0fda79ab6thrust24THRUST_300001_SM_1000_NS12placeholders2_3E)
_ZN34_INTERNAL_d4d04151_4_k_cu_0fda79ab6thrust24THRUST_300001_SM_1000_NS12placeholders2_3E:
	.zero		1
	.type		_ZN34_INTERNAL_d4d04151_4_k_cu_0fda79ab4cuda3std3__45__cpo4cendE,@object
	.size		_ZN34_INTERNAL_d4d04151_4_k_cu_0fda79ab4cuda3std3__45__cpo4cendE,(_ZN34_INTERNAL_d4d04151_4_k_cu_0fda79ab4cuda3std6ranges3__45__cpo4cendE - _ZN34_INTERNAL_d4d04151_4_k_cu_0fda79ab4cuda3std3__45__cpo4cendE)
_ZN34_INTERNAL_d4d04151_4_k_cu_0fda79ab4cuda3std3__45__cpo4cendE:
	.zero		1
	.type		_ZN34_INTERNAL_d4d04151_4_k_cu_0fda79ab4cuda3std6ranges3__45__cpo4cendE,@object
	.size		_ZN34_INTERNAL_d4d04151_4_k_cu_0fda79ab4cuda3std6ranges3__45__cpo4cendE,(_ZN34_INTERNAL_d4d04151_4_k_cu_0fda79ab6thrust24THRUST_300001_SM_1000_NS12placeholders2_7E - _ZN34_INTERNAL_d4d04151_4_k_cu_0fda79ab4cuda3std6ranges3__45__cpo4cendE)
_ZN34_INTERNAL_d4d04151_4_k_cu_0fda79ab4cuda3std6ranges3__45__cpo4cendE:
	.zero		1
	.type		_ZN34_INTERNAL_d4d04151_4_k_cu_0fda79ab6thrust24THRUST_300001_SM_1000_NS12placeholders2_7E,@object
	.size		_ZN34_INTERNAL_d4d04151_4_k_cu_0fda79ab6thrust24THRUST_300001_SM_1000_NS12placeholders2_7E,(_ZN34_INTERNAL_d4d04151_4_k_cu_0fda79ab4cuda3std3__45__cpo5crendE - _ZN34_INTERNAL_d4d04151_4_k_cu_0fda79ab6thrust24THRUST_300001_SM_1000_NS12placeholders2_7E)
_ZN34_INTERNAL_d4d04151_4_k_cu_0fda79ab6thrust24THRUST_300001_SM_1000_NS12placeholders2_7E:
	.zero		1
	.type		_ZN34_INTERNAL_d4d04151_4_k_cu_0fda79ab4cuda3std3__45__cpo5crendE,@object
	.size		_ZN34_INTERNAL_d4d04151_4_k_cu_0fda79ab4cuda3std3__45__cpo5crendE,(_ZN34_INTERNAL_d4d04151_4_k_cu_0fda79ab4cuda3std6ranges3__45__cpo4prevE - _ZN34_INTERNAL_d4d04151_4_k_cu_0fda79ab4cuda3std3__45__cpo5crendE)
_ZN34_INTERNAL_d4d04151_4_k_cu_0fda79ab4cuda3std3__45__cpo5crendE:
	.zero		1
	.type		_ZN34_INTERNAL_d4d04151_4_k_cu_0fda79ab4cuda3std6ranges3__45__cpo4prevE,@object
	.size		_ZN34_INTERNAL_d4d04151_4_k_cu_0fda79ab4cuda3std6ranges3__45__cpo4prevE,(_ZN34_INTERNAL_d4d04151_4_k_cu_0fda79ab4cuda3std6ranges3__45__cpo9iter_moveE - _ZN34_INTERNAL_d4d04151_4_k_cu_0fda79ab4cuda3std6ranges3__45__cpo4prevE)
_ZN34_INTERNAL_d4d04151_4_k_cu_0fda79ab4cuda3std6ranges3__45__cpo4prevE:
	.zero		1
	.type		_ZN34_INTERNAL_d4d04151_4_k_cu_0fda79ab4cuda3std6ranges3__45__cpo9iter_moveE,@object
	.size		_ZN34_INTERNAL_d4d04151_4_k_cu_0fda79ab4cuda3std6ranges3__45__cpo9iter_moveE,(_ZN34_INTERNAL_d4d04151_4_k_cu_0fda79ab6thrust24THRUST_300001_SM_1000_NS6system6detail10sequential3seqE - _ZN34_INTERNAL_d4d04151_4_k_cu_0fda79ab4cuda3std6ranges3__45__cpo9iter_moveE)
_ZN34_INTERNAL_d4d04151_4_k_cu_0fda79ab4cuda3std6ranges3__45__cpo9iter_moveE:
	.zero		1
	.type		_ZN34_INTERNAL_d4d04151_4_k_cu_0fda79ab6thrust24THRUST_300001_SM_1000_NS6system6detail10sequential3seqE,@object
	.size		_ZN34_INTERNAL_d4d04151_4_k_cu_0fda79ab6thrust24THRUST_300001_SM_1000_NS6system6detail10sequential3seqE,(_ZN34_INTERNAL_d4d04151_4_k_cu_0fda79ab6thrust24THRUST_300001_SM_1000_NS12placeholders2_9E - _ZN34_INTERNAL_d4d04151_4_k_cu_0fda79ab6thrust24THRUST_300001_SM_1000_NS6system6detail10sequential3seqE)
_ZN34_INTERNAL_d4d04151_4_k_cu_0fda79ab6thrust24THRUST_300001_SM_1000_NS6system6detail10sequential3seqE:
	.zero		1
	.type		_ZN34_INTERNAL_d4d04151_4_k_cu_0fda79ab6thrust24THRUST_300001_SM_1000_NS12placeholders2_9E,@object
	.size		_ZN34_INTERNAL_d4d04151_4_k_cu_0fda79ab6thrust24THRUST_300001_SM_1000_NS12placeholders2_9E,(_ZN34_INTERNAL_d4d04151_4_k_cu_0fda79ab4cuda3std3__419piecewise_constructE - _ZN34_INTERNAL_d4d04151_4_k_cu_0fda79ab6thrust24THRUST_300001_SM_1000_NS12placeholders2_9E)
_ZN34_INTERNAL_d4d04151_4_k_cu_0fda79ab6thrust24THRUST_300001_SM_1000_NS12placeholders2_9E:
	.zero		1
	.type		_ZN34_INTERNAL_d4d04151_4_k_cu_0fda79ab4cuda3std3__419piecewise_constructE,@object
	.size		_ZN34_INTERNAL_d4d04151_4_k_cu_0fda79ab4cuda3std3__419piecewise_constructE,(_ZN34_INTERNAL_d4d04151_4_k_cu_0fda79ab4cuda3std6ranges3__45__cpo5cdataE - _ZN34_INTERNAL_d4d04151_4_k_cu_0fda79ab4cuda3std3__419piecewise_constructE)
_ZN34_INTERNAL_d4d04151_4_k_cu_0fda79ab4cuda3std3__419piecewise_constructE:
	.zero		1
	.type		_ZN34_INTERNAL_d4d04151_4_k_cu_0fda79ab4cuda3std6ranges3__45__cpo5cdataE,@object
	.size		_ZN34_INTERNAL_d4d04151_4_k_cu_0fda79ab4cuda3std6ranges3__45__cpo5cdataE,(_ZN34_INTERNAL_d4d04151_4_k_cu_0fda79ab6thrust24THRUST_300001_SM_1000_NS12placeholders2_1E - _ZN34_INTERNAL_d4d04151_4_k_cu_0fda79ab4cuda3std6ranges3__45__cpo5cdataE)
_ZN34_INTERNAL_d4d04151_4_k_cu_0fda79ab4cuda3std6ranges3__45__cpo5cdataE:
	.zero		1
	.type		_ZN34_INTERNAL_d4d04151_4_k_cu_0fda79ab6thrust24THRUST_300001_SM_1000_NS12placeholders2_1E,@object
	.size		_ZN34_INTERNAL_d4d04151_4_k_cu_0fda79ab6thrust24THRUST_300001_SM_1000_NS12placeholders2_1E,(_ZN34_INTERNAL_d4d04151_4_k_cu_0fda79ab4cuda3std3__45__cpo3endE - _ZN34_INTERNAL_d4d04151_4_k_cu_0fda79ab6thrust24THRUST_300001_SM_1000_NS12placeholders2_1E)
_ZN34_INTERNAL_d4d04151_4_k_cu_0fda79ab6thrust24THRUST_300001_SM_1000_NS12placeholders2_1E:
	.zero		1
	.type		_ZN34_INTERNAL_d4d04151_4_k_cu_0fda79ab4cuda3std3__45__cpo3endE,@object
	.size		_ZN34_INTERNAL_d4d04151_4_k_cu_0fda79ab4cuda3std3__45__cpo3endE,(_ZN34_INTERNAL_d4d04151_4_k_cu_0fda79ab4cuda3std6ranges3__45__cpo3endE - _ZN34_INTERNAL_d4d04151_4_k_cu_0fda79ab4cuda3std3__45__cpo3endE)
_ZN34_INTERNAL_d4d04151_4_k_cu_0fda79ab4cuda3std3__45__cpo3endE:
	.zero		1
	.type		_ZN34_INTERNAL_d4d04151_4_k_cu_0fda79ab4cuda3std6ranges3__45__cpo3endE,@object
	.size		_ZN34_INTERNAL_d4d04151_4_k_cu_0fda79ab4cuda3std6ranges3__45__cpo3endE,(_ZN34_INTERNAL_d4d04151_4_k_cu_0fda79ab6thrust24THRUST_300001_SM_1000_NS12placeholders2_5E - _ZN34_INTERNAL_d4d04151_4_k_cu_0fda79ab4cuda3std6ranges3__45__cpo3endE)
_ZN34_INTERNAL_d4d04151_4_k_cu_0fda79ab4cuda3std6ranges3__45__cpo3endE:
	.zero		1
	.type		_ZN34_INTERNAL_d4d04151_4_k_cu_0fda79ab6thrust24THRUST_300001_SM_1000_NS12placeholders2_5E,@object
	.size		_ZN34_INTERNAL_d4d04151_4_k_cu_0fda79ab6thrust24THRUST_300001_SM_1000_NS12placeholders2_5E,(_ZN34_INTERNAL_d4d04151_4_k_cu_0fda79ab4cuda3std3__45__cpo4rendE - _ZN34_INTERNAL_d4d04151_4_k_cu_0fda79ab6thrust24THRUST_300001_SM_1000_NS12placeholders2_5E)
_ZN34_INTERNAL_d4d04151_4_k_cu_0fda79ab6thrust24THRUST_300001_SM_1000_NS12placeholders2_5E:
	.zero		1
	.type		_ZN34_INTERNAL_d4d04151_4_k_cu_0fda79ab4cuda3std3__45__cpo4rendE,@object
	.size		_ZN34_INTERNAL_d4d04151_4_k_cu_0fda79ab4cuda3std3__45__cpo4rendE,(_ZN34_INTERNAL_d4d04151_4_k_cu_0fda79ab4cuda3std6ranges3__45__cpo9iter_swapE - _ZN34_INTERNAL_d4d04151_4_k_cu_0fda79ab4cuda3std3__45__cpo4rendE)
_ZN34_INTERNAL_d4d04151_4_k_cu_0fda79ab4cuda3std3__45__cpo4rendE:
	.zero		1
	.type		_ZN34_INTERNAL_d4d04151_4_k_cu_0fda79ab4cuda3std6ranges3__45__cpo9iter_swapE,@object
	.size		_ZN34_INTERNAL_d4d04151_4_k_cu_0fda79ab4cuda3std6ranges3__45__cpo9iter_swapE,(_ZN34_INTERNAL_d4d04151_4_k_cu_0fda79ab4cuda3std3__48unexpectE - _ZN34_INTERNAL_d4d04151_4_k_cu_0fda79ab4cuda3std6ranges3__45__cpo9iter_swapE)
_ZN34_INTERNAL_d4d04151_4_k_cu_0fda79ab4cuda3std6ranges3__45__cpo9iter_swapE:
	.zero		1
	.type		_ZN34_INTERNAL_d4d04151_4_k_cu_0fda79ab4cuda3std3__48unexpectE,@object
	.size		_ZN34_INTERNAL_d4d04151_4_k_cu_0fda79ab4cuda3std3__48unexpectE,(_ZN34_INTERNAL_d4d04151_4_k_cu_0fda79ab6thrust24THRUST_300001_SM_1000_NS8cuda_cub3parE - _ZN34_INTERNAL_d4d04151_4_k_cu_0fda79ab4cuda3std3__48unexpectE)
_ZN34_INTERNAL_d4d04151_4_k_cu_0fda79ab4cuda3std3__48unexpectE:
	.zero		1
	.type		_ZN34_INTERNAL_d4d04151_4_k_cu_0fda79ab6thrust24THRUST_300001_SM_1000_NS8cuda_cub3parE,@object
	.size		_ZN34_INTERNAL_d4d04151_4_k_cu_0fda79ab6thrust24THRUST_300001_SM_1000_NS8cuda_cub3parE,(.L_38 - _ZN34_INTERNAL_d4d04151_4_k_cu_0fda79ab6thrust24THRUST_300001_SM_1000_NS8cuda_cub3parE)
_ZN34_INTERNAL_d4d04151_4_k_cu_0fda79ab6thrust24THRUST_300001_SM_1000_NS8cuda_cub3parE:
	.zero		1
.L_38:


//--------------------- .nv.shared._ZN3cub18CUB_300001_SM_10006detail6reduce18DeviceReduceKernelINS2_10policy_hubIdyN4cuda3std3__44plusIdEEE10Policy1000EN6thrust24THRUST_300001_SM_1000_NS6detail15normal_iteratorINSD_10device_ptrIdEEEEyS9_dNS7_10__identityEEEvT0_PT3_T1_NS0_13GridEvenShareISN_EET2_T4_ --------------------------
	.section	.nv.shared._ZN3cub18CUB_300001_SM_10006detail6reduce18DeviceReduceKernelINS2_10policy_hubIdyN4cuda3std3__44plusIdEEE10Policy1000EN6thrust24THRUST_300001_SM_1000_NS6detail15normal_iteratorINSD_10device_ptrIdEEEEyS9_dNS7_10__identityEEEvT0_PT3_T1_NS0_13GridEvenShareISN_EET2_T4_,"aw",@nobits
	.sectionflags	@""
	.align	8
.nv.shared._ZN3cub18CUB_300001_SM_10006detail6reduce18DeviceReduceKernelINS2_10policy_hubIdyN4cuda3std3__44plusIdEEE10Policy1000EN6thrust24THRUST_300001_SM_1000_NS6detail15normal_iteratorINSD_10device_ptrIdEEEEyS9_dNS7_10__identityEEEvT0_PT3_T1_NS0_13GridEvenShareISN_EET2_T4_:
	.zero		1176


//--------------------- .nv.shared._ZN3cub18CUB_300001_SM_10006detail6reduce28DeviceReduceSingleTileKernelINS2_10policy_hubIdyN4cuda3std3__44plusIdEEE10Policy1000EN6thrust24THRUST_300001_SM_1000_NS6detail15normal_iteratorINSD_10device_ptrIdEEEEPdyS9_ddNS7_10__identityEEEvT0_T1_T2_T3_T4_T6_ --------------------------
	.section	.nv.shared._ZN3cub18CUB_300001_SM_10006detail6reduce28DeviceReduceSingleTileKernelINS2_10policy_hubIdyN4cuda3std3__44plusIdEEE10Policy1000EN6thrust24THRUST_300001_SM_1000_NS6detail15normal_iteratorINSD_10device_ptrIdEEEEPdyS9_ddNS7_10__identityEEEvT0_T1_T2_T3_T4_T6_,"aw",@nobits
	.sectionflags	@""
	.align	8
.nv.shared._ZN3cub18CUB_300001_SM_10006detail6reduce28DeviceReduceSingleTileKernelINS2_10policy_hubIdyN4cuda3std3__44plusIdEEE10Policy1000EN6thrust24THRUST_300001_SM_1000_NS6detail15normal_iteratorINSD_10device_ptrIdEEEEPdyS9_ddNS7_10__identityEEEvT0_T1_T2_T3_T4_T6_:
	.zero		1176


//--------------------- .nv.shared._ZN3cub18CUB_300001_SM_10006detail6reduce28DeviceReduceSingleTileKernelINS2_10policy_hubIdjN4cuda3std3__44plusIdEEE10Policy1000EPdSC_iS9_ddNS7_10__identityEEEvT0_T1_T2_T3_T4_T6_ --------------------------
	.section	.nv.shared._ZN3cub18CUB_300001_SM_10006detail6reduce28DeviceReduceSingleTileKernelINS2_10policy_hubIdjN4cuda3std3__44plusIdEEE10Policy1000EPdSC_iS9_ddNS7_10__identityEEEvT0_T1_T2_T3_T4_T6_,"aw",@nobits
	.sectionflags	@""
	.align	8
.nv.shared._ZN3cub18CUB_300001_SM_10006detail6reduce28DeviceReduceSingleTileKernelINS2_10policy_hubIdjN4cuda3std3__44plusIdEEE10Policy1000EPdSC_iS9_ddNS7_10__identityEEEvT0_T1_T2_T3_T4_T6_:
	.zero		1216


//--------------------- .nv.shared._ZN3cub18CUB_300001_SM_10006detail6reduce18DeviceReduceKernelINS2_10policy_hubIdjN4cuda3std3__44plusIdEEE10Policy1000EN6thrust24THRUST_300001_SM_1000_NS6detail15normal_iteratorINSD_10device_ptrIdEEEEjS9_dNS7_10__identityEEEvT0_PT3_T1_NS0_13GridEvenShareISN_EET2_T4_ --------------------------
	.section	.nv.shared._ZN3cub18CUB_300001_SM_10006detail6reduce18DeviceReduceKernelINS2_10policy_hubIdjN4cuda3std3__44plusIdEEE10Policy1000EN6thrust24THRUST_300001_SM_1000_NS6detail15normal_iteratorINSD_10device_ptrIdEEEEjS9_dNS7_10__identityEEEvT0_PT3_T1_NS0_13GridEvenShareISN_EET2_T4_,"aw",@nobits
	.sectionflags	@""
	.align	8
.nv.shared._ZN3cub18CUB_300001_SM_10006detail6reduce18DeviceReduceKernelINS2_10policy_hubIdjN4cuda3std3__44plusIdEEE10Policy1000EN6thrust24THRUST_300001_SM_1000_NS6detail15normal_iteratorINSD_10device_ptrIdEEEEjS9_dNS7_10__identityEEEvT0_PT3_T1_NS0_13GridEvenShareISN_EET2_T4_:
	.zero		1216


//--------------------- .nv.shared._ZN3cub18CUB_300001_SM_10006detail6reduce28DeviceReduceSingleTileKernelINS2_10policy_hubIdjN4cuda3std3__44plusIdEEE10Policy1000EN6thrust24THRUST_300001_SM_1000_NS6detail15normal_iteratorINSD_10device_ptrIdEEEEPdjS9_ddNS7_10__identityEEEvT0_T1_T2_T3_T4_T6_ --------------------------
	.section	.nv.shared._ZN3cub18CUB_300001_SM_10006detail6reduce28DeviceReduceSingleTileKernelINS2_10policy_hubIdjN4cuda3std3__44plusIdEEE10Policy1000EN6thrust24THRUST_300001_SM_1000_NS6detail15normal_iteratorINSD_10device_ptrIdEEEEPdjS9_ddNS7_10__identityEEEvT0_T1_T2_T3_T4_T6_,"aw",@nobits
	.sectionflags	@""
	.align	8
.nv.shared._ZN3cub18CUB_300001_SM_10006detail6reduce28DeviceReduceSingleTileKernelINS2_10policy_hubIdjN4cuda3std3__44plusIdEEE10Policy1000EN6thrust24THRUST_300001_SM_1000_NS6detail15normal_iteratorINSD_10device_ptrIdEEEEPdjS9_ddNS7_10__identityEEEvT0_T1_T2_T3_T4_T6_:
	.zero		1216


//--------------------- .nv.constant0._ZN3cub18CUB_300001_SM_10006detail6reduce28DeviceReduceSingleTileKernelINS2_10policy_hubIdyN4cuda3std3__44plusIdEEE10Policy1000EPdSC_iS9_ddNS7_10__identityEEEvT0_T1_T2_T3_T4_T6_ --------------------------
	.section	.nv.constant0._ZN3cub18CUB_300001_SM_10006detail6reduce28DeviceReduceSingleTileKernelINS2_10policy_hubIdyN4cuda3std3__44plusIdEEE10Policy1000EPdSC_iS9_ddNS7_10__identityEEEvT0_T1_T2_T3_T4_T6_,"a",@progbits
	.sectionflags	@""
	.align	4
.nv.constant0._ZN3cub18CUB_300001_SM_10006detail6reduce28DeviceReduceSingleTileKernelINS2_10policy_hubIdyN4cuda3std3__44plusIdEEE10Policy1000EPdSC_iS9_ddNS7_10__identityEEEvT0_T1_T2_T3_T4_T6_:
	.zero		929


//--------------------- .nv.constant0._ZN3cub18CUB_300001_SM_10006detail6reduce18DeviceReduceKernelINS2_10policy_hubIdyN4cuda3std3__44plusIdEEE10Policy1000EN6thrust24THRUST_300001_SM_1000_NS6detail15normal_iteratorINSD_10device_ptrIdEEEEyS9_dNS7_10__identityEEEvT0_PT3_T1_NS0_13GridEvenShareISN_EET2_T4_ --------------------------
	.section	.nv.constant0._ZN3cub18CUB_300001_SM_10006detail6reduce18DeviceReduceKernelINS2_10policy_hubIdyN4cuda3std3__44plusIdEEE10Policy1000EN6thrust24THRUST_300001_SM_1000_NS6detail15normal_iteratorINSD_10device_ptrIdEEEEyS9_dNS7_10__identityEEEvT0_PT3_T1_NS0_13GridEvenShareISN_EET2_T4_,"a",@progbits
	.sectionflags	@""
	.align	4
.nv.constant0._ZN3cub18CUB_300001_SM_10006detail6reduce18DeviceReduceKernelINS2_10policy_hubIdyN4cuda3std3__44plusIdEEE10Policy1000EN6thrust24THRUST_300001_SM_1000_NS6detail15normal_iteratorINSD_10device_ptrIdEEEEyS9_dNS7_10__identityEEEvT0_PT3_T1_NS0_13GridEvenShareISN_EET2_T4_:
	.zero		994


//--------------------- .nv.constant0._ZN3cub18CUB_300001_SM_10006detail6reduce28DeviceReduceSingleTileKernelINS2_10policy_hubIdyN4cuda3std3__44plusIdEEE10Policy1000EN6thrust24THRUST_300001_SM_1000_NS6detail15normal_iteratorINSD_10device_ptrIdEEEEPdyS9_ddNS7_10__identityEEEvT0_T1_T2_T3_T4_T6_ --------------------------
	.section	.nv.constant0._ZN3cub18CUB_300001_SM_10006detail6reduce28DeviceReduceSingleTileKernelINS2_10policy_hubIdyN4cuda3std3__44plusIdEEE10Policy1000EN6thrust24THRUST_300001_SM_1000_NS6detail15normal_iteratorINSD_10device_ptrIdEEEEPdyS9_ddNS7_10__identityEEEvT0_T1_T2_T3_T4_T6_,"a",@progbits
	.sectionflags	@""
	.align	4
.nv.constant0._ZN3cub18CUB_300001_SM_10006detail6reduce28DeviceReduceSingleTileKernelINS2_10policy_hubIdyN4cuda3std3__44plusIdEEE10Policy1000EN6thrust24THRUST_300001_SM_1000_NS6detail15normal_iteratorINSD_10device_ptrIdEEEEPdyS9_ddNS7_10__identityEEEvT0_T1_T2_T3_T4_T6_:
	.zero		937


//--------------------- .nv.constant0._ZN3cub18CUB_300001_SM_10006detail6reduce28DeviceReduceSingleTileKernelINS2_10policy_hubIdjN4cuda3std3__44plusIdEEE10Policy1000EPdSC_iS9_ddNS7_10__identityEEEvT0_T1_T2_T3_T4_T6_ --------------------------
	.section	.nv.constant0._ZN3cub18CUB_300001_SM_10006detail6reduce28DeviceReduceSingleTileKernelINS2_10policy_hubIdjN4cuda3std3__44plusIdEEE10Policy1000EPdSC_iS9_ddNS7_10__identityEEEvT0_T1_T2_T3_T4_T6_,"a",@progbits
	.sectionflags	@""
	.align	4
.nv.constant0._ZN3cub18CUB_300001_SM_10006detail6reduce28DeviceReduceSingleTileKernelINS2_10policy_hubIdjN4cuda3std3__44plusIdEEE10Policy1000EPdSC_iS9_ddNS7_10__identityEEEvT0_T1_T2_T3_T4_T6_:
	.zero		929


//--------------------- .nv.constant0._ZN3cub18CUB_300001_SM_10006detail6reduce18DeviceReduceKernelINS2_10policy_hubIdjN4cuda3std3__44plusIdEEE10Policy1000EN6thrust24THRUST_300001_SM_1000_NS6detail15normal_iteratorINSD_10device_ptrIdEEEEjS9_dNS7_10__identityEEEvT0_PT3_T1_NS0_13GridEvenShareISN_EET2_T4_ --------------------------
	.section	.nv.constant0._ZN3cub18CUB_300001_SM_10006detail6reduce18DeviceReduceKernelINS2_10policy_hubIdjN4cuda3std3__44plusIdEEE10Policy1000EN6thrust24THRUST_300001_SM_1000_NS6detail15normal_iteratorINSD_10device_ptrIdEEEEjS9_dNS7_10__identityEEEvT0_PT3_T1_NS0_13GridEvenShareISN_EET2_T4_,"a",@progbits
	.sectionflags	@""
	.align	4
.nv.constant0._ZN3cub18CUB_300001_SM_10006detail6reduce18DeviceReduceKernelINS2_10policy_hubIdjN4cuda3std3__44plusIdEEE10Policy1000EN6thrust24THRUST_300001_SM_1000_NS6detail15normal_iteratorINSD_10device_ptrIdEEEEjS9_dNS7_10__identityEEEvT0_PT3_T1_NS0_13GridEvenShareISN_EET2_T4_:
	.zero		958


//--------------------- .nv.constant0._ZN3cub18CUB_300001_SM_10006detail6reduce28DeviceReduceSingleTileKernelINS2_10policy_hubIdjN4cuda3std3__44plusIdEEE10Policy1000EN6thrust24THRUST_300001_SM_1000_NS6detail15normal_iteratorINSD_10device_ptrIdEEEEPdjS9_ddNS7_10__identityEEEvT0_T1_T2_T3_T4_T6_ --------------------------
	.section	.nv.constant0._ZN3cub18CUB_300001_SM_10006detail6reduce28DeviceReduceSingleTileKernelINS2_10policy_hubIdjN4cuda3std3__44plusIdEEE10Policy1000EN6thrust24THRUST_300001_SM_1000_NS6detail15normal_iteratorINSD_10device_ptrIdEEEEPdjS9_ddNS7_10__identityEEEvT0_T1_T2_T3_T4_T6_,"a",@progbits
	.sectionflags	@""
	.align	4
.nv.constant0._ZN3cub18CUB_300001_SM_10006detail6reduce28DeviceReduceSingleTileKernelINS2_10policy_hubIdjN4cuda3std3__44plusIdEEE10Policy1000EN6thrust24THRUST_300001_SM_1000_NS6detail15normal_iteratorINSD_10device_ptrIdEEEEPdjS9_ddNS7_10__identityEEEvT0_T1_T2_T3_T4_T6_:
	.zero		929


//--------------------- .nv.constant0._ZN3cub18CUB_300001_SM_10006detail8for_each13static_kernelINS2_12policy_hub_t12policy_500_tElNS2_12op_wrapper_tIl9dirichletN6thrust24THRUST_300001_SM_1000_NS12zip_iteratorIN4cuda3std3__45tupleIJNS9_6detail15normal_iteratorINS9_10device_ptrIdEEEESJ_SJ_SJ_SJ_SJ_EEEEEEEEEvT0_T1_ --------------------------
	.section	.nv.constant0._ZN3cub18CUB_300001_SM_10006detail8for_each13static_kernelINS2_12policy_hub_t12policy_500_tElNS2_12op_wrapper_tIl9dirichletN6thrust24THRUST_300001_SM_1000_NS12zip_iteratorIN4cuda3std3__45tupleIJNS9_6detail15normal_iteratorINS9_10device_ptrIdEEEESJ_SJ_SJ_SJ_SJ_EEEEEEEEEvT0_T1_,"a",@progbits
	.sectionflags	@""
	.align	4
.nv.constant0._ZN3cub18CUB_300001_SM_10006detail8for_each13static_kernelINS2_12policy_hub_t12policy_500_tElNS2_12op_wrapper_tIl9dirichletN6thrust24THRUST_300001_SM_1000_NS12zip_iteratorIN4cuda3std3__45tupleIJNS9_6detail15normal_iteratorINS9_10device_ptrIdEEEESJ_SJ_SJ_SJ_SJ_EEEEEEEEEvT0_T1_:
	.zero		960


//--------------------- .nv.constant0._ZN3cub18CUB_300001_SM_10006detail8for_each13static_kernelINS2_12policy_hub_t12policy_500_tElNS2_12op_wrapper_tIl6alpresN6thrust24THRUST_300001_SM_1000_NS12zip_iteratorIN4cuda3std3__45tupleIJNS9_6detail15normal_iteratorINS9_10device_ptrIdEEEESJ_SJ_SJ_SJ_SJ_SJ_SJ_EEEEEEEEEvT0_T1_ --------------------------
	.section	.nv.constant0._ZN3cub18CUB_300001_SM_10006detail8for_each13static_kernelINS2_12policy_hub_t12policy_500_tElNS2_12op_wrapper_tIl6alpresN6thrust24THRUST_300001_SM_1000_NS12zip_iteratorIN4cuda3std3__45tupleIJNS9_6detail15normal_iteratorINS9_10device_ptrIdEEEESJ_SJ_SJ_SJ_SJ_SJ_SJ_EEEEEEEEEvT0_T1_,"a",@progbits
	.sectionflags	@""
	.align	4
.nv.constant0._ZN3cub18CUB_300001_SM_10006detail8for_each13static_kernelINS2_12policy_hub_t12policy_500_tElNS2_12op_wrapper_tIl6alpresN6thrust24THRUST_300001_SM_1000_NS12zip_iteratorIN4cuda3std3__45tupleIJNS9_6detail15normal_iteratorINS9_10device_ptrIdEEEESJ_SJ_SJ_SJ_SJ_SJ_SJ_EEEEEEEEEvT0_T1_:
	.zero		976


//--------------------- .nv.constant0._ZN3cub18CUB_300001_SM_10006detail8for_each13static_kernelINS2_12policy_hub_t12policy_500_tElN6thrust24THRUST_300001_SM_1000_NS8cuda_cub6__fill7functorINS7_6detail15normal_iteratorINS7_10device_ptrIdEEEEdEEEEvT0_T1_ --------------------------
	.section	.nv.constant0._ZN3cub18CUB_300001_SM_10006detail8for_each13static_kernelINS2_12policy_hub_t12policy_500_tElN6thrust24THRUST_300001_SM_1000_NS8cuda_cub6__fill7functorINS7_6detail15normal_iteratorINS7_10device_ptrIdEEEEdEEEEvT0_T1_,"a",@progbits
	.sectionflags	@""
	.align	4
.nv.constant0._ZN3cub18CUB_300001_SM_10006detail8for_each13static_kernelINS2_12policy_hub_t12policy_500_tElN6thrust24THRUST_300001_SM_1000_NS8cuda_cub6__fill7functorINS7_6detail15normal_iteratorINS7_10device_ptrIdEEEEdEEEEvT0_T1_:
	.zero		920


//--------------------- .nv.constant0._ZN3cub18CUB_300001_SM_10006detail8for_each13static_kernelINS2_12policy_hub_t12policy_500_tEmN6thrust24THRUST_300001_SM_1000_NS8cuda_cub20__uninitialized_fill7functorINS7_10device_ptrIdEEdEEEEvT0_T1_ --------------------------
	.section	.nv.constant0._ZN3cub18CUB_300001_SM_10006detail8for_each13static_kernelINS2_12policy_hub_t12policy_500_tEmN6thrust24THRUST_300001_SM_1000_NS8cuda_cub20__uninitialized_fill7functorINS7_10device_ptrIdEEdEEEEvT0_T1_,"a",@progbits
	.sectionflags	@""
	.align	4
.nv.constant0._ZN3cub18CUB_300001_SM_10006detail8for_each13static_kernelINS2_12policy_hub_t12policy_500_tEmN6thrust24THRUST_300001_SM_1000_NS8cuda_cub20__uninitialized_fill7functorINS7_10device_ptrIdEEdEEEEvT0_T1_:
	.zero		920


//--------------------- .nv.constant0._ZN3cub18CUB_300001_SM_10006detail11EmptyKernelIvEEvv --------------------------
	.section	.nv.constant0._ZN3cub18CUB_300001_SM_10006detail11EmptyKernelIvEEvv,"a",@progbits
	.sectionflags	@""
	.align	4
.nv.constant0._ZN3cub18CUB_300001_SM_10006detail11EmptyKernelIvEEvv:
	.zero		896


//--------------------- .nv.constant0._Z3dchddddddPdS_S_S_S_ --------------------------
	.section	.nv.constant0._Z3dchddddddPdS_S_S_S_,"a",@progbits
	.sectionflags	@""
	.align	4
.nv.constant0._Z3dchddddddPdS_S_S_S_:
	.zero		984


//--------------------- .nv.constant0._Z6g_sampPdS_S_iP17curandStateXORWOW --------------------------
	.section	.nv.constant0._Z6g_sampPdS_S_iP17curandStateXORWOW,"a",@progbits
	.sectionflags	@""
	.align	4
.nv.constant0._Z6g_sampPdS_S_iP17curandStateXORWOW:
	.zero		936


//--------------------- .nv.constant0._Z5ccopyPdS_S_S_S_S_ii --------------------------
	.section	.nv.constant0._Z5ccopyPdS_S_S_S_S_ii,"a",@progbits
	.sectionflags	@""
	.align	4
.nv.constant0._Z5ccopyPdS_S_S_S_S_ii:
	.zero		952


//--------------------- .nv.constant0._Z5setupP17curandStateXORWOWi --------------------------
	.section	.nv.constant0._Z5setupP17curandStateXORWOWi,"a",@progbits
	.sectionflags	@""
	.align	4
.nv.constant0._Z5setupP17curandStateXORWOWi:
	.zero		908


//--------------------- .nv.constant0._Z4calmPdS_S_S_S_S_S_S_S_S_S_S_S_S_i --------------------------
	.section	.nv.constant0._Z4calmPdS_S_S_S_S_S_S_S_S_S_S_S_S_i,"a",@progbits
	.sectionflags	@""
	.align	4
.nv.constant0._Z4calmPdS_S_S_S_S_S_S_S_S_S_S_S_S_i:
	.zero		1012


//--------------------- .nv.constant0._Z8calalphaPdS_S_S_S_S_S_ddddiS_S_S_S_S_S_ --------------------------
	.section	.nv.constant0._Z8calalphaPdS_S_S_S_S_S_ddddiS_S_S_S_S_S_,"a",@progbits
	.sectionflags	@""
	.align	4
.nv.constant0._Z8calalphaPdS_S_S_S_S_S_ddddiS_S_S_S_S_S_:
	.zero		1040


//--------------------- .nv.constant0._Z6calacpPdS_S_S_S_S_iS_S_S_S_P17curandStateXORWOWdS_ --------------------------
	.section	.nv.constant0._Z6calacpPdS_S_S_S_S_iS_S_S_S_P17curandStateXORWOWdS_,"a",@progbits
	.sectionflags	@""
	.align	4
.nv.constant0._Z6calacpPdS_S_S_S_S_iS_S_S_S_P17curandStateXORWOWdS_:
	.zero		1008


//--------------------- .nv.constant0._Z7c_gammadPdS_iP17curandStateXORWOW --------------------------
	.section	.nv.constant0._Z7c_gammadPdS_iP17curandStateXORWOW,"a",@progbits
	.sectionflags	@""
	.align	4
.nv.constant0._Z7c_gammadPdS_iP17curandStateXORWOW:
	.zero		936


//--------------------- .nv.constant0._Z9gen_gammaPdS_S_iP17curandStateXORWOWdS_ --------------------------
	.section	.nv.constant0._Z9gen_gammaPdS_S_iP17curandStateXORWOWdS_,"a",@progbits
	.sectionflags	@""
	.align	4
.nv.constant0._Z9gen_gammaPdS_S_iP17curandStateXORWOWdS_:
	.zero		952


//--------------------- SYMBOLS --------------------------

	.type		.nv.reservedSmem.offset0,@object
	.size		.nv.reservedSmem.offset0,0x4
	.type		.nv.reservedSmem.cap,@object
	.size		.nv.reservedSmem.cap,0x4
